// auto-generated by cutlass_sweep.fmha — config: {"arch": "sm_100", "direction": "fwd", "dtype": "fp16", "head_dim": 32, "mask": "none", "schedule": "persistent", "tile_kv": 128, "tile_q": 256}
#include "cutlass/cutlass.h"
#include "cute/tensor.hpp"
#include "cutlass/device_kernel.h"
#include "cutlass/kernel_hardware_info.h"
#include "77_blackwell_fmha/collective/fmha_fusion.hpp"
#include "77_blackwell_fmha/collective/sm100_fmha_load_tma_warpspecialized.hpp"
#include "77_blackwell_fmha/collective/sm100_fmha_fwd_mainloop_tma_warpspecialized.hpp"
#include "77_blackwell_fmha/collective/sm100_fmha_fwd_epilogue_tma_warpspecialized.hpp"
#include "77_blackwell_fmha/kernel/fmha_tile_scheduler.hpp"
#include "77_blackwell_fmha/kernel/sm100_fmha_fwd_kernel_tma_warpspecialized.hpp"

using namespace cute;
using Element    = cutlass::half_t;
using ElementOut = cutlass::half_t;
using TileShape  = Shape<_256, _128, _32>;

using ProblemShape = cute::tuple<int, int, int, cute::tuple<cute::tuple<int, int>, int>>;
using StrideQ   = cute::tuple<int, _1, cute::tuple<cute::tuple<int, int>, int>>;
using StrideK   = cute::tuple<int, _1, cute::tuple<cute::tuple<_0, int>, int>>;
using StrideV   = StrideK;
using StrideO   = StrideQ;
using StrideLSE = cute::tuple<_1, cute::tuple<cute::tuple<int, int>, int>>;

using TileScheduler = std::conditional_t<
    cute::true_type::value,
    cutlass::fmha::kernel::PersistentTileScheduler,
    cutlass::fmha::kernel::IndividualTileScheduler>;

using Mainloop = cutlass::fmha::collective::Sm100FmhaFwdMainloopTmaWarpspecialized<
    Element, float, float, TileShape, StrideQ, StrideK, StrideV,
    cutlass::fmha::collective::NoMask>;

using Kernel = cutlass::fmha::kernel::Sm100FmhaFwdKernelTmaWarpspecialized<
    ProblemShape, Mainloop,
    cutlass::fmha::collective::Sm100FmhaFwdEpilogueTmaWarpspecialized<
        ElementOut, float, typename Mainloop::TileShapePV, StrideO, StrideLSE>,
    TileScheduler>;

auto* _anchor = &cutlass::device_kernel<Kernel>;


// ===== COMPILED SASS (sm_100a) =====

	.target	sm_100a

	.elftype	@"ET_EXEC"


//--------------------- .note.nv.tkinfo           --------------------------
	.section	.note.nv.tkinfo,"",@"SHT_NOTE"
	.sectionflags	@"SHF_NOTE_NV_TKINFO"
	.tkinfo
        /*0018*/ 	.word	0x00000002
        /*0030*/ 	.string	""
        /*0030*/ 	.string	"ptxas"
        /*0030*/ 	.string	"Cuda compilation tools, release 13.0, V13.0.88"
        /*0030*/ 	.string	"Build cuda_13.0.r13.0/compiler.36424714_0"
        /*0030*/ 	.string	"-arch sm_100a -m 64 "



//--------------------- .note.nv.cuinfo           --------------------------
	.section	.note.nv.cuinfo,"",@"SHT_NOTE"
	.sectionflags	@"SHF_NOTE_NV_CUINFO"
        /*0018*/ 	.short	0x0002
        /*001a*/ 	.short	0x0064
        /*001c*/ 	.short	0x0082
	.zero		2


//--------------------- .nv.info                  --------------------------
	.section	.nv.info,"",@"SHT_CUDA_INFO"
	.align	4


	//----- nvinfo : EIATTR_REGCOUNT
	.align		4
        /*0000*/ 	.byte	0x04, 0x2f
        /*0002*/ 	.short	(.L_34 - .L_33)
	.align		4
.L_33:
        /*0004*/ 	.word	index@(_ZN7cutlass13device_kernelINS_4fmha6kernel36Sm100FmhaFwdKernelTmaWarpspecializedIN4cute5tupleIJiiiNS5_IJNS5_IJiiEEEiEEEEEENS1_10collective38Sm100FmhaFwdMainloopTmaWarpspecializedINS_6half_tEffNS5_IJNS4_1CILi256EEENSC_ILi128EEENSC_ILi32EEEEEENS5_IJiNSC_ILi1EEES7_EEENS5_IJiSH_NS5_IJNS5_IJNSC_ILi0EEEiEEEiEEEEEESM_NS9_6NoMaskENS5_IJNSC_ILi2EEESH_SH_EEENSC_ILb0EEEEENS9_38Sm100FmhaFwdEpilogueTmaWarpspecializedISB_fNS5_IJSE_SF_SE_EEESI_NS5_IJSH_S7_EEESQ_EENS2_23PersistentTileSchedulerENS2_41Sm100FmhaCtxKernelWarpspecializedScheduleEEEEEvNT_6ParamsE)
        /*0008*/ 	.word	0x00000080


	//----- nvinfo : EIATTR_FRAME_SIZE
	.align		4
.L_34:
        /*000c*/ 	.byte	0x04, 0x11
        /*000e*/ 	.short	(.L_36 - .L_35)
	.align		4
.L_35:
        /*0010*/ 	.word	index@($__internal_3_$__cuda_sm3x_div_rn_noftz_f32_slowpath)
        /*0014*/ 	.word	0x00000070


	//----- nvinfo : EIATTR_FRAME_SIZE
	.align		4
.L_36:
        /*0018*/ 	.byte	0x04, 0x11
        /*001a*/ 	.short	(.L_38 - .L_37)
	.align		4
.L_37:
        /*001c*/ 	.word	index@($__internal_2_$__cuda_sm10x_tcgen05_guardrail_trap_unallocated_columns_being_dealloced)
        /*0020*/ 	.word	0x00000070


	//----- nvinfo : EIATTR_FRAME_SIZE
	.align		4
.L_38:
        /*0024*/ 	.byte	0x04, 0x11
        /*0026*/ 	.short	(.L_40 - .L_39)
	.align		4
.L_39:
        /*0028*/ 	.word	index@($__internal_1_$__cuda_sm10x_tcgen05_guardrail_trap_phase_invalid_during_alloc)
        /*002c*/ 	.word	0x00000070


	//----- nvinfo : EIATTR_FRAME_SIZE
	.align		4
.L_40:
        /*0030*/ 	.byte	0x04, 0x11
        /*0032*/ 	.short	(.L_42 - .L_41)
	.align		4
.L_41:
        /*0034*/ 	.word	index@($__internal_0_$__cuda_sm10x_tcgen05_guardrail_trap_col_being_dealloced_not_returned_by_alloc)
        /*0038*/ 	.word	0x00000070


	//----- nvinfo : EIATTR_FRAME_SIZE
	.align		4
.L_42:
        /*003c*/ 	.byte	0x04, 0x11
        /*003e*/ 	.short	(.L_44 - .L_43)
	.align		4
.L_43:
        /*0040*/ 	.word	index@(_ZN7cutlass13device_kernelINS_4fmha6kernel36Sm100FmhaFwdKernelTmaWarpspecializedIN4cute5tupleIJiiiNS5_IJNS5_IJiiEEEiEEEEEENS1_10collective38Sm100FmhaFwdMainloopTmaWarpspecializedINS_6half_tEffNS5_IJNS4_1CILi256EEENSC_ILi128EEENSC_ILi32EEEEEENS5_IJiNSC_ILi1EEES7_EEENS5_IJiSH_NS5_IJNS5_IJNSC_ILi0EEEiEEEiEEEEEESM_NS9_6NoMaskENS5_IJNSC_ILi2EEESH_SH_EEENSC_ILb0EEEEENS9_38Sm100FmhaFwdEpilogueTmaWarpspecializedISB_fNS5_IJSE_SF_SE_EEESI_NS5_IJSH_S7_EEESQ_EENS2_23PersistentTileSchedulerENS2_41Sm100FmhaCtxKernelWarpspecializedScheduleEEEEEvNT_6ParamsE)
        /*0044*/ 	.word	0x00000070


	//----- nvinfo : EIATTR_MIN_STACK_SIZE
	.align		4
.L_44:
        /*0048*/ 	.byte	0x04, 0x12
        /*004a*/ 	.short	(.L_46 - .L_45)
	.align		4
.L_45:
        /*004c*/ 	.word	index@(_ZN7cutlass13device_kernelINS_4fmha6kernel36Sm100FmhaFwdKernelTmaWarpspecializedIN4cute5tupleIJiiiNS5_IJNS5_IJiiEEEiEEEEEENS1_10collective38Sm100FmhaFwdMainloopTmaWarpspecializedINS_6half_tEffNS5_IJNS4_1CILi256EEENSC_ILi128EEENSC_ILi32EEEEEENS5_IJiNSC_ILi1EEES7_EEENS5_IJiSH_NS5_IJNS5_IJNSC_ILi0EEEiEEEiEEEEEESM_NS9_6NoMaskENS5_IJNSC_ILi2EEESH_SH_EEENSC_ILb0EEEEENS9_38Sm100FmhaFwdEpilogueTmaWarpspecializedISB_fNS5_IJSE_SF_SE_EEESI_NS5_IJSH_S7_EEESQ_EENS2_23PersistentTileSchedulerENS2_41Sm100FmhaCtxKernelWarpspecializedScheduleEEEEEvNT_6ParamsE)
        /*0050*/ 	.word	0x00000070
.L_46:


//--------------------- .nv.compat                --------------------------
	.section	.nv.compat,"",@"SHT_CUDA_COMPAT_INFO"
	.align	4
        /*0000*/ 	.byte	0x02, 0x09, 0x01, 0x00, 0x02, 0x02, 0x02, 0x00, 0x02, 0x05, 0x05, 0x00, 0x03, 0x07, 0x01, 0x01
        /*0010*/ 	.byte	0x02, 0x03, 0x01, 0x00, 0x02, 0x06, 0x01, 0x00, 0x04, 0x0b, 0x08, 0x00, 0x01, 0x00, 0x00, 0x00
        /*0020*/ 	.byte	0x00, 0x00, 0x00, 0x00


//--------------------- .nv.info._ZN7cutlass13device_kernelINS_4fmha6kernel36Sm100FmhaFwdKernelTmaWarpspecializedIN4cute5tupleIJiiiNS5_IJNS5_IJiiEEEiEEEEEENS1_10collective38Sm100FmhaFwdMainloopTmaWarpspecializedINS_6half_tEffNS5_IJNS4_1CILi256EEENSC_ILi128EEENSC_ILi32EEEEEENS5_IJiNSC_ILi1EEES7_EEENS5_IJiSH_NS5_IJNS5_IJNSC_ILi0EEEiEEEiEEEEEESM_NS9_6NoMaskENS5_IJNSC_ILi2EEESH_SH_EEENSC_ILb0EEEEENS9_38Sm100FmhaFwdEpilogueTmaWarpspecializedISB_fNS5_IJSE_SF_SE_EEESI_NS5_IJSH_S7_EEESQ_EENS2_23PersistentTileSchedulerENS2_41Sm100FmhaCtxKernelWarpspecializedScheduleEEEEEvNT_6ParamsE --------------------------
	.section	.nv.info._ZN7cutlass13device_kernelINS_4fmha6kernel36Sm100FmhaFwdKernelTmaWarpspecializedIN4cute5tupleIJiiiNS5_IJNS5_IJiiEEEiEEEEEENS1_10collective38Sm100FmhaFwdMainloopTmaWarpspecializedINS_6half_tEffNS5_IJNS4_1CILi256EEENSC_ILi128EEENSC_ILi32EEEEEENS5_IJiNSC_ILi1EEES7_EEENS5_IJiSH_NS5_IJNS5_IJNSC_ILi0EEEiEEEiEEEEEESM_NS9_6NoMaskENS5_IJNSC_ILi2EEESH_SH_EEENSC_ILb0EEEEENS9_38Sm100FmhaFwdEpilogueTmaWarpspecializedISB_fNS5_IJSE_SF_SE_EEESI_NS5_IJSH_S7_EEESQ_EENS2_23PersistentTileSchedulerENS2_41Sm100FmhaCtxKernelWarpspecializedScheduleEEEEEvNT_6ParamsE,"",@"SHT_CUDA_INFO"
	.sectionflags	@""
	.align	4


	//----- nvinfo : EIATTR_CUDA_API_VERSION
	.align		4
        /*0000*/ 	.byte	0x04, 0x37
        /*0002*/ 	.short	(.L_48 - .L_47)
.L_47:
        /*0004*/ 	.word	0x00000082


	//----- nvinfo : EIATTR_KPARAM_INFO
	.align		4
.L_48:
        /*0008*/ 	.byte	0x04, 0x17
        /*000a*/ 	.short	(.L_50 - .L_49)
.L_49:
        /*000c*/ 	.word	0x00000000
        /*0010*/ 	.short	0x0000
        /*0012*/ 	.short	0x0000
        /*0014*/ 	.byte	0x00, 0xf0, 0x01, 0x18


	//----- nvinfo : EIATTR_AT_ENTRY_FRAGMENTS
	.align		4
.L_50:
        /*0018*/ 	.byte	0x04, 0x4f
        /*001a*/ 	.short	(.L_52 - .L_51)


	//   ....[0]....
.L_51:
        /*001c*/ 	.word	0x00000006


	//----- nvinfo : EIATTR_RESERVED_SMEM_USED
	.align		4
.L_52:
        /*0020*/ 	.byte	0x01, 0x41
	.zero		2


	//----- nvinfo : EIATTR_SPARSE_MMA_MASK
	.align		4
        /*0024*/ 	.byte	0x03, 0x50
        /*0026*/ 	.short	0x0000


	//----- nvinfo : EIATTR_TCGEN05_1CTA_USED
	.align		4
        /*0028*/ 	.byte	0x01, 0x51
	.zero		2


	//----- nvinfo : EIATTR_MAXREG_COUNT
	.align		4
        /*002c*/ 	.byte	0x03, 0x1b
        /*002e*/ 	.short	0x0080


	//----- nvinfo : EIATTR_NUM_BARRIERS
	.align		4
        /*0030*/ 	.byte	0x02, 0x4c
        /*0032*/ 	.byte	0x01
	.zero		1


	//----- nvinfo : EIATTR_EXTERNS
	.align		4
        /*0034*/ 	.byte	0x04, 0x0f
        /*0036*/ 	.short	(.L_54 - .L_53)


	//   ....[0]....
	.align		4
.L_53:
        /*0038*/ 	.word	index@(vprintf)


	//   ....[1]....
	.align		4
        /*003c*/ 	.word	index@(__assertfail)


	//----- nvinfo : EIATTR_ANNOTATIONS
	.align		4
.L_54:
        /*0040*/ 	.byte	0x04, 0x55
        /*0042*/ 	.short	(.L_56 - .L_55)


	//   ....[0]....
.L_55:
        /*0044*/ 	.word	0x00000001
        /*0048*/ 	.byte	0x30, 0xda, 0x00, 0x00, 0x01, 0x00, 0x00, 0x00, 0x90, 0xda, 0x00, 0x00, 0x01, 0x00, 0x00, 0x00
        /* <DEDUP_REMOVED lines=16> */
        /*0158*/ 	.byte	0x40, 0xeb, 0x00, 0x00, 0x01, 0x00, 0x00, 0x00, 0x50, 0xeb, 0x00, 0x00


	//----- nvinfo : EIATTR_MERCURY_ISA_VERSION
	.align		4
.L_56:
        /*0164*/ 	.byte	0x03, 0x5f
        /*0166*/ 	.short	0x0101


	//----- nvinfo : EIATTR_INT_WARP_WIDE_INSTR_OFFSETS
	.align		4
        /*0168*/ 	.byte	0x04, 0x31
        /*016a*/ 	.short	(.L_58 - .L_57)


	//   ....[0]....
.L_57:
        /*016c*/ 	.word	0x000127d0


	//   ....[1]....
        /*0170*/ 	.word	0x000127f0


	//   ....[2]....
        /*0174*/ 	.word	0x00012820


	//----- nvinfo : EIATTR_COOP_GROUP_MASK_REGIDS
	.align		4
.L_58:
        /*0178*/ 	.byte	0x04, 0x29
        /*017a*/ 	.short	(.L_60 - .L_59)


	//   ....[0]....
.L_59:
        /*017c*/ 	.word	0xffffffff


	//   ....[1]....
        /*0180*/ 	.word	0xffffffff


	//   ....[2]....
        /*0184*/ 	.word	0xffffffff


	//   ....[3]....
        /*0188*/ 	.word	0xffffffff


	//   ....[4]....
        /*018c*/ 	.word	0xffffffff


	//   ....[5]....
        /*0190*/ 	.word	0xffffffff


	//   ....[6]....
        /*0194*/ 	.word	0xffffffff


	//   ....[7]....
        /*0198*/ 	.word	0xffffffff


	//   ....[8]....
        /*019c*/ 	.word	0xffffffff


	//   ....[9]....
        /*01a0*/ 	.word	0xffffffff


	//   ....[10]....
        /*01a4*/ 	.word	0xffffffff


	//   ....[11]....
        /*01a8*/ 	.word	0xffffffff


	//   ....[12]....
        /*01ac*/ 	.word	0xffffffff


	//   ....[13]....
        /*01b0*/ 	.word	0xffffffff


	//   ....[14]....
        /*01b4*/ 	.word	0xffffffff


	//   ....[15]....
        /*01b8*/ 	.word	0xffffffff


	//   ....[16]....
        /*01bc*/ 	.word	0xffffffff


	//   ....[17]....
        /*01c0*/ 	.word	0xffffffff


	//----- nvinfo : EIATTR_COOP_GROUP_INSTR_OFFSETS
	.align		4
.L_60:
        /*01c4*/ 	.byte	0x04, 0x28
        /*01c6*/ 	.short	(.L_62 - .L_61)


	//   ....[0]....
.L_61:
        /*01c8*/ 	.word	0x00000120


	//   ....[1]....
        /*01cc*/ 	.word	0x000008e0


	//   ....[2]....
        /*01d0*/ 	.word	0x00000b10


	//   ....[3]....
        /*01d4*/ 	.word	0x00000c40


	//   ....[4]....
        /*01d8*/ 	.word	0x00000d80


	//   ....[5]....
        /*01dc*/ 	.word	0x00000fd0


	//   ....[6]....
        /*01e0*/ 	.word	0x000011c0


	//   ....[7]....
        /*01e4*/ 	.word	0x000012b0


	//   ....[8]....
        /*01e8*/ 	.word	0x00001410


	//   ....[9]....
        /*01ec*/ 	.word	0x00001570


	//   ....[10]....
        /*01f0*/ 	.word	0x000019a0


	//   ....[11]....
        /*01f4*/ 	.word	0x00001bb0


	//   ....[12]....
        /*01f8*/ 	.word	0x00001bc0


	//   ....[13]....
        /*01fc*/ 	.word	0x00008010


	//   ....[14]....
        /*0200*/ 	.word	0x00008630


	//   ....[15]....
        /*0204*/ 	.word	0x0000acb0


	//   ....[16]....
        /*0208*/ 	.word	0x000126d0


	//   ....[17]....
        /*020c*/ 	.word	0x000128f0


	//----- nvinfo : EIATTR_REG_RECONFIG
	.align		4
.L_62:
        /*0210*/ 	.byte	0x01, 0x54
	.zero		2


	//----- nvinfo : EIATTR_VRC_CTA_INIT_COUNT
	.align		4
        /*0214*/ 	.byte	0x02, 0x4a
        /*0216*/ 	.byte	0x80
	.zero		1


	//----- nvinfo : EIATTR_SYSCALL_OFFSETS
	.align		4
        /*0218*/ 	.byte	0x04, 0x46
        /*021a*/ 	.short	(.L_64 - .L_63)


	//   ....[0]....
.L_63:
        /*021c*/ 	.word	0x00004650


	//   ....[1]....
        /*0220*/ 	.word	0x00004720


	//   ....[2]....
        /*0224*/ 	.word	0x00004790


	//   ....[3]....
        /*0228*/ 	.word	0x00004800


	//   ....[4]....
        /*022c*/ 	.word	0x00004870


	//   ....[5]....
        /*0230*/ 	.word	0x00004910


	//   ....[6]....
        /*0234*/ 	.word	0x000049f0


	//   ....[7]....
        /*0238*/ 	.word	0x00004a90


	//   ....[8]....
        /*023c*/ 	.word	0x00004b30


	//   ....[9]....
        /*0240*/ 	.word	0x00004bd0


	//   ....[10]....
        /*0244*/ 	.word	0x00004c40


	//   ....[11]....
        /*0248*/ 	.word	0x00004ce0


	//   ....[12]....
        /*024c*/ 	.word	0x00004d80


	//   ....[13]....
        /*0250*/ 	.word	0x00004df0


	//   ....[14]....
        /*0254*/ 	.word	0x00004e90


	//   ....[15]....
        /*0258*/ 	.word	0x00004f30


	//   ....[16]....
        /*025c*/ 	.word	0x00004fd0


	//   ....[17]....
        /*0260*/ 	.word	0x00005070


	//   ....[18]....
        /*0264*/ 	.word	0x000050e0


	//   ....[19]....
        /*0268*/ 	.word	0x00005180


	//   ....[20]....
        /*026c*/ 	.word	0x00005220


	//   ....[21]....
        /*0270*/ 	.word	0x00005290


	//   ....[22]....
        /*0274*/ 	.word	0x00005330


	//   ....[23]....
        /*0278*/ 	.word	0x000053d0


	//   ....[24]....
        /*027c*/ 	.word	0x00005470


	//   ....[25]....
        /*0280*/ 	.word	0x00005510


	//   ....[26]....
        /*0284*/ 	.word	0x00005580


	//   ....[27]....
        /*0288*/ 	.word	0x00005620


	//   ....[28]....
        /*028c*/ 	.word	0x000056c0


	//   ....[29]....
        /*0290*/ 	.word	0x00005730


	//   ....[30]....
        /*0294*/ 	.word	0x000057d0


	//   ....[31]....
        /*0298*/ 	.word	0x00005870


	//   ....[32]....
        /*029c*/ 	.word	0x00005910


	//   ....[33]....
        /*02a0*/ 	.word	0x000059b0


	//   ....[34]....
        /*02a4*/ 	.word	0x00005a50


	//   ....[35]....
        /*02a8*/ 	.word	0x00005af0


	//   ....[36]....
        /*02ac*/ 	.word	0x00005b60


	//   ....[37]....
        /*02b0*/ 	.word	0x00005c00


	//   ....[38]....
        /*02b4*/ 	.word	0x00005ca0


	//   ....[39]....
        /*02b8*/ 	.word	0x00005d10


	//   ....[40]....
        /*02bc*/ 	.word	0x00005db0


	//   ....[41]....
        /*02c0*/ 	.word	0x00005e50


	//   ....[42]....
        /*02c4*/ 	.word	0x00005ef0


	//   ....[43]....
        /*02c8*/ 	.word	0x00005f90


	//   ....[44]....
        /*02cc*/ 	.word	0x00006000


	//   ....[45]....
        /*02d0*/ 	.word	0x000060a0


	//   ....[46]....
        /*02d4*/ 	.word	0x00006140


	//   ....[47]....
        /*02d8*/ 	.word	0x000061b0


	//   ....[48]....
        /*02dc*/ 	.word	0x00006240


	//   ....[49]....
        /*02e0*/ 	.word	0x000062e0


	//   ....[50]....
        /*02e4*/ 	.word	0x00006380


	//   ....[51]....
        /*02e8*/ 	.word	0x00006420


	//   ....[52]....
        /*02ec*/ 	.word	0x00006490


	//   ....[53]....
        /*02f0*/ 	.word	0x00006520


	//   ....[54]....
        /*02f4*/ 	.word	0x000065c0


	//   ....[55]....
        /*02f8*/ 	.word	0x00006630


	//   ....[56]....
        /*02fc*/ 	.word	0x000066d0


	//   ....[57]....
        /*0300*/ 	.word	0x00006770


	//   ....[58]....
        /*0304*/ 	.word	0x00006810


	//   ....[59]....
        /*0308*/ 	.word	0x000068b0


	//   ....[60]....
        /*030c*/ 	.word	0x000081b0


	//   ....[61]....
        /*0310*/ 	.word	0x000087d0


	//   ....[62]....
        /*0314*/ 	.word	0x00009120


	//   ....[63]....
        /*0318*/ 	.word	0x00009f70


	//   ....[64]....
        /*031c*/ 	.word	0x0000aef0


	//   ....[65]....
        /*0320*/ 	.word	0x0000b060


	//   ....[66]....
        /*0324*/ 	.word	0x0000b1d0


	//   ....[67]....
        /*0328*/ 	.word	0x0000b340


	//   ....[68]....
        /*032c*/ 	.word	0x0000b8d0


	//   ....[69]....
        /*0330*/ 	.word	0x0000e3d0


	//   ....[70]....
        /*0334*/ 	.word	0x0000e6d0


	//   ....[71]....
        /*0338*/ 	.word	0x0000f0d0


	//----- nvinfo : EIATTR_MBARRIER_INSTR_OFFSETS
	.align		4
.L_64:
        /*033c*/ 	.byte	0x04, 0x39
        /*033e*/ 	.short	(.L_66 - .L_65)


	//   ....[0]....
.L_65:
        /*0340*/ 	.word	0x000009c0
        /*0344*/ 	.word	0x000000ff
        /*0348*/ 	.word	0x0000e000
        /*034c*/ 	.short	0x0100
        /*034e*/ 	.byte	0x05
	.zero		1


	//   ....[1]....
        /*0350*/ 	.word	0x000009d0
        /*0354*/ 	.word	0x000000ff
        /*0358*/ 	.word	0x0000e010
        /*035c*/ 	.short	0x0100
        /*035e*/ 	.byte	0x05
	.zero		1


	//   ....[2]....
        /*0360*/ 	.word	0x000009e0
        /*0364*/ 	.word	0x000000ff
        /*0368*/ 	.word	0x0000e008
        /*036c*/ 	.short	0x0100
        /*036e*/ 	.byte	0x05
	.zero		1


	//   ....[3]....
        /*0370*/ 	.word	0x000009f0
        /*0374*/ 	.word	0x000000ff
        /*0378*/ 	.word	0x0000e018
        /*037c*/ 	.short	0x0100
        /*037e*/ 	.byte	0x05
	.zero		1


	//   ....[4]....
        /*0380*/ 	.word	0x00000bd0
        /*0384*/ 	.word	0x000000ff
        /*0388*/ 	.word	0x0000e020
        /*038c*/ 	.short	0x0100
        /*038e*/ 	.byte	0x05
	.zero		1


	//   ....[5]....
        /*0390*/ 	.word	0x00000be0
        /*0394*/ 	.word	0x000000ff
        /*0398*/ 	.word	0x0000e038
        /*039c*/ 	.short	0x0100
        /*039e*/ 	.byte	0x05
	.zero		1


	//   ....[6]....
        /*03a0*/ 	.word	0x00000bf0
        /*03a4*/ 	.word	0x000000ff
        /*03a8*/ 	.word	0x0000e028
        /*03ac*/ 	.short	0x0100
        /*03ae*/ 	.byte	0x05
	.zero		1


	//   ....[7]....
        /*03b0*/ 	.word	0x00000c00
        /*03b4*/ 	.word	0x000000ff
        /*03b8*/ 	.word	0x0000e040
        /*03bc*/ 	.short	0x0100
        /*03be*/ 	.byte	0x05
	.zero		1


	//   ....[8]....
        /*03c0*/ 	.word	0x00000c10
        /*03c4*/ 	.word	0x000000ff
        /*03c8*/ 	.word	0x0000e030
        /*03cc*/ 	.short	0x0100
        /*03ce*/ 	.byte	0x05
	.zero		1


	//   ....[9]....
        /*03d0*/ 	.word	0x00000c20
        /*03d4*/ 	.word	0x000000ff
        /*03d8*/ 	.word	0x0000e048
        /*03dc*/ 	.short	0x0100
        /*03de*/ 	.byte	0x05
	.zero		1


	//   ....[10]....
        /*03e0*/ 	.word	0x00000d50
        /*03e4*/ 	.word	0x000000ff
        /*03e8*/ 	.word	0x0000e050
        /*03ec*/ 	.short	0x0100
        /*03ee*/ 	.byte	0x06
	.zero		1


	//   ....[11]....
        /*03f0*/ 	.word	0x00000d60
        /*03f4*/ 	.word	0x000000ff
        /*03f8*/ 	.word	0x0000e058
        /*03fc*/ 	.short	0x0100
        /*03fe*/ 	.byte	0x06
	.zero		1


	//   ....[12]....
        /*0400*/ 	.word	0x00000ea0
        /*0404*/ 	.word	0x000000ff
        /*0408*/ 	.word	0x0000e060
        /*040c*/ 	.short	0x0100
        /*040e*/ 	.byte	0x06
	.zero		1


	//   ....[13]....
        /*0410*/ 	.word	0x00000eb0
        /*0414*/ 	.word	0x000000ff
        /*0418*/ 	.word	0x0000e068
        /*041c*/ 	.short	0x0100
        /*041e*/ 	.byte	0x06
	.zero		1


	//   ....[14]....
        /*0420*/ 	.word	0x00001090
        /*0424*/ 	.word	0x000000ff
        /*0428*/ 	.word	0x0000e070
        /*042c*/ 	.short	0x0100
        /*042e*/ 	.byte	0x05
	.zero		1


	//   ....[15]....
        /*0430*/ 	.word	0x000010a0
        /*0434*/ 	.word	0x000000ff
        /*0438*/ 	.word	0x0000e078
        /*043c*/ 	.short	0x0100
        /*043e*/ 	.byte	0x05
	.zero		1


	//   ....[16]....
        /*0440*/ 	.word	0x00001280
        /*0444*/ 	.word	0x000000ff
        /*0448*/ 	.word	0x0000e080
        /*044c*/ 	.short	0x0100
        /*044e*/ 	.byte	0x05
	.zero		1


	//   ....[17]....
        /*0450*/ 	.word	0x00001290
        /*0454*/ 	.word	0x000000ff
        /*0458*/ 	.word	0x0000e088
        /*045c*/ 	.short	0x0100
        /*045e*/ 	.byte	0x05
	.zero		1


	//   ....[18]....
        /*0460*/ 	.word	0x000013c0
        /*0464*/ 	.word	0x000000ff
        /*0468*/ 	.word	0x0000e090
        /*046c*/ 	.short	0x0100
        /*046e*/ 	.byte	0x08
	.zero		1


	//   ....[19]....
        /*0470*/ 	.word	0x000013d0
        /*0474*/ 	.word	0x000000ff
        /*0478*/ 	.word	0x0000e0a0
        /*047c*/ 	.short	0x0100
        /*047e*/ 	.byte	0x08
	.zero		1


	//   ....[20]....
        /*0480*/ 	.word	0x000013e0
        /*0484*/ 	.word	0x000000ff
        /*0488*/ 	.word	0x0000e098
        /*048c*/ 	.short	0x0100
        /*048e*/ 	.byte	0x08
	.zero		1


	//   ....[21]....
        /*0490*/ 	.word	0x000013f0
        /*0494*/ 	.word	0x000000ff
        /*0498*/ 	.word	0x0000e0a8
        /*049c*/ 	.short	0x0100
        /*049e*/ 	.byte	0x08
	.zero		1


	//   ....[22]....
        /*04a0*/ 	.word	0x00001520
        /*04a4*/ 	.word	0x000000ff
        /*04a8*/ 	.word	0x0000e0b0
        /*04ac*/ 	.short	0x0100
        /*04ae*/ 	.byte	0x08
	.zero		1


	//   ....[23]....
        /*04b0*/ 	.word	0x00001530
        /*04b4*/ 	.word	0x000000ff
        /*04b8*/ 	.word	0x0000e0c0
        /*04bc*/ 	.short	0x0100
        /*04be*/ 	.byte	0x08
	.zero		1


	//   ....[24]....
        /*04c0*/ 	.word	0x00001540
        /*04c4*/ 	.word	0x000000ff
        /*04c8*/ 	.word	0x0000e0b8
        /*04cc*/ 	.short	0x0100
        /*04ce*/ 	.byte	0x08
	.zero		1


	//   ....[25]....
        /*04d0*/ 	.word	0x00001550
        /*04d4*/ 	.word	0x000000ff
        /*04d8*/ 	.word	0x0000e0c8
        /*04dc*/ 	.short	0x0100
        /*04de*/ 	.byte	0x08
	.zero		1


	//   ....[26]....
        /*04e0*/ 	.word	0x00001650
        /*04e4*/ 	.word	0x000000ff
        /*04e8*/ 	.word	0x0000e0d0
        /*04ec*/ 	.short	0x0100
        /*04ee*/ 	.byte	0x05
	.zero		1


	//   ....[27]....
        /*04f0*/ 	.word	0x00001660
        /*04f4*/ 	.word	0x000000ff
        /*04f8*/ 	.word	0x0000e0d8
        /*04fc*/ 	.short	0x0100
        /*04fe*/ 	.byte	0x05
	.zero		1


	//   ....[28]....
        /*0500*/ 	.word	0x00001c90
        /*0504*/ 	.word	0x000000ff
        /*0508*/ 	.word	0x0000e000
        /*050c*/ 	.short	0x010a
        /*050e*/ 	.byte	0x14
	.zero		1


	//   ....[29]....
        /*0510*/ 	.word	0x00001d10
        /*0514*/ 	.word	0x000000ff
        /*0518*/ 	.word	0x0000e020
        /*051c*/ 	.short	0x010a
        /*051e*/ 	.byte	0x05
	.zero		1


	//   ....[30]....
        /*0520*/ 	.word	0x00001e00
        /*0524*/ 	.word	0x000000ff
        /*0528*/ 	.word	0x0000e058
        /*052c*/ 	.short	0x010a
        /*052e*/ 	.byte	0x14
	.zero		1


	//   ....[31]....
        /*0530*/ 	.word	0x00001fb0
        /*0534*/ 	.word	0x000000ff
        /*0538*/ 	.word	0x0000e008
        /*053c*/ 	.short	0x010a
        /*053e*/ 	.byte	0x14
	.zero		1


	//   ....[32]....
        /*0540*/ 	.word	0x00002040
        /*0544*/ 	.word	0x000000ff
        /*0548*/ 	.word	0x0000e068
        /*054c*/ 	.short	0x010a
        /*054e*/ 	.byte	0x14
	.zero		1


	//   ....[33]....
        /*0550*/ 	.word	0x00002210
        /*0554*/ 	.word	0x000000ff
        /*0558*/ 	.word	0x0000e020
        /*055c*/ 	.short	0x010a
        /*055e*/ 	.byte	0x05
	.zero		1


	//   ....[34]....
        /*0560*/ 	.word	0x000022c0
        /*0564*/ 	.word	0x000000ff
        /*0568*/ 	.word	0x0000e0a0
        /*056c*/ 	.short	0x010a
        /*056e*/ 	.byte	0x14
	.zero		1


	//   ....[35]....
        /*0570*/ 	.word	0x00002340
        /*0574*/ 	.word	0x000000ff
        /*0578*/ 	.word	0x0000e058
        /*057c*/ 	.short	0x010a
        /*057e*/ 	.byte	0x14
	.zero		1


	//   ....[36]....
        /*0580*/ 	.word	0x00002980
        /*0584*/ 	.word	0x000000ff
        /*0588*/ 	.word	0x0000e020
        /*058c*/ 	.short	0x010a
        /*058e*/ 	.byte	0x04
	.zero		1


	//   ....[37]....
        /*0590*/ 	.word	0x00002c00
        /*0594*/ 	.word	0x000000ff
        /*0598*/ 	.word	0x0000e0a8
        /*059c*/ 	.short	0x010a
        /*059e*/ 	.byte	0x14
	.zero		1


	//   ....[38]....
        /*05a0*/ 	.word	0x00002c80
        /*05a4*/ 	.word	0x000000ff
        /*05a8*/ 	.word	0x0000e068
        /*05ac*/ 	.short	0x010a
        /*05ae*/ 	.byte	0x14
	.zero		1


	//   ....[39]....
        /*05b0*/ 	.word	0x000033e0
        /*05b4*/ 	.word	0x000000ff
        /*05b8*/ 	.word	0x0000e020
        /*05bc*/ 	.short	0x010a
        /*05be*/ 	.byte	0x04
	.zero		1


	//   ....[40]....
        /*05c0*/ 	.word	0x00003490
        /*05c4*/ 	.word	0x000000ff
        /*05c8*/ 	.word	0x0000e0a0
        /*05cc*/ 	.short	0x010a
        /*05ce*/ 	.byte	0x14
	.zero		1


	//   ....[41]....
        /*05d0*/ 	.word	0x00003540
        /*05d4*/ 	.word	0x000000ff
        /*05d8*/ 	.word	0x0000e058
        /*05dc*/ 	.short	0x010a
        /*05de*/ 	.byte	0x14
	.zero		1


	//   ....[42]....
        /*05e0*/ 	.word	0x00003ae0
        /*05e4*/ 	.word	0x000000ff
        /*05e8*/ 	.word	0x0000e0a8
        /*05ec*/ 	.short	0x010a
        /*05ee*/ 	.byte	0x14
	.zero		1


	//   ....[43]....
        /*05f0*/ 	.word	0x00003b60
        /*05f4*/ 	.word	0x000000ff
        /*05f8*/ 	.word	0x0000e068
        /*05fc*/ 	.short	0x010a
        /*05fe*/ 	.byte	0x14
	.zero		1


	//   ....[44]....
        /*0600*/ 	.word	0x00004550
        /*0604*/ 	.word	0x00000010
        /*0608*/ 	.word	0x0000e0c0
        /*060c*/ 	.short	0x010a
        /*060e*/ 	.byte	0xff
	.zero		1


	//   ....[45]....
        /*0610*/ 	.word	0x000071c0
        /*0614*/ 	.word	0x00000010
        /*0618*/ 	.word	0x0000e0b0
        /*061c*/ 	.short	0x0101
        /*061e*/ 	.byte	0xff
	.zero		1


	//   ....[46]....
        /*0620*/ 	.word	0x00007770
        /*0624*/ 	.word	0x00000010
        /*0628*/ 	.word	0x0000e0c8
        /*062c*/ 	.short	0x010a
        /*062e*/ 	.byte	0xff
	.zero		1


	//   ....[47]....
        /*0630*/ 	.word	0x00007b70
        /*0634*/ 	.word	0x00000010
        /*0638*/ 	.word	0x0000e0b8
        /*063c*/ 	.short	0x0101
        /*063e*/ 	.byte	0xff
	.zero		1


	//   ....[48]....
        /*0640*/ 	.word	0x00007c20
        /*0644*/ 	.word	0x0000002f
        /*0648*/ 	.word	0x0000e070
        /*064c*/ 	.short	0x010a
        /*064e*/ 	.byte	0xff
	.zero		1


	//   ....[49]....
        /*0650*/ 	.word	0x00007cb0
        /*0654*/ 	.word	0x00000000
        /*0658*/ 	.word	0x00000000
        /*065c*/ 	.short	0x0101
        /*065e*/ 	.byte	0xff
	.zero		1


	//   ....[50]....
        /*0660*/ 	.word	0x00007d10
        /*0664*/ 	.word	0x0000002f
        /*0668*/ 	.word	0x0000e080
        /*066c*/ 	.short	0x010a
        /*066e*/ 	.byte	0xff
	.zero		1


	//   ....[51]....
        /*0670*/ 	.word	0x00007e70
        /*0674*/ 	.word	0x0000002f
        /*0678*/ 	.word	0x0000e070
        /*067c*/ 	.short	0x010a
        /*067e*/ 	.byte	0xff
	.zero		1


	//   ....[52]....
        /*0680*/ 	.word	0x00007ff0
        /*0684*/ 	.word	0x0000002f
        /*0688*/ 	.word	0x0000e090
        /*068c*/ 	.short	0x010a
        /*068e*/ 	.byte	0xff
	.zero		1


	//   ....[53]....
        /*0690*/ 	.word	0x000083d0
        /*0694*/ 	.word	0x00000000
        /*0698*/ 	.word	0x00000000
        /*069c*/ 	.short	0x0101
        /*069e*/ 	.byte	0xff
	.zero		1


	//   ....[54]....
        /*06a0*/ 	.word	0x00008450
        /*06a4*/ 	.word	0x00000000
        /*06a8*/ 	.word	0x00000000
        /*06ac*/ 	.short	0x0101
        /*06ae*/ 	.byte	0xff
	.zero		1


	//   ....[55]....
        /*06b0*/ 	.word	0x000084b0
        /*06b4*/ 	.word	0x0000002f
        /*06b8*/ 	.word	0x0000e080
        /*06bc*/ 	.short	0x010a
        /*06be*/ 	.byte	0xff
	.zero		1


	//   ....[56]....
        /*06c0*/ 	.word	0x00008610
        /*06c4*/ 	.word	0x0000002f
        /*06c8*/ 	.word	0x0000e098
        /*06cc*/ 	.short	0x010a
        /*06ce*/ 	.byte	0xff
	.zero		1


	//   ....[57]....
        /*06d0*/ 	.word	0x000089d0
        /*06d4*/ 	.word	0x00000000
        /*06d8*/ 	.word	0x00000000
        /*06dc*/ 	.short	0x0101
        /*06de*/ 	.byte	0xff
	.zero		1


	//   ....[58]....
        /*06e0*/ 	.word	0x00008a60
        /*06e4*/ 	.word	0x00000003
        /*06e8*/ 	.word	0x00000000
        /*06ec*/ 	.short	0x0101
        /*06ee*/ 	.byte	0xff
	.zero		1


	//   ....[59]....
        /*06f0*/ 	.word	0x00008af0
        /*06f4*/ 	.word	0x00000004
        /*06f8*/ 	.word	0x00000000
        /*06fc*/ 	.short	0x0101
        /*06fe*/ 	.byte	0xff
	.zero		1


	//   ....[60]....
        /*0700*/ 	.word	0x00008b40
        /*0704*/ 	.word	0x0000002f
        /*0708*/ 	.word	0x0000e070
        /*070c*/ 	.short	0x010a
        /*070e*/ 	.byte	0xff
	.zero		1


	//   ....[61]....
        /*0710*/ 	.word	0x00008bd0
        /*0714*/ 	.word	0x00000000
        /*0718*/ 	.word	0x00000000
        /*071c*/ 	.short	0x0101
        /*071e*/ 	.byte	0xff
	.zero		1


	//   ....[62]....
        /*0720*/ 	.word	0x00008c30
        /*0724*/ 	.word	0x0000002f
        /*0728*/ 	.word	0x0000e090
        /*072c*/ 	.short	0x010a
        /*072e*/ 	.byte	0xff
	.zero		1


	//   ....[63]....
        /*0730*/ 	.word	0x00008cb0
        /*0734*/ 	.word	0x0000002f
        /*0738*/ 	.word	0x0000e0c0
        /*073c*/ 	.short	0x010a
        /*073e*/ 	.byte	0xff
	.zero		1


	//   ....[64]....
        /*0740*/ 	.word	0x00009940
        /*0744*/ 	.word	0x00000000
        /*0748*/ 	.word	0x00000000
        /*074c*/ 	.short	0x0101
        /*074e*/ 	.byte	0xff
	.zero		1


	//   ....[65]....
        /*0750*/ 	.word	0x00009970
        /*0754*/ 	.word	0x0000002f
        /*0758*/ 	.word	0x0000e0b0
        /*075c*/ 	.short	0x0101
        /*075e*/ 	.byte	0xff
	.zero		1


	//   ....[66]....
        /*0760*/ 	.word	0x000099f0
        /*0764*/ 	.word	0x0000002f
        /*0768*/ 	.word	0x0000e080
        /*076c*/ 	.short	0x010a
        /*076e*/ 	.byte	0xff
	.zero		1


	//   ....[67]....
        /*0770*/ 	.word	0x00009a80
        /*0774*/ 	.word	0x0000001f
        /*0778*/ 	.word	0x00000000
        /*077c*/ 	.short	0x0101
        /*077e*/ 	.byte	0xff
	.zero		1


	//   ....[68]....
        /*0780*/ 	.word	0x00009ad0
        /*0784*/ 	.word	0x0000002f
        /*0788*/ 	.word	0x0000e098
        /*078c*/ 	.short	0x010a
        /*078e*/ 	.byte	0xff
	.zero		1


	//   ....[69]....
        /*0790*/ 	.word	0x00009b50
        /*0794*/ 	.word	0x0000002f
        /*0798*/ 	.word	0x0000e0c8
        /*079c*/ 	.short	0x010a
        /*079e*/ 	.byte	0xff
	.zero		1


	//   ....[70]....
        /*07a0*/ 	.word	0x0000a7a0
        /*07a4*/ 	.word	0x00000003
        /*07a8*/ 	.word	0x00000000
        /*07ac*/ 	.short	0x0101
        /*07ae*/ 	.byte	0xff
	.zero		1


	//   ....[71]....
        /*07b0*/ 	.word	0x0000a7d0
        /*07b4*/ 	.word	0x0000002f
        /*07b8*/ 	.word	0x0000e0b8
        /*07bc*/ 	.short	0x0101
        /*07be*/ 	.byte	0xff
	.zero		1


	//   ....[72]....
        /*07c0*/ 	.word	0x0000ab70
        /*07c4*/ 	.word	0x000000ff
        /*07c8*/ 	.word	0x00000000
        /*07cc*/ 	.short	0x010a
        /*07ce*/ 	.byte	0x07
	.zero		1


	//   ....[73]....
        /*07d0*/ 	.word	0x0000add0
        /*07d4*/ 	.word	0x000000ff
        /*07d8*/ 	.word	0x00000000
        /*07dc*/ 	.short	0x010a
        /*07de*/ 	.byte	0x05
	.zero		1


	//   ....[74]....
        /*07e0*/ 	.word	0x0000ba00
        /*07e4*/ 	.word	0x000000ff
        /*07e8*/ 	.word	0x00000000
        /*07ec*/ 	.short	0x0101
        /*07ee*/ 	.byte	0x04
	.zero		1


	//   ....[75]....
        /*07f0*/ 	.word	0x0000ba70
        /*07f4*/ 	.word	0x000000ff
        /*07f8*/ 	.word	0x00000000
        /*07fc*/ 	.short	0x010a
        /*07fe*/ 	.byte	0x2a
	.zero		1


	//   ....[76]....
        /*0800*/ 	.word	0x0000bdd0
        /*0804*/ 	.word	0x000000ff
        /*0808*/ 	.word	0x00000000
        /*080c*/ 	.short	0x0101
        /*080e*/ 	.byte	0x29
	.zero		1


	//   ....[77]....
        /*0810*/ 	.word	0x0000e7d0
        /*0814*/ 	.word	0x000000ff
        /*0818*/ 	.word	0x00000000
        /*081c*/ 	.short	0x0101
        /*081e*/ 	.byte	0x05
	.zero		1


	//   ....[78]....
        /*0820*/ 	.word	0x0000e950
        /*0824*/ 	.word	0x000000ff
        /*0828*/ 	.word	0x00000000
        /*082c*/ 	.short	0x010a
        /*082e*/ 	.byte	0x06
	.zero		1


	//   ....[79]....
        /*0830*/ 	.word	0x0000efb0
        /*0834*/ 	.word	0x000000ff
        /*0838*/ 	.word	0x00000000
        /*083c*/ 	.short	0x010a
        /*083e*/ 	.byte	0x06
	.zero		1


	//   ....[80]....
        /*0840*/ 	.word	0x0000f210
        /*0844*/ 	.word	0x000000ff
        /*0848*/ 	.word	0x00000000
        /*084c*/ 	.short	0x0101
        /*084e*/ 	.byte	0x04
	.zero		1


	//   ....[81]....
        /*0850*/ 	.word	0x0000f2a0
        /*0854*/ 	.word	0x000000ff
        /*0858*/ 	.word	0x00000000
        /*085c*/ 	.short	0x010a
        /*085e*/ 	.byte	0x04
	.zero		1


	//   ....[82]....
        /*0860*/ 	.word	0x0000f350
        /*0864*/ 	.word	0x000000ff
        /*0868*/ 	.word	0x00000000
        /*086c*/ 	.short	0x0101
        /*086e*/ 	.byte	0x04
	.zero		1


	//   ....[83]....
        /*0870*/ 	.word	0x0000f990
        /*0874*/ 	.word	0x000000ff
        /*0878*/ 	.word	0x0000e010
        /*087c*/ 	.short	0x010a
        /*087e*/ 	.byte	0x08
	.zero		1


	//   ....[84]....
        /*0880*/ 	.word	0x0000fb40
        /*0884*/ 	.word	0x000000ff
        /*0888*/ 	.word	0x0000e038
        /*088c*/ 	.short	0x010a
        /*088e*/ 	.byte	0x11
	.zero		1


	//   ....[85]....
        /*0890*/ 	.word	0x0000fd40
        /*0894*/ 	.word	0x000000ff
        /*0898*/ 	.word	0x0000e018
        /*089c*/ 	.short	0x010a
        /*089e*/ 	.byte	0x08
	.zero		1


	//   ....[86]....
        /*08a0*/ 	.word	0x0000ff30
        /*08a4*/ 	.word	0x000000ff
        /*08a8*/ 	.word	0x0000e038
        /*08ac*/ 	.short	0x010a
        /*08ae*/ 	.byte	0x11
	.zero		1


	//   ....[87]....
        /*08b0*/ 	.word	0x00010270
        /*08b4*/ 	.word	0x000000ff
        /*08b8*/ 	.word	0x0000e038
        /*08bc*/ 	.short	0x010a
        /*08be*/ 	.byte	0x11
	.zero		1


	//   ....[88]....
        /*08c0*/ 	.word	0x000104a0
        /*08c4*/ 	.word	0x000000ff
        /*08c8*/ 	.word	0x0000e038
        /*08cc*/ 	.short	0x010a
        /*08ce*/ 	.byte	0x11
	.zero		1


	//   ....[89]....
        /*08d0*/ 	.word	0x000106a0
        /*08d4*/ 	.word	0x000000ff
        /*08d8*/ 	.word	0x0000e038
        /*08dc*/ 	.short	0x010a
        /*08de*/ 	.byte	0x11
	.zero		1


	//   ....[90]....
        /*08e0*/ 	.word	0x000108a0
        /*08e4*/ 	.word	0x000000ff
        /*08e8*/ 	.word	0x0000e038
        /*08ec*/ 	.short	0x010a
        /*08ee*/ 	.byte	0x11
	.zero		1


	//   ....[91]....
        /*08f0*/ 	.word	0x00010aa0
        /*08f4*/ 	.word	0x000000ff
        /*08f8*/ 	.word	0x0000e038
        /*08fc*/ 	.short	0x010a
        /*08fe*/ 	.byte	0x11
	.zero		1


	//   ....[92]....
        /*0900*/ 	.word	0x00010ca0
        /*0904*/ 	.word	0x000000ff
        /*0908*/ 	.word	0x0000e038
        /*090c*/ 	.short	0x010a
        /*090e*/ 	.byte	0x11
	.zero		1


	//   ....[93]....
        /*0910*/ 	.word	0x00010eb0
        /*0914*/ 	.word	0x000000ff
        /*0918*/ 	.word	0x0000e038
        /*091c*/ 	.short	0x010a
        /*091e*/ 	.byte	0x11
	.zero		1


	//   ....[94]....
        /*0920*/ 	.word	0x000110b0
        /*0924*/ 	.word	0x000000ff
        /*0928*/ 	.word	0x0000e038
        /*092c*/ 	.short	0x010a
        /*092e*/ 	.byte	0x11
	.zero		1


	//   ....[95]....
        /*0930*/ 	.word	0x00011300
        /*0934*/ 	.word	0x000000ff
        /*0938*/ 	.word	0x0000e038
        /*093c*/ 	.short	0x010a
        /*093e*/ 	.byte	0x11
	.zero		1


	//   ....[96]....
        /*0940*/ 	.word	0x00011500
        /*0944*/ 	.word	0x000000ff
        /*0948*/ 	.word	0x0000e038
        /*094c*/ 	.short	0x010a
        /*094e*/ 	.byte	0x11
	.zero		1


	//   ....[97]....
        /*0950*/ 	.word	0x00011720
        /*0954*/ 	.word	0x000000ff
        /*0958*/ 	.word	0x0000e038
        /*095c*/ 	.short	0x010a
        /*095e*/ 	.byte	0x11
	.zero		1


	//   ....[98]....
        /*0960*/ 	.word	0x00011920
        /*0964*/ 	.word	0x000000ff
        /*0968*/ 	.word	0x0000e038
        /*096c*/ 	.short	0x010a
        /*096e*/ 	.byte	0x11
	.zero		1


	//   ....[99]....
        /*0970*/ 	.word	0x00011b50
        /*0974*/ 	.word	0x000000ff
        /*0978*/ 	.word	0x0000e038
        /*097c*/ 	.short	0x010a
        /*097e*/ 	.byte	0x11
	.zero		1


	//   ....[100]....
        /*0980*/ 	.word	0x00011d50
        /*0984*/ 	.word	0x000000ff
        /*0988*/ 	.word	0x0000e038
        /*098c*/ 	.short	0x010a
        /*098e*/ 	.byte	0x09
	.zero		1


	//   ....[101]....
        /*0990*/ 	.word	0x000123f0
        /*0994*/ 	.word	0x000000ff
        /*0998*/ 	.word	0x0000e0b0
        /*099c*/ 	.short	0x010a
        /*099e*/ 	.byte	0x11
	.zero		1


	//   ....[102]....
        /*09a0*/ 	.word	0x00012490
        /*09a4*/ 	.word	0x000000ff
        /*09a8*/ 	.word	0x0000e0b8
        /*09ac*/ 	.short	0x010a
        /*09ae*/ 	.byte	0x11
	.zero		1


	//   ....[103]....
        /*09b0*/ 	.word	0x00012570
        /*09b4*/ 	.word	0x000000ff
        /*09b8*/ 	.word	0x00000000
        /*09bc*/ 	.short	0x0101
        /*09be*/ 	.byte	0x08
	.zero		1


	//   ....[104]....
        /*09c0*/ 	.word	0x000125f0
        /*09c4*/ 	.word	0x000000ff
        /*09c8*/ 	.word	0x00000000
        /*09cc*/ 	.short	0x0101
        /*09ce*/ 	.byte	0x11
	.zero		1


	//   ....[105]....
        /*09d0*/ 	.word	0x00012920
        /*09d4*/ 	.word	0x00000000
        /*09d8*/ 	.word	0x0000e000
        /*09dc*/ 	.short	0x010a
        /*09de*/ 	.byte	0xff
	.zero		1


	//   ....[106]....
        /*09e0*/ 	.word	0x00012980
        /*09e4*/ 	.word	0x00000000
        /*09e8*/ 	.word	0x0000e020
        /*09ec*/ 	.short	0x010a
        /*09ee*/ 	.byte	0xff
	.zero		1


	//   ....[107]....
        /*09f0*/ 	.word	0x000129e0
        /*09f4*/ 	.word	0x00000003
        /*09f8*/ 	.word	0x0000e058
        /*09fc*/ 	.short	0x010a
        /*09fe*/ 	.byte	0xff
	.zero		1


	//   ....[108]....
        /*0a00*/ 	.word	0x00012a40
        /*0a04*/ 	.word	0x00000000
        /*0a08*/ 	.word	0x0000e008
        /*0a0c*/ 	.short	0x010a
        /*0a0e*/ 	.byte	0xff
	.zero		1


	//   ....[109]....
        /*0a10*/ 	.word	0x00012aa0
        /*0a14*/ 	.word	0x00000003
        /*0a18*/ 	.word	0x0000e068
        /*0a1c*/ 	.short	0x010a
        /*0a1e*/ 	.byte	0xff
	.zero		1


	//   ....[110]....
        /*0a20*/ 	.word	0x00012b00
        /*0a24*/ 	.word	0x00000000
        /*0a28*/ 	.word	0x0000e020
        /*0a2c*/ 	.short	0x010a
        /*0a2e*/ 	.byte	0xff
	.zero		1


	//   ....[111]....
        /*0a30*/ 	.word	0x00012b60
        /*0a34*/ 	.word	0x00000000
        /*0a38*/ 	.word	0x0000e0a0
        /*0a3c*/ 	.short	0x010a
        /*0a3e*/ 	.byte	0xff
	.zero		1


	//   ....[112]....
        /*0a40*/ 	.word	0x00012bc0
        /*0a44*/ 	.word	0x00000000
        /*0a48*/ 	.word	0x0000e058
        /*0a4c*/ 	.short	0x010a
        /*0a4e*/ 	.byte	0xff
	.zero		1


	//   ....[113]....
        /*0a50*/ 	.word	0x00012c20
        /*0a54*/ 	.word	0x00000000
        /*0a58*/ 	.word	0x0000e020
        /*0a5c*/ 	.short	0x010a
        /*0a5e*/ 	.byte	0xff
	.zero		1


	//   ....[114]....
        /*0a60*/ 	.word	0x00012c80
        /*0a64*/ 	.word	0x00000000
        /*0a68*/ 	.word	0x0000e0a8
        /*0a6c*/ 	.short	0x010a
        /*0a6e*/ 	.byte	0xff
	.zero		1


	//   ....[115]....
        /*0a70*/ 	.word	0x00012ce0
        /*0a74*/ 	.word	0x00000000
        /*0a78*/ 	.word	0x0000e068
        /*0a7c*/ 	.short	0x010a
        /*0a7e*/ 	.byte	0xff
	.zero		1


	//   ....[116]....
        /*0a80*/ 	.word	0x00012d40
        /*0a84*/ 	.word	0x00000000
        /*0a88*/ 	.word	0x0000e020
        /*0a8c*/ 	.short	0x010a
        /*0a8e*/ 	.byte	0xff
	.zero		1


	//   ....[117]....
        /*0a90*/ 	.word	0x00012da0
        /*0a94*/ 	.word	0x00000000
        /*0a98*/ 	.word	0x0000e0a0
        /*0a9c*/ 	.short	0x010a
        /*0a9e*/ 	.byte	0xff
	.zero		1


	//   ....[118]....
        /*0aa0*/ 	.word	0x00012e20
        /*0aa4*/ 	.word	0x00000006
        /*0aa8*/ 	.word	0x0000e058
        /*0aac*/ 	.short	0x010a
        /*0aae*/ 	.byte	0xff
	.zero		1


	//   ....[119]....
        /*0ab0*/ 	.word	0x00012e80
        /*0ab4*/ 	.word	0x00000000
        /*0ab8*/ 	.word	0x0000e0a8
        /*0abc*/ 	.short	0x010a
        /*0abe*/ 	.byte	0xff
	.zero		1


	//   ....[120]....
        /*0ac0*/ 	.word	0x00012ee0
        /*0ac4*/ 	.word	0x00000000
        /*0ac8*/ 	.word	0x0000e068
        /*0acc*/ 	.short	0x010a
        /*0ace*/ 	.byte	0xff
	.zero		1


	//   ....[121]....
        /*0ad0*/ 	.word	0x00012f30
        /*0ad4*/ 	.word	0x00000010
        /*0ad8*/ 	.word	0x0000e0c0
        /*0adc*/ 	.short	0x010a
        /*0ade*/ 	.byte	0xff
	.zero		1


	//   ....[122]....
        /*0ae0*/ 	.word	0x00012f80
        /*0ae4*/ 	.word	0x00000010
        /*0ae8*/ 	.word	0x0000e0c8
        /*0aec*/ 	.short	0x010a
        /*0aee*/ 	.byte	0xff
	.zero		1


	//   ....[123]....
        /*0af0*/ 	.word	0x00012fd0
        /*0af4*/ 	.word	0x0000002f
        /*0af8*/ 	.word	0x0000e070
        /*0afc*/ 	.short	0x010a
        /*0afe*/ 	.byte	0xff
	.zero		1


	//   ....[124]....
        /*0b00*/ 	.word	0x00013020
        /*0b04*/ 	.word	0x0000002f
        /*0b08*/ 	.word	0x0000e080
        /*0b0c*/ 	.short	0x010a
        /*0b0e*/ 	.byte	0xff
	.zero		1


	//   ....[125]....
        /*0b10*/ 	.word	0x00013070
        /*0b14*/ 	.word	0x0000002f
        /*0b18*/ 	.word	0x0000e070
        /*0b1c*/ 	.short	0x010a
        /*0b1e*/ 	.byte	0xff
	.zero		1


	//   ....[126]....
        /*0b20*/ 	.word	0x000130c0
        /*0b24*/ 	.word	0x0000002f
        /*0b28*/ 	.word	0x0000e090
        /*0b2c*/ 	.short	0x010a
        /*0b2e*/ 	.byte	0xff
	.zero		1


	//   ....[127]....
        /*0b30*/ 	.word	0x00013110
        /*0b34*/ 	.word	0x0000002f
        /*0b38*/ 	.word	0x0000e080
        /*0b3c*/ 	.short	0x010a
        /*0b3e*/ 	.byte	0xff
	.zero		1


	//   ....[128]....
        /*0b40*/ 	.word	0x00013160
        /*0b44*/ 	.word	0x0000002f
        /*0b48*/ 	.word	0x0000e098
        /*0b4c*/ 	.short	0x010a
        /*0b4e*/ 	.byte	0xff
	.zero		1


	//   ....[129]....
        /*0b50*/ 	.word	0x000131b0
        /*0b54*/ 	.word	0x0000002f
        /*0b58*/ 	.word	0x0000e070
        /*0b5c*/ 	.short	0x010a
        /*0b5e*/ 	.byte	0xff
	.zero		1


	//   ....[130]....
        /*0b60*/ 	.word	0x00013200
        /*0b64*/ 	.word	0x0000002f
        /*0b68*/ 	.word	0x0000e090
        /*0b6c*/ 	.short	0x010a
        /*0b6e*/ 	.byte	0xff
	.zero		1


	//   ....[131]....
        /*0b70*/ 	.word	0x00013250
        /*0b74*/ 	.word	0x0000002f
        /*0b78*/ 	.word	0x0000e0c0
        /*0b7c*/ 	.short	0x010a
        /*0b7e*/ 	.byte	0xff
	.zero		1


	//   ....[132]....
        /*0b80*/ 	.word	0x000132a0
        /*0b84*/ 	.word	0x0000002f
        /*0b88*/ 	.word	0x0000e080
        /*0b8c*/ 	.short	0x010a
        /*0b8e*/ 	.byte	0xff
	.zero		1


	//   ....[133]....
        /*0b90*/ 	.word	0x000132f0
        /*0b94*/ 	.word	0x0000002f
        /*0b98*/ 	.word	0x0000e098
        /*0b9c*/ 	.short	0x010a
        /*0b9e*/ 	.byte	0xff
	.zero		1


	//   ....[134]....
        /*0ba0*/ 	.word	0x00013340
        /*0ba4*/ 	.word	0x0000002f
        /*0ba8*/ 	.word	0x0000e0c8
        /*0bac*/ 	.short	0x010a
        /*0bae*/ 	.byte	0xff
	.zero		1


	//   ....[135]....
        /*0bb0*/ 	.word	0x000133a0
        /*0bb4*/ 	.word	0x00000000
        /*0bb8*/ 	.word	0x00000000
        /*0bbc*/ 	.short	0x010a
        /*0bbe*/ 	.byte	0xff
	.zero		1


	//   ....[136]....
        /*0bc0*/ 	.word	0x00013400
        /*0bc4*/ 	.word	0x00000000
        /*0bc8*/ 	.word	0x00000000
        /*0bcc*/ 	.short	0x010a
        /*0bce*/ 	.byte	0xff
	.zero		1


	//   ....[137]....
        /*0bd0*/ 	.word	0x00013460
        /*0bd4*/ 	.word	0x00000004
        /*0bd8*/ 	.word	0x00000000
        /*0bdc*/ 	.short	0x010a
        /*0bde*/ 	.byte	0xff
	.zero		1


	//   ....[138]....
        /*0be0*/ 	.word	0x000134c0
        /*0be4*/ 	.word	0x00000005
        /*0be8*/ 	.word	0x00000000
        /*0bec*/ 	.short	0x010a
        /*0bee*/ 	.byte	0xff
	.zero		1


	//   ....[139]....
        /*0bf0*/ 	.word	0x00013520
        /*0bf4*/ 	.word	0x00000003
        /*0bf8*/ 	.word	0x00000000
        /*0bfc*/ 	.short	0x010a
        /*0bfe*/ 	.byte	0xff
	.zero		1


	//   ....[140]....
        /*0c00*/ 	.word	0x00013580
        /*0c04*/ 	.word	0x00000000
        /*0c08*/ 	.word	0x00000000
        /*0c0c*/ 	.short	0x010a
        /*0c0e*/ 	.byte	0xff
	.zero		1


	//   ....[141]....
        /*0c10*/ 	.word	0x000135e0
        /*0c14*/ 	.word	0x00000003
        /*0c18*/ 	.word	0x0000e010
        /*0c1c*/ 	.short	0x010a
        /*0c1e*/ 	.byte	0xff
	.zero		1


	//   ....[142]....
        /*0c20*/ 	.word	0x00013640
        /*0c24*/ 	.word	0x00000000
        /*0c28*/ 	.word	0x0000e038
        /*0c2c*/ 	.short	0x010a
        /*0c2e*/ 	.byte	0xff
	.zero		1


	//   ....[143]....
        /*0c30*/ 	.word	0x000136a0
        /*0c34*/ 	.word	0x00000003
        /*0c38*/ 	.word	0x0000e018
        /*0c3c*/ 	.short	0x010a
        /*0c3e*/ 	.byte	0xff
	.zero		1


	//   ....[144]....
        /*0c40*/ 	.word	0x00013700
        /*0c44*/ 	.word	0x00000000
        /*0c48*/ 	.word	0x0000e038
        /*0c4c*/ 	.short	0x010a
        /*0c4e*/ 	.byte	0xff
	.zero		1


	//   ....[145]....
        /*0c50*/ 	.word	0x00013760
        /*0c54*/ 	.word	0x00000000
        /*0c58*/ 	.word	0x0000e038
        /*0c5c*/ 	.short	0x010a
        /*0c5e*/ 	.byte	0xff
	.zero		1


	//   ....[146]....
        /*0c60*/ 	.word	0x000137c0
        /*0c64*/ 	.word	0x00000000
        /*0c68*/ 	.word	0x0000e038
        /*0c6c*/ 	.short	0x010a
        /*0c6e*/ 	.byte	0xff
	.zero		1


	//   ....[147]....
        /*0c70*/ 	.word	0x00013820
        /*0c74*/ 	.word	0x00000000
        /*0c78*/ 	.word	0x0000e038
        /*0c7c*/ 	.short	0x010a
        /*0c7e*/ 	.byte	0xff
	.zero		1


	//   ....[148]....
        /*0c80*/ 	.word	0x00013880
        /*0c84*/ 	.word	0x00000000
        /*0c88*/ 	.word	0x0000e038
        /*0c8c*/ 	.short	0x010a
        /*0c8e*/ 	.byte	0xff
	.zero		1


	//   ....[149]....
        /*0c90*/ 	.word	0x000138e0
        /*0c94*/ 	.word	0x00000000
        /*0c98*/ 	.word	0x0000e038
        /*0c9c*/ 	.short	0x010a
        /*0c9e*/ 	.byte	0xff
	.zero		1


	//   ....[150]....
        /*0ca0*/ 	.word	0x00013940
        /*0ca4*/ 	.word	0x00000000
        /*0ca8*/ 	.word	0x0000e038
        /*0cac*/ 	.short	0x010a
        /*0cae*/ 	.byte	0xff
	.zero		1


	//   ....[151]....
        /*0cb0*/ 	.word	0x000139a0
        /*0cb4*/ 	.word	0x00000000
        /*0cb8*/ 	.word	0x0000e038
        /*0cbc*/ 	.short	0x010a
        /*0cbe*/ 	.byte	0xff
	.zero		1


	//   ....[152]....
        /*0cc0*/ 	.word	0x00013a00
        /*0cc4*/ 	.word	0x00000000
        /*0cc8*/ 	.word	0x0000e038
        /*0ccc*/ 	.short	0x010a
        /*0cce*/ 	.byte	0xff
	.zero		1


	//   ....[153]....
        /*0cd0*/ 	.word	0x00013a60
        /*0cd4*/ 	.word	0x00000000
        /*0cd8*/ 	.word	0x0000e038
        /*0cdc*/ 	.short	0x010a
        /*0cde*/ 	.byte	0xff
	.zero		1


	//   ....[154]....
        /*0ce0*/ 	.word	0x00013ac0
        /*0ce4*/ 	.word	0x00000000
        /*0ce8*/ 	.word	0x0000e038
        /*0cec*/ 	.short	0x010a
        /*0cee*/ 	.byte	0xff
	.zero		1


	//   ....[155]....
        /*0cf0*/ 	.word	0x00013b20
        /*0cf4*/ 	.word	0x00000000
        /*0cf8*/ 	.word	0x0000e038
        /*0cfc*/ 	.short	0x010a
        /*0cfe*/ 	.byte	0xff
	.zero		1


	//   ....[156]....
        /*0d00*/ 	.word	0x00013b80
        /*0d04*/ 	.word	0x00000000
        /*0d08*/ 	.word	0x0000e038
        /*0d0c*/ 	.short	0x010a
        /*0d0e*/ 	.byte	0xff
	.zero		1


	//   ....[157]....
        /*0d10*/ 	.word	0x00013be0
        /*0d14*/ 	.word	0x00000000
        /*0d18*/ 	.word	0x0000e038
        /*0d1c*/ 	.short	0x010a
        /*0d1e*/ 	.byte	0xff
	.zero		1


	//   ....[158]....
        /*0d20*/ 	.word	0x00013c40
        /*0d24*/ 	.word	0x00000000
        /*0d28*/ 	.word	0x0000e038
        /*0d2c*/ 	.short	0x010a
        /*0d2e*/ 	.byte	0xff
	.zero		1


	//   ....[159]....
        /*0d30*/ 	.word	0x00013ca0
        /*0d34*/ 	.word	0x00000000
        /*0d38*/ 	.word	0x0000e0b0
        /*0d3c*/ 	.short	0x010a
        /*0d3e*/ 	.byte	0xff
	.zero		1


	//   ....[160]....
        /*0d40*/ 	.word	0x00013d00
        /*0d44*/ 	.word	0x00000000
        /*0d48*/ 	.word	0x0000e0b8
        /*0d4c*/ 	.short	0x010a
        /*0d4e*/ 	.byte	0xff
	.zero		1


	//----- nvinfo : EIATTR_NUM_MBARRIERS
	.align		4
.L_66:
        /*0d50*/ 	.byte	0x03, 0x38
        /*0d52*/ 	.short	0x001c


	//----- nvinfo : EIATTR_EXIT_INSTR_OFFSETS
	.align		4
        /*0d54*/ 	.byte	0x04, 0x1c
        /*0d56*/ 	.short	(.L_68 - .L_67)


	//   ....[0]....
.L_67:
        /*0d58*/ 	.word	0x00001780


	//   ....[1]....
        /*0d5c*/ 	.word	0x00004140


	//   ....[2]....
        /*0d60*/ 	.word	0x000041a0


	//   ....[3]....
        /*0d64*/ 	.word	0x0000a870


	//   ....[4]....
        /*0d68*/ 	.word	0x0000a8e0


	//   ....[5]....
        /*0d6c*/ 	.word	0x0000f3f0


	//   ....[6]....
        /*0d70*/ 	.word	0x0000f480


	//   ....[7]....
        /*0d74*/ 	.word	0x0000f4d0


	//   ....[8]....
        /*0d78*/ 	.word	0x00011f40


	//   ....[9]....
        /*0d7c*/ 	.word	0x00011f90


	//   ....[10]....
        /*0d80*/ 	.word	0x00012640


	//   ....[11]....
        /*0d84*/ 	.word	0x00012900


	//----- nvinfo : EIATTR_INDIRECT_BRANCH_TARGETS
	.align		4
.L_68:
        /*0d88*/ 	.byte	0x04, 0x34
        /*0d8a*/ 	.short	(.L_70 - .L_69)


	//   ....[0]....
.L_69:
        /*0d8c*/ 	.word	.L_x_471@srel
        /*0d90*/ 	.short	0x0
        /*0d92*/ 	.short	0x0
        /*0d94*/ 	.word	0x3
        /*0d98*/ 	.word	.L_x_472@srel
        /*0d9c*/ 	.word	.L_x_473@srel
        /*0da0*/ 	.word	.L_x_474@srel


	//----- nvinfo : EIATTR_MAX_THREADS
	.align		4
.L_70:
        /*0da4*/ 	.byte	0x04, 0x05
        /*0da6*/ 	.short	(.L_72 - .L_71)
.L_71:
        /*0da8*/ 	.word	0x00000200
        /*0dac*/ 	.word	0x00000001
        /*0db0*/ 	.word	0x00000001


	//----- nvinfo : EIATTR_CRS_STACK_SIZE
	.align		4
.L_72:
        /*0db4*/ 	.byte	0x04, 0x1e
        /*0db6*/ 	.short	(.L_74 - .L_73)
.L_73:
        /*0db8*/ 	.word	0x00000000


	//----- nvinfo : EIATTR_CBANK_PARAM_SIZE
	.align		4
.L_74:
        /*0dbc*/ 	.byte	0x03, 0x19
        /*0dbe*/ 	.short	0x0600


	//----- nvinfo : EIATTR_PARAM_CBANK
	.align		4
        /*0dc0*/ 	.byte	0x04, 0x0a
        /*0dc2*/ 	.short	(.L_76 - .L_75)
	.align		4
.L_75:
        /*0dc4*/ 	.word	index@(.nv.constant0._ZN7cutlass13device_kernelINS_4fmha6kernel36Sm100FmhaFwdKernelTmaWarpspecializedIN4cute5tupleIJiiiNS5_IJNS5_IJiiEEEiEEEEEENS1_10collective38Sm100FmhaFwdMainloopTmaWarpspecializedINS_6half_tEffNS5_IJNS4_1CILi256EEENSC_ILi128EEENSC_ILi32EEEEEENS5_IJiNSC_ILi1EEES7_EEENS5_IJiSH_NS5_IJNS5_IJNSC_ILi0EEEiEEEiEEEEEESM_NS9_6NoMaskENS5_IJNSC_ILi2EEESH_SH_EEENSC_ILb0EEEEENS9_38Sm100FmhaFwdEpilogueTmaWarpspecializedISB_fNS5_IJSE_SF_SE_EEESI_NS5_IJSH_S7_EEESQ_EENS2_23PersistentTileSchedulerENS2_41Sm100FmhaCtxKernelWarpspecializedScheduleEEEEEvNT_6ParamsE)
        /*0dc8*/ 	.short	0x0380
        /*0dca*/ 	.short	0x0600


	//----- nvinfo : EIATTR_SW_WAR
	.align		4
.L_76:
        /*0dcc*/ 	.byte	0x04, 0x36
        /*0dce*/ 	.short	(.L_78 - .L_77)
.L_77:
        /*0dd0*/ 	.word	0x00000008
.L_78:


//--------------------- .nv.callgraph             --------------------------
	.section	.nv.callgraph,"",@"SHT_CUDA_CALLGRAPH"
	.align	4
	.sectionentsize	8
	.align		4
        /*0000*/ 	.word	0x00000000
	.align		4
        /*0004*/ 	.word	0xffffffff
	.align		4
        /*0008*/ 	.word	index@(_ZN7cutlass13device_kernelINS_4fmha6kernel36Sm100FmhaFwdKernelTmaWarpspecializedIN4cute5tupleIJiiiNS5_IJNS5_IJiiEEEiEEEEEENS1_10collective38Sm100FmhaFwdMainloopTmaWarpspecializedINS_6half_tEffNS5_IJNS4_1CILi256EEENSC_ILi128EEENSC_ILi32EEEEEENS5_IJiNSC_ILi1EEES7_EEENS5_IJiSH_NS5_IJNS5_IJNSC_ILi0EEEiEEEiEEEEEESM_NS9_6NoMaskENS5_IJNSC_ILi2EEESH_SH_EEENSC_ILb0EEEEENS9_38Sm100FmhaFwdEpilogueTmaWarpspecializedISB_fNS5_IJSE_SF_SE_EEESI_NS5_IJSH_S7_EEESQ_EENS2_23PersistentTileSchedulerENS2_41Sm100FmhaCtxKernelWarpspecializedScheduleEEEEEvNT_6ParamsE)
	.align		4
        /*000c*/ 	.word	index@(__assertfail)
	.align		4
        /*0010*/ 	.word	index@(_ZN7cutlass13device_kernelINS_4fmha6kernel36Sm100FmhaFwdKernelTmaWarpspecializedIN4cute5tupleIJiiiNS5_IJNS5_IJiiEEEiEEEEEENS1_10collective38Sm100FmhaFwdMainloopTmaWarpspecializedINS_6half_tEffNS5_IJNS4_1CILi256EEENSC_ILi128EEENSC_ILi32EEEEEENS5_IJiNSC_ILi1EEES7_EEENS5_IJiSH_NS5_IJNS5_IJNSC_ILi0EEEiEEEiEEEEEESM_NS9_6NoMaskENS5_IJNSC_ILi2EEESH_SH_EEENSC_ILb0EEEEENS9_38Sm100FmhaFwdEpilogueTmaWarpspecializedISB_fNS5_IJSE_SF_SE_EEESI_NS5_IJSH_S7_EEESQ_EENS2_23PersistentTileSchedulerENS2_41Sm100FmhaCtxKernelWarpspecializedScheduleEEEEEvNT_6ParamsE)
	.align		4
        /*0014*/ 	.word	index@(vprintf)
	.align		4
        /*0018*/ 	.word	0x00000000
	.align		4
        /*001c*/ 	.word	0xfffffffe
	.align		4
        /*0020*/ 	.word	0x00000000
	.align		4
        /*0024*/ 	.word	0xfffffffd
	.align		4
        /*0028*/ 	.word	0x00000000
	.align		4
        /*002c*/ 	.word	0xfffffffc


//--------------------- .nv.constant4             --------------------------
	.section	.nv.constant4,"a",@progbits
	.align	8
	.align		8
.nv.constant4:
        /*0000*/ 	.dword	vprintf
	.align		8
        /*0008*/ 	.dword	__assertfail
	.align		8
        /*0010*/ 	.dword	__unnamed_1
	.align		8
        /*0018*/ 	.dword	__unnamed_2
	.align		8
        /*0020*/ 	.dword	__unnamed_3
	.align		8
        /*0028*/ 	.dword	__unnamed_4
	.align		8
        /*0030*/ 	.dword	__unnamed_5
	.align		8
        /*0038*/ 	.dword	__unnamed_6
	.align		8
        /*0040*/ 	.dword	__unnamed_7
	.align		8
        /*0048*/ 	.dword	_ZN39_INTERNAL_596f5fea_4_k_cu_075a633c_32974cuda3std3__45__cpo5beginE
	.align		8
        /*0050*/ 	.dword	_ZN39_INTERNAL_596f5fea_4_k_cu_075a633c_32974cuda3std3__45__cpo3endE
	.align		8
        /*0058*/ 	.dword	_ZN39_INTERNAL_596f5fea_4_k_cu_075a633c_32974cuda3std3__45__cpo6cbeginE
	.align		8
        /*0060*/ 	.dword	_ZN39_INTERNAL_596f5fea_4_k_cu_075a633c_32974cuda3std3__45__cpo4cendE
	.align		8
        /*0068*/ 	.dword	_ZN39_INTERNAL_596f5fea_4_k_cu_075a633c_32974cuda3std3__441_GLOBAL__N__596f5fea_4_k_cu_075a633c_32976ignoreE
	.align		8
        /*0070*/ 	.dword	_ZN39_INTERNAL_596f5fea_4_k_cu_075a633c_32974cuda3std3__419piecewise_constructE
	.align		8
        /*0078*/ 	.dword	_ZN39_INTERNAL_596f5fea_4_k_cu_075a633c_32974cuda3std3__48in_placeE
	.align		8
        /*0080*/ 	.dword	_ZN39_INTERNAL_596f5fea_4_k_cu_075a633c_32974cuda3std6ranges3__45__cpo4swapE
	.align		8
        /*0088*/ 	.dword	_ZN39_INTERNAL_596f5fea_4_k_cu_075a633c_32974cuda3std6ranges3__45__cpo9iter_moveE
	.align		8
        /*0090*/ 	.dword	_ZN39_INTERNAL_596f5fea_4_k_cu_075a633c_32974cute7productE
	.align		8
        /*0098*/ 	.dword	_ZN39_INTERNAL_596f5fea_4_k_cu_075a633c_32974cute1_E
	.align		8
        /*00a0*/ 	.dword	$str$22
	.align		8
        /*00a8*/ 	.dword	$str$23
	.align		8
        /*00b0*/ 	.dword	$str$26
	.align		8
        /*00b8*/ 	.dword	$str$27
	.align		8
        /*00c0*/ 	.dword	$str$28
	.align		8
        /*00c8*/ 	.dword	$str$29
	.align		8
        /*00d0*/ 	.dword	$str$30
	.align		8
        /*00d8*/ 	.dword	$str$31
	.align		8
        /*00e0*/ 	.dword	$str$32
	.align		8
        /*00e8*/ 	.dword	$str$33
	.align		8
        /*00f0*/ 	.dword	$str$34
	.align		8
        /*00f8*/ 	.dword	$str$35
	.align		8
        /*0100*/ 	.dword	$str$36
	.align		8
        /*0108*/ 	.dword	$str$37


//--------------------- .nv.constant2._ZN7cutlass13device_kernelINS_4fmha6kernel36Sm100FmhaFwdKernelTmaWarpspecializedIN4cute5tupleIJiiiNS5_IJNS5_IJiiEEEiEEEEEENS1_10collective38Sm100FmhaFwdMainloopTmaWarpspecializedINS_6half_tEffNS5_IJNS4_1CILi256EEENSC_ILi128EEENSC_ILi32EEEEEENS5_IJiNSC_ILi1EEES7_EEENS5_IJiSH_NS5_IJNS5_IJNSC_ILi0EEEiEEEiEEEEEESM_NS9_6NoMaskENS5_IJNSC_ILi2EEESH_SH_EEENSC_ILb0EEEEENS9_38Sm100FmhaFwdEpilogueTmaWarpspecializedISB_fNS5_IJSE_SF_SE_EEESI_NS5_IJSH_S7_EEESQ_EENS2_23PersistentTileSchedulerENS2_41Sm100FmhaCtxKernelWarpspecializedScheduleEEEEEvNT_6ParamsE --------------------------
	.section	.nv.constant2._ZN7cutlass13device_kernelINS_4fmha6kernel36Sm100FmhaFwdKernelTmaWarpspecializedIN4cute5tupleIJiiiNS5_IJNS5_IJiiEEEiEEEEEENS1_10collective38Sm100FmhaFwdMainloopTmaWarpspecializedINS_6half_tEffNS5_IJNS4_1CILi256EEENSC_ILi128EEENSC_ILi32EEEEEENS5_IJiNSC_ILi1EEES7_EEENS5_IJiSH_NS5_IJNS5_IJNSC_ILi0EEEiEEEiEEEEEESM_NS9_6NoMaskENS5_IJNSC_ILi2EEESH_SH_EEENSC_ILb0EEEEENS9_38Sm100FmhaFwdEpilogueTmaWarpspecializedISB_fNS5_IJSE_SF_SE_EEESI_NS5_IJSH_S7_EEESQ_EENS2_23PersistentTileSchedulerENS2_41Sm100FmhaCtxKernelWarpspecializedScheduleEEEEEvNT_6ParamsE,"a",@progbits
	.sectionflags	@""
	.align	4
.nv.constant2._ZN7cutlass13device_kernelINS_4fmha6kernel36Sm100FmhaFwdKernelTmaWarpspecializedIN4cute5tupleIJiiiNS5_IJNS5_IJiiEEEiEEEEEENS1_10collective38Sm100FmhaFwdMainloopTmaWarpspecializedINS_6half_tEffNS5_IJNS4_1CILi256EEENSC_ILi128EEENSC_ILi32EEEEEENS5_IJiNSC_ILi1EEES7_EEENS5_IJiSH_NS5_IJNS5_IJNSC_ILi0EEEiEEEiEEEEEESM_NS9_6NoMaskENS5_IJNSC_ILi2EEESH_SH_EEENSC_ILb0EEEEENS9_38Sm100FmhaFwdEpilogueTmaWarpspecializedISB_fNS5_IJSE_SF_SE_EEESI_NS5_IJSH_S7_EEESQ_EENS2_23PersistentTileSchedulerENS2_41Sm100FmhaCtxKernelWarpspecializedScheduleEEEEEvNT_6ParamsE:
        /*0000*/ 	.byte	0x90, 0xf4, 0x00, 0x00, 0x50, 0x1f, 0x01, 0x00, 0x60, 0xf4, 0x00, 0x00


//--------------------- .text._ZN7cutlass13device_kernelINS_4fmha6kernel36Sm100FmhaFwdKernelTmaWarpspecializedIN4cute5tupleIJiiiNS5_IJNS5_IJiiEEEiEEEEEENS1_10collective38Sm100FmhaFwdMainloopTmaWarpspecializedINS_6half_tEffNS5_IJNS4_1CILi256EEENSC_ILi128EEENSC_ILi32EEEEEENS5_IJiNSC_ILi1EEES7_EEENS5_IJiSH_NS5_IJNS5_IJNSC_ILi0EEEiEEEiEEEEEESM_NS9_6NoMaskENS5_IJNSC_ILi2EEESH_SH_EEENSC_ILb0EEEEENS9_38Sm100FmhaFwdEpilogueTmaWarpspecializedISB_fNS5_IJSE_SF_SE_EEESI_NS5_IJSH_S7_EEESQ_EENS2_23PersistentTileSchedulerENS2_41Sm100FmhaCtxKernelWarpspecializedScheduleEEEEEvNT_6ParamsE --------------------------
	.section	.text._ZN7cutlass13device_kernelINS_4fmha6kernel36Sm100FmhaFwdKernelTmaWarpspecializedIN4cute5tupleIJiiiNS5_IJNS5_IJiiEEEiEEEEEENS1_10collective38Sm100FmhaFwdMainloopTmaWarpspecializedINS_6half_tEffNS5_IJNS4_1CILi256EEENSC_ILi128EEENSC_ILi32EEEEEENS5_IJiNSC_ILi1EEES7_EEENS5_IJiSH_NS5_IJNS5_IJNSC_ILi0EEEiEEEiEEEEEESM_NS9_6NoMaskENS5_IJNSC_ILi2EEESH_SH_EEENSC_ILb0EEEEENS9_38Sm100FmhaFwdEpilogueTmaWarpspecializedISB_fNS5_IJSE_SF_SE_EEESI_NS5_IJSH_S7_EEESQ_EENS2_23PersistentTileSchedulerENS2_41Sm100FmhaCtxKernelWarpspecializedScheduleEEEEEvNT_6ParamsE,"ax",@progbits
	.align	128
.text._ZN7cutlass13device_kernelINS_4fmha6kernel36Sm100FmhaFwdKernelTmaWarpspecializedIN4cute5tupleIJiiiNS5_IJNS5_IJiiEEEiEEEEEENS1_10collective38Sm100FmhaFwdMainloopTmaWarpspecializedINS_6half_tEffNS5_IJNS4_1CILi256EEENSC_ILi128EEENSC_ILi32EEEEEENS5_IJiNSC_ILi1EEES7_EEENS5_IJiSH_NS5_IJNS5_IJNSC_ILi0EEEiEEEiEEEEEESM_NS9_6NoMaskENS5_IJNSC_ILi2EEESH_SH_EEENSC_ILb0EEEEENS9_38Sm100FmhaFwdEpilogueTmaWarpspecializedISB_fNS5_IJSE_SF_SE_EEESI_NS5_IJSH_S7_EEESQ_EENS2_23PersistentTileSchedulerENS2_41Sm100FmhaCtxKernelWarpspecializedScheduleEEEEEvNT_6ParamsE:
        .type           _ZN7cutlass13device_kernelINS_4fmha6kernel36Sm100FmhaFwdKernelTmaWarpspecializedIN4cute5tupleIJiiiNS5_IJNS5_IJiiEEEiEEEEEENS1_10collective38Sm100FmhaFwdMainloopTmaWarpspecializedINS_6half_tEffNS5_IJNS4_1CILi256EEENSC_ILi128EEENSC_ILi32EEEEEENS5_IJiNSC_ILi1EEES7_EEENS5_IJiSH_NS5_IJNS5_IJNSC_ILi0EEEiEEEiEEEEEESM_NS9_6NoMaskENS5_IJNSC_ILi2EEESH_SH_EEENSC_ILb0EEEEENS9_38Sm100FmhaFwdEpilogueTmaWarpspecializedISB_fNS5_IJSE_SF_SE_EEESI_NS5_IJSH_S7_EEESQ_EENS2_23PersistentTileSchedulerENS2_41Sm100FmhaCtxKernelWarpspecializedScheduleEEEEEvNT_6ParamsE,@function
        .size           _ZN7cutlass13device_kernelINS_4fmha6kernel36Sm100FmhaFwdKernelTmaWarpspecializedIN4cute5tupleIJiiiNS5_IJNS5_IJiiEEEiEEEEEENS1_10collective38Sm100FmhaFwdMainloopTmaWarpspecializedINS_6half_tEffNS5_IJNS4_1CILi256EEENSC_ILi128EEENSC_ILi32EEEEEENS5_IJiNSC_ILi1EEES7_EEENS5_IJiSH_NS5_IJNS5_IJNSC_ILi0EEEiEEEiEEEEEESM_NS9_6NoMaskENS5_IJNSC_ILi2EEESH_SH_EEENSC_ILb0EEEEENS9_38Sm100FmhaFwdEpilogueTmaWarpspecializedISB_fNS5_IJSE_SF_SE_EEESI_NS5_IJSH_S7_EEESQ_EENS2_23PersistentTileSchedulerENS2_41Sm100FmhaCtxKernelWarpspecializedScheduleEEEEEvNT_6ParamsE,(.L_x_475 - _ZN7cutlass13device_kernelINS_4fmha6kernel36Sm100FmhaFwdKernelTmaWarpspecializedIN4cute5tupleIJiiiNS5_IJNS5_IJiiEEEiEEEEEENS1_10collective38Sm100FmhaFwdMainloopTmaWarpspecializedINS_6half_tEffNS5_IJNS4_1CILi256EEENSC_ILi128EEENSC_ILi32EEEEEENS5_IJiNSC_ILi1EEES7_EEENS5_IJiSH_NS5_IJNS5_IJNSC_ILi0EEEiEEEiEEEEEESM_NS9_6NoMaskENS5_IJNSC_ILi2EEESH_SH_EEENSC_ILb0EEEEENS9_38Sm100FmhaFwdEpilogueTmaWarpspecializedISB_fNS5_IJSE_SF_SE_EEESI_NS5_IJSH_S7_EEESQ_EENS2_23PersistentTileSchedulerENS2_41Sm100FmhaCtxKernelWarpspecializedScheduleEEEEEvNT_6ParamsE)
        .other          _ZN7cutlass13device_kernelINS_4fmha6kernel36Sm100FmhaFwdKernelTmaWarpspecializedIN4cute5tupleIJiiiNS5_IJNS5_IJiiEEEiEEEEEENS1_10collective38Sm100FmhaFwdMainloopTmaWarpspecializedINS_6half_tEffNS5_IJNS4_1CILi256EEENSC_ILi128EEENSC_ILi32EEEEEENS5_IJiNSC_ILi1EEES7_EEENS5_IJiSH_NS5_IJNS5_IJNSC_ILi0EEEiEEEiEEEEEESM_NS9_6NoMaskENS5_IJNSC_ILi2EEESH_SH_EEENSC_ILb0EEEEENS9_38Sm100FmhaFwdEpilogueTmaWarpspecializedISB_fNS5_IJSE_SF_SE_EEESI_NS5_IJSH_S7_EEESQ_EENS2_23PersistentTileSchedulerENS2_41Sm100FmhaCtxKernelWarpspecializedScheduleEEEEEvNT_6ParamsE,@"STO_CUDA_ENTRY STV_DEFAULT"
_ZN7cutlass13device_kernelINS_4fmha6kernel36Sm100FmhaFwdKernelTmaWarpspecializedIN4cute5tupleIJiiiNS5_IJNS5_IJiiEEEiEEEEEENS1_10collective38Sm100FmhaFwdMainloopTmaWarpspecializedINS_6half_tEffNS5_IJNS4_1CILi256EEENSC_ILi128EEENSC_ILi32EEEEEENS5_IJiNSC_ILi1EEES7_EEENS5_IJiSH_NS5_IJNS5_IJNSC_ILi0EEEiEEEiEEEEEESM_NS9_6NoMaskENS5_IJNSC_ILi2EEESH_SH_EEENSC_ILb0EEEEENS9_38Sm100FmhaFwdEpilogueTmaWarpspecializedISB_fNS5_IJSE_SF_SE_EEESI_NS5_IJSH_S7_EEESQ_EENS2_23PersistentTileSchedulerENS2_41Sm100FmhaCtxKernelWarpspecializedScheduleEEEEEvNT_6ParamsE:
[----:B------:R-:W1:Y:S02]  /*0000*/  LDC R1, c[0x0][0x37c] ;  /* 0x0000df00ff017b82 */ /* 0x000e640000000800 */
[----:B-1----:R-:W-:-:S04]  /*0010*/  IADD3 R1, PT, PT, R1, -0x70, RZ ;  /* 0xffffff9001017810 */ /* 0x002fc80007ffe0ff */
[----:B------:R-:W-:Y:S01]  /*0020*/  R2UR UR38, R1 ;  /* 0x00000000012672ca */ /* 0x000fe200000e0000 */
[----:B------:R-:W1:Y:S01]  /*0030*/  S2R R41, SR_TID.X ;  /* 0x0000000000297919 */ /* 0x000e620000002100 */
[----:B------:R-:W2:Y:S01]  /*0040*/  LDCU UR4, c[0x0][0x2f8] ;  /* 0x00005f00ff0477ac */ /* 0x000ea20008000800 */
[----:B------:R-:W3:Y:S01]  /*0050*/  LDCU UR37, c[0x0][0x2fc] ;  /* 0x00005f80ff2577ac */ /* 0x000ee20008000800 */
[----:B------:R-:W-:Y:S02]  /*0060*/  UPLOP3.LUT UP3, UPT, UPT, UPT, UPT, 0x40, 0x4 ;  /* 0x000000000004789c */ /* 0x000fe40003f6e870 */
[----:B------:R-:W-:Y:S02]  /*0070*/  UPLOP3.LUT UP1, UPT, UPT, UPT, UPT, 0x80, 0x8 ;  /* 0x000000000008789c */ /* 0x000fe40003f2f070 */
[----:B------:R-:W-:Y:S02]  /*0080*/  UPLOP3.LUT UP0, UPT, UPT, UPT, UPT, 0x40, 0x4 ;  /* 0x000000000004789c */ /* 0x000fe40003f0e870 */
[----:B------:R-:W-:-:S02]  /*0090*/  UPLOP3.LUT UP6, UPT, UPT, UPT, UPT, 0x40, 0x4 ;  /* 0x000000000004789c */ /* 0x000fc40003fce870 */
[----:B------:R-:W-:Y:S02]  /*00a0*/  UPLOP3.LUT UP5, UPT, UPT, UPT, UPT, 0x40, 0x4 ;  /* 0x000000000004789c */ /* 0x000fe40003fae870 */
[----:B--2---:R-:W-:Y:S02]  /*00b0*/  UIADD3 UR38, UP2, UPT, UR38, UR4, URZ ;  /* 0x0000000426267290 */ /* 0x004fe4000ff5e0ff */
[----:B------:R-:W-:Y:S02]  /*00c0*/  UP2UR UR41, UPR, URZ, 0x8 ;  /* 0x00000008ff297883 */ /* 0x000fe40008000000 */
[----:B---3--:R-:W-:Y:S02]  /*00d0*/  UIADD3.X UR37, UPT, UPT, URZ, UR37, URZ, UP2, !UPT ;  /* 0x00000025ff257290 */ /* 0x008fe400097fe4ff */
[----:B------:R-:W-:Y:S02]  /*00e0*/  UPLOP3.LUT UP2, UPT, UPT, UPT, UPT, 0x80, 0x8 ;  /* 0x000000000008789c */ /* 0x000fe40003f4f070 */
[----:B------:R-:W-:-:S02]  /*00f0*/  UPLOP3.LUT UP4, UPT, UPT, UPT, UPT, 0x40, 0x4 ;  /* 0x000000000004789c */ /* 0x000fc40003f8e870 */
[----:B------:R-:W-:Y:S01]  /*0100*/  UP2UR UR51, UPR, URZ, 0x4 ;  /* 0x00000004ff337883 */ /* 0x000fe20008000000 */
[----:B-1----:R-:W-:-:S05]  /*0110*/  SHF.R.U32.HI R3, RZ, 0x5, R41 ;  /* 0x00000005ff037819 */ /* 0x002fca0000011629 */
[----:B------:R-:W1:Y:S02]  /*0120*/  SHFL.IDX PT, R0, R3, RZ, 0x1f ;  /* 0x00001fff03007589 */ /* 0x000e6400000e0000 */
[----:B-1----:R-:W-:-:S04]  /*0130*/  SHF.R.S32.HI R5, RZ, 0x1f, R0 ;  /* 0x0000001fff057819 */ /* 0x002fc80000011400 */
[----:B------:R-:W-:-:S04]  /*0140*/  LEA.HI R2, R5, R0, RZ, 0x2 ;  /* 0x0000000005027211 */ /* 0x000fc800078f10ff */
[----:B------:R-:W-:-:S04]  /*0150*/  SHF.R.S32.HI R2, RZ, 0x2, R2 ;  /* 0x00000002ff027819 */ /* 0x000fc80000011402 */
[----:B------:R-:W-:-:S13]  /*0160*/  ISETP.NE.AND P0, PT, R2, RZ, PT ;  /* 0x000000ff0200720c */ /* 0x000fda0003f05270 */
[----:B------:R-:W-:Y:S05]  /*0170*/  @!P0 BRA `(.L_x_0) ;  /* 0x0000000400248947 */ /* 0x000fea0003800000 */
[----:B------:R-:W-:-:S13]  /*0180*/  ISETP.NE.AND P0, PT, R2, 0x2, PT ;  /* 0x000000020200780c */ /* 0x000fda0003f05270 */
[----:B------:R-:W-:Y:S05]  /*0190*/  @!P0 BRA `(.L_x_1) ;  /* 0x0000000000f48947 */ /* 0x000fea0003800000 */
[----:B------:R-:W-:-:S13]  /*01a0*/  ISETP.NE.AND P0, PT, R2, 0x1, PT ;  /* 0x000000010200780c */ /* 0x000fda0003f05270 */
[----:B------:R-:W-:Y:S05]  /*01b0*/  @P0 BRA `(.L_x_2) ;  /* 0x00000000002c0947 */ /* 0x000fea0003800000 */
[----:B------:R-:W-:Y:S01]  /*01c0*/  HFMA2 R2, -RZ, RZ, 0, 5.9604644775390625e-08 ;  /* 0x00000001ff027431 */ /* 0x000fe200000001ff */
[----:B------:R-:W-:Y:S02]  /*01d0*/  UPLOP3.LUT UP3, UPT, UPT, UPT, UPT, 0x40, 0x4 ;  /* 0x000000000004789c */ /* 0x000fe40003f6e870 */
[----:B------:R-:W-:Y:S02]  /*01e0*/  UPLOP3.LUT UP2, UPT, UPT, UPT, UPT, 0x40, 0x4 ;  /* 0x000000000004789c */ /* 0x000fe40003f4e870 */
[----:B------:R-:W-:Y:S02]  /*01f0*/  UPLOP3.LUT UP1, UPT, UPT, UPT, UPT, 0x80, 0x8 ;  /* 0x000000000008789c */ /* 0x000fe40003f2f070 */
[----:B------:R-:W-:Y:S02]  /*0200*/  UPLOP3.LUT UP0, UPT, UPT, UPT, UPT, 0x40, 0x4 ;  /* 0x000000000004789c */ /* 0x000fe40003f0e870 */
[----:B------:R-:W-:Y:S02]  /*0210*/  UPLOP3.LUT UP6, UPT, UPT, UPT, UPT, 0x40, 0x4 ;  /* 0x000000000004789c */ /* 0x000fe40003fce870 */
[----:B------:R-:W-:-:S02]  /*0220*/  UPLOP3.LUT UP5, UPT, UPT, UPT, UPT, 0x40, 0x4 ;  /* 0x000000000004789c */ /* 0x000fc40003fae870 */
[----:B------:R-:W-:Y:S02]  /*0230*/  UPLOP3.LUT UP4, UPT, UPT, UPT, UPT, 0x80, 0x8 ;  /* 0x000000000008789c */ /* 0x000fe40003f8f070 */
[----:B------:R-:W-:Y:S02]  /*0240*/  UP2UR UR41, UPR, URZ, 0x8 ;  /* 0x00000008ff297883 */ /* 0x000fe40008000000 */
[----:B------:R-:W-:Y:S01]  /*0250*/  UP2UR UR51, UPR, URZ, 0x4 ;  /* 0x00000004ff337883 */ /* 0x000fe20008000000 */
[----:B------:R-:W-:Y:S11]  /*0260*/  BRA `(.L_x_0) ;  /* 0x0000000000e87947 */ /* 0x000ff60003800000 */
.L_x_2:
[----:B------:R-:W-:Y:S01]  /*0270*/  ISETP.NE.AND P0, PT, R0, 0xc, PT ;  /* 0x0000000c0000780c */ /* 0x000fe20003f05270 */
[----:B------:R-:W-:Y:S01]  /*0280*/  UPLOP3.LUT UP2, UPT, UPT, UPT, UPT, 0x40, 0x4 ;  /* 0x000000000004789c */ /* 0x000fe20003f4e870 */
[----:B------:R-:W-:Y:S01]  /*0290*/  HFMA2 R2, -RZ, RZ, 0, 1.78813934326171875e-07 ;  /* 0x00000003ff027431 */ /* 0x000fe200000001ff */
[----:B------:R-:W-:Y:S02]  /*02a0*/  UPLOP3.LUT UP1, UPT, UPT, UPT, UPT, 0x80, 0x8 ;  /* 0x000000000008789c */ /* 0x000fe40003f2f070 */
[----:B------:R-:W-:Y:S02]  /*02b0*/  UP2UR UR41, UPR, URZ, 0x4 ;  /* 0x00000004ff297883 */ /* 0x000fe40008000000 */
[----:B------:R-:W-:Y:S02]  /*02c0*/  UPLOP3.LUT UP2, UPT, UPT, UPT, UPT, 0x40, 0x4 ;  /* 0x000000000004789c */ /* 0x000fe40003f4e870 */
[----:B------:R-:W-:Y:S02]  /*02d0*/  UPLOP3.LUT UP0, UPT, UPT, UPT, UPT, 0x40, 0x4 ;  /* 0x000000000004789c */ /* 0x000fe40003f0e870 */
[----:B------:R-:W-:-:S02]  /*02e0*/  UPLOP3.LUT UP6, UPT, UPT, UPT, UPT, 0x40, 0x4 ;  /* 0x000000000004789c */ /* 0x000fc40003fce870 */
[----:B------:R-:W-:Y:S02]  /*02f0*/  UPLOP3.LUT UP5, UPT, UPT, UPT, UPT, 0x80, 0x8 ;  /* 0x000000000008789c */ /* 0x000fe40003faf070 */
[----:B------:R-:W-:Y:S02]  /*0300*/  UPLOP3.LUT UP4, UPT, UPT, UPT, UPT, 0x40, 0x4 ;  /* 0x000000000004789c */ /* 0x000fe40003f8e870 */
[----:B------:R-:W-:Y:S01]  /*0310*/  UP2UR UR51, UPR, URZ, 0x4 ;  /* 0x00000004ff337883 */ /* 0x000fe20008000000 */
[----:B------:R-:W-:Y:S11]  /*0320*/  @!P0 BRA `(.L_x_0) ;  /* 0x0000000000b88947 */ /* 0x000ff60003800000 */
[----:B------:R-:W-:-:S13]  /*0330*/  ISETP.NE.AND P0, PT, R0, 0xe, PT ;  /* 0x0000000e0000780c */ /* 0x000fda0003f05270 */
[----:B------:R-:W-:Y:S05]  /*0340*/  @!P0 BRA `(.L_x_3) ;  /* 0x00000000005c8947 */ /* 0x000fea0003800000 */
[----:B------:R-:W-:-:S13]  /*0350*/  ISETP.NE.AND P0, PT, R0, 0xd, PT ;  /* 0x0000000d0000780c */ /* 0x000fda0003f05270 */
[----:B------:R-:W-:Y:S05]  /*0360*/  @P0 BRA `(.L_x_4) ;  /* 0x00000000002c0947 */ /* 0x000fea0003800000 */
[----:B------:R-:W-:Y:S01]  /*0370*/  HFMA2 R2, -RZ, RZ, 0, 2.384185791015625e-07 ;  /* 0x00000004ff027431 */ /* 0x000fe200000001ff */
        /* <DEDUP_REMOVED lines=10> */
.L_x_4:
[----:B------:R-:W-:Y:S01]  /*0420*/  HFMA2 R2, -RZ, RZ, 0, 3.5762786865234375e-07 ;  /* 0x00000006ff027431 */ /* 0x000fe200000001ff */
[----:B------:R-:W-:Y:S02]  /*0430*/  UPLOP3.LUT UP3, UPT, UPT, UPT, UPT, 0x40, 0x4 ;  /* 0x000000000004789c */ /* 0x000fe40003f6e870 */
[----:B------:R-:W-:Y:S02]  /*0440*/  UPLOP3.LUT UP2, UPT, UPT, UPT, UPT, 0x40, 0x4 ;  /* 0x000000000004789c */ /* 0x000fe40003f4e870 */
[----:B------:R-:W-:Y:S02]  /*0450*/  UPLOP3.LUT UP0, UPT, UPT, UPT, UPT, 0x40, 0x4 ;  /* 0x000000000004789c */ /* 0x000fe40003f0e870 */
[----:B------:R-:W-:Y:S02]  /*0460*/  UPLOP3.LUT UP6, UPT, UPT, UPT, UPT, 0x40, 0x4 ;  /* 0x000000000004789c */ /* 0x000fe40003fce870 */
[----:B------:R-:W-:Y:S02]  /*0470*/  UPLOP3.LUT UP5, UPT, UPT, UPT, UPT, 0x40, 0x4 ;  /* 0x000000000004789c */ /* 0x000fe40003fae870 */
[----:B------:R-:W-:-:S02]  /*0480*/  UPLOP3.LUT UP4, UPT, UPT, UPT, UPT, 0x40, 0x4 ;  /* 0x000000000004789c */ /* 0x000fc40003f8e870 */
[----:B------:R-:W-:Y:S02]  /*0490*/  UP2UR UR41, UPR, URZ, 0x8 ;  /* 0x00000008ff297883 */ /* 0x000fe40008000000 */
[----:B------:R-:W-:Y:S01]  /*04a0*/  UP2UR UR51, UPR, URZ, 0x4 ;  /* 0x00000004ff337883 */ /* 0x000fe20008000000 */
[----:B------:R-:W-:Y:S11]  /*04b0*/  BRA `(.L_x_0) ;  /* 0x0000000000547947 */ /* 0x000ff60003800000 */
.L_x_3:
[----:B------:R-:W-:Y:S01]  /*04c0*/  HFMA2 R2, -RZ, RZ, 0, 2.98023223876953125e-07 ;  /* 0x00000005ff027431 */ /* 0x000fe200000001ff */
        /* <DEDUP_REMOVED lines=10> */
.L_x_1:
[----:B------:R-:W-:Y:S01]  /*0570*/  HFMA2 R2, -RZ, RZ, 0, 1.1920928955078125e-07 ;  /* 0x00000002ff027431 */ /* 0x000fe200000001ff */
        /* <DEDUP_REMOVED lines=8> */
[----:B------:R-:W-:-:S12]  /*0600*/  UP2UR UR51, UPR, URZ, 0x4 ;  /* 0x00000004ff337883 */ /* 0x000fd80008000000 */
.L_x_0:
[----:B------:R-:W-:Y:S01]  /*0610*/  ELECT P0, URZ, PT ;  /* 0x0000000000ff782f */ /* 0x000fe20003800000 */
[----:B------:R-:W-:Y:S03]  /*0620*/  BSSY.RECONVERGENT B0, `(.L_x_5) ;  /* 0x000000f000007945 */ /* 0x000fe60003800200 */
[----:B------:R-:W-:Y:S02]  /*0630*/  PLOP3.LUT P2, PT, P0, PT, UP0, 0x5d, 0xd5 ;  /* 0x0000000000d5781c */ /* 0x000fe4000074eb0d */
[----:B------:R-:W-:-:S11]  /*0640*/  PLOP3.LUT P1, PT, P0, PT, UP6, 0x5d, 0xd5 ;  /* 0x0000000000d5781c */ /* 0x000fd6000072eb6d */
[----:B------:R-:W-:Y:S05]  /*0650*/  @P2 BRA `(.L_x_6) ;  /* 0x00000000002c2947 */ /* 0x000fea0003800000 */
[----:B------:R-:W1:Y:S02]  /*0660*/  LDCU.64 UR4, c[0x0][0x348] ;  /* 0x00006900ff0477ac */ /* 0x000e640008000a00 */
[----:B-1----:R-:W-:-:S04]  /*0670*/  UIADD3 UR8, UP0, UPT, UR4, 0x80, URZ ;  /* 0x0000008004087890 */ /* 0x002fc8000ff1e0ff */
[----:B------:R-:W-:Y:S02]  /*0680*/  UIADD3.X UR9, UPT, UPT, URZ, UR5, URZ, UP0, !UPT ;  /* 0x00000005ff097290 */ /* 0x000fe400087fe4ff */
[----:B------:R-:W-:-:S04]  /*0690*/  UIADD3 UR6, UP0, UPT, UR4, 0x180, URZ ;  /* 0x0000018004067890 */ /* 0x000fc8000ff1e0ff */
[----:B------:R-:W-:Y:S02]  /*06a0*/  UIADD3.X UR7, UPT, UPT, URZ, UR5, URZ, UP0, !UPT ;  /* 0x00000005ff077290 */ /* 0x000fe400087fe4ff */
[----:B------:R-:W-:Y:S01]  /*06b0*/  UIADD3 UR4, UP0, UPT, UR4, 0x280, URZ ;  /* 0x0000028004047890 */ /* 0x000fe2000ff1e0ff */
[----:B------:R1:W-:Y:S03]  /*06c0*/  UTMACCTL.PF [UR8] ;  /* 0x00000000080079b9 */ /* 0x0003e60008040000 */
[----:B------:R-:W-:-:S03]  /*06d0*/  UIADD3.X UR5, UPT, UPT, URZ, UR5, URZ, UP0, !UPT ;  /* 0x00000005ff057290 */ /* 0x000fc600087fe4ff */
[----:B------:R1:W-:Y:S06]  /*06e0*/  UTMACCTL.PF [UR6] ;  /* 0x00000000060079b9 */ /* 0x0003ec0008040000 */
[----:B------:R1:W-:Y:S02]  /*06f0*/  UTMACCTL.PF [UR4] ;  /* 0x00000000040079b9 */ /* 0x0003e40008040000 */
[----:B-1----:R-:W-:Y:S01]  /*0700*/  NOP ;  /* 0x0000000000007918 */ /* 0x002fe20000000000 */
.L_x_6:
[----:B------:R-:W-:Y:S05]  /*0710*/  BSYNC.RECONVERGENT B0 ;  /* 0x0000000000007941 */ /* 0x000fea0003800200 */
.L_x_5:
[----:B------:R-:W-:Y:S04]  /*0720*/  BSSY.RECONVERGENT B0, `(.L_x_7) ;  /* 0x000001b000007945 */ /* 0x000fe80003800200 */
[----:B------:R-:W-:Y:S05]  /*0730*/  @P1 BRA `(.L_x_8) ;  /* 0x0000000000241947 */ /* 0x000fea0003800000 */
[----:B------:R-:W1:Y:S01]  /*0740*/  LDCU.64 UR4, c[0x0][0x348] ;  /* 0x00006900ff0477ac */ /* 0x000e620008000a00 */
[----:B------:R-:W-:Y:S02]  /*0750*/  PLOP3.LUT P6, PT, PT, PT, PT, 0x80, 0x8 ;  /* 0x000000000008781c */ /* 0x000fe40003fcf070 */
[----:B------:R-:W-:Y:S02]  /*0760*/  PLOP3.LUT P5, PT, PT, PT, PT, 0x8, 0x80 ;  /* 0x000000000080781c */ /* 0x000fe40003fae170 */
[----:B------:R-:W-:Y:S02]  /*0770*/  PLOP3.LUT P4, PT, PT, PT, PT, 0x80, 0x8 ;  /* 0x000000000008781c */ /* 0x000fe40003f8f070 */
[----:B------:R-:W-:Y:S01]  /*0780*/  PLOP3.LUT P3, PT, PT, PT, PT, 0x80, 0x8 ;  /* 0x000000000008781c */ /* 0x000fe20003f6f070 */
[----:B-1----:R-:W-:-:S04]  /*0790*/  UIADD3 UR4, UP0, UPT, UR4, 0x400, URZ ;  /* 0x0000040004047890 */ /* 0x002fc8000ff1e0ff */
[----:B------:R-:W-:-:S09]  /*07a0*/  UIADD3.X UR5, UPT, UPT, URZ, UR5, URZ, UP0, !UPT ;  /* 0x00000005ff057290 */ /* 0x000fd200087fe4ff */
[----:B------:R1:W-:Y:S02]  /*07b0*/  UTMACCTL.PF [UR4] ;  /* 0x00000000040079b9 */ /* 0x0003e40008040000 */
[----:B-1----:R-:W-:Y:S05]  /*07c0*/  BRA `(.L_x_9) ;  /* 0x0000000000407947 */ /* 0x002fea0003800000 */
.L_x_8:
[----:B------:R-:W-:-:S13]  /*07d0*/  ISETP.NE.AND P1, PT, R2, 0x3, PT ;  /* 0x000000030200780c */ /* 0x000fda0003f25270 */
[----:B------:R-:W-:Y:S05]  /*07e0*/  @!P1 BRA `(.L_x_10) ;  /* 0x0000000000289947 */ /* 0x000fea0003800000 */
[----:B------:R-:W-:Y:S02]  /*07f0*/  ISETP.NE.AND P1, PT, R2, 0x4, PT ;  /* 0x000000040200780c */ /* 0x000fe40003f25270 */
[----:B------:R-:W-:Y:S02]  /*0800*/  PLOP3.LUT P4, PT, PT, PT, PT, 0x80, 0x8 ;  /* 0x000000000008781c */ /* 0x000fe40003f8f070 */
[----:B------:R-:W-:Y:S02]  /*0810*/  PLOP3.LUT P5, PT, PT, PT, PT, 0x8, 0x80 ;  /* 0x000000000080781c */ /* 0x000fe40003fae170 */
[----:B------:R-:W-:Y:S02]  /*0820*/  PLOP3.LUT P6, PT, PT, PT, PT, 0x80, 0x8 ;  /* 0x000000000008781c */ /* 0x000fe40003fcf070 */
[----:B------:R-:W-:-:S05]  /*0830*/  PLOP3.LUT P3, PT, PT, PT, PT, 0x80, 0x8 ;  /* 0x000000000008781c */ /* 0x000fca0003f6f070 */
[----:B------:R-:W-:Y:S08]  /*0840*/  @P1 BRA `(.L_x_9) ;  /* 0x0000000000201947 */ /* 0x000ff00003800000 */
[----:B------:R-:W-:Y:S02]  /*0850*/  PLOP3.LUT P5, PT, PT, PT, PT, 0x8, 0x80 ;  /* 0x000000000080781c */ /* 0x000fe40003fae170 */
[----:B------:R-:W-:Y:S02]  /*0860*/  PLOP3.LUT P6, PT, PT, PT, PT, 0x8, 0x80 ;  /* 0x000000000080781c */ /* 0x000fe40003fce170 */
[----:B------:R-:W-:Y:S01]  /*0870*/  PLOP3.LUT P3, PT, PT, PT, PT, 0x8, 0x80 ;  /* 0x000000000080781c */ /* 0x000fe20003f6e170 */
[----:B------:R-:W-:-:S12]  /*0880*/  BRA `(.L_x_9) ;  /* 0x0000000000107947 */ /* 0x000fd80003800000 */
.L_x_10:
[----:B------:R-:W-:Y:S02]  /*0890*/  PLOP3.LUT P6, PT, PT, PT, PT, 0x8, 0x80 ;  /* 0x000000000080781c */ /* 0x000fe40003fce170 */
[----:B------:R-:W-:Y:S02]  /*08a0*/  PLOP3.LUT P5, PT, PT, PT, PT, 0x80, 0x8 ;  /* 0x000000000008781c */ /* 0x000fe40003faf070 */
[----:B------:R-:W-:Y:S02]  /*08b0*/  PLOP3.LUT P4, PT, PT, PT, PT, 0x8, 0x80 ;  /* 0x000000000080781c */ /* 0x000fe40003f8e170 */
[----:B------:R-:W-:-:S13]  /*08c0*/  PLOP3.LUT P3, PT, PT, PT, PT, 0x80, 0x8 ;  /* 0x000000000008781c */ /* 0x000fda0003f6f070 */
.L_x_9:
[----:B------:R-:W-:Y:S05]  /*08d0*/  BSYNC.RECONVERGENT B0 ;  /* 0x0000000000007941 */ /* 0x000fea0003800200 */
.L_x_7:
[----:B------:R-:W1:Y:S01]  /*08e0*/  SHFL.IDX PT, R0, R3, RZ, 0x1f ;  /* 0x00001fff03007589 */ /* 0x000e6200000e0000 */
[----:B------:R-:W-:Y:S02]  /*08f0*/  ISETP.NE.AND P1, PT, R2, 0x3, PT ;  /* 0x000000030200780c */ /* 0x000fe40003f25270 */
[----:B------:R-:W-:Y:S02]  /*0900*/  PLOP3.LUT P0, PT, P0, PT, UP1, 0xae, 0xea ;  /* 0x0000000000ea781c */ /* 0x000fe4000070f51e */
[----:B-1----:R-:W-:-:S13]  /*0910*/  ISETP.NE.AND P2, PT, R0, RZ, PT ;  /* 0x000000ff0000720c */ /* 0x002fda0003f45270 */
[----:B------:R-:W-:Y:S05]  /*0920*/  @P2 BRA `(.L_x_11) ;  /* 0x0000000000382947 */ /* 0x000fea0003800000 */
[----:B------:R-:W1:Y:S01]  /*0930*/  S2UR UR5, SR_CgaCtaId ;  /* 0x00000000000579c3 */ /* 0x000e620000008800 */
[----:B------:R-:W-:Y:S01]  /*0940*/  UMOV UR6, 0x400 ;  /* 0x0000040000067882 */ /* 0x000fe20000000000 */
[----:B------:R-:W-:Y:S01]  /*0950*/  UMOV UR4, 0x1 ;  /* 0x0000000100047882 */ /* 0x000fe20000000000 */
[----:B------:R-:W-:Y:S01]  /*0960*/  ELECT P2, URZ, PT ;  /* 0x0000000000ff782f */ /* 0x000fe20003840000 */
[----:B-1----:R-:W-:Y:S02]  /*0970*/  ULEA UR5, UR5, UR6, 0x18 ;  /* 0x0000000605057291 */ /* 0x002fe4000f8ec0ff */
[----:B------:R-:W-:-:S04]  /*0980*/  UIADD3 UR6, UPT, UPT, -UR4, 0x100000, URZ ;  /* 0x0010000004067890 */ /* 0x000fc8000fffe1ff */
[----:B------:R-:W-:Y:S02]  /*0990*/  USHF.L.U32 UR7, UR6, 0xb, URZ ;  /* 0x0000000b06077899 */ /* 0x000fe400080006ff */
[----:B------:R-:W-:Y:S01]  /*09a0*/  USHF.L.U32 UR6, UR6, 0x1, URZ ;  /* 0x0000000106067899 */ /* 0x000fe200080006ff */
[----:B------:R-:W1:Y:S11]  /*09b0*/  FENCE.VIEW.ASYNC.S ;  /* 0x00000000000073c6 */ /* 0x000e760000000000 */
[----:B-1----:R1:W2:Y:S01]  /*09c0*/  SYNCS.EXCH.64 URZ, [UR5+0xe000], UR6 ;  /* 0x00e0000605ff75b2 */ /* 0x0022a20008000100 */
[----:B------:R1:W3:Y:S01]  /*09d0*/  SYNCS.EXCH.64 URZ, [UR5+0xe010], UR6 ;  /* 0x00e0100605ff75b2 */ /* 0x0002e20008000100 */
[----:B------:R1:W4:Y:S01]  /*09e0*/  SYNCS.EXCH.64 URZ, [UR5+0xe008], UR6 ;  /* 0x00e0080605ff75b2 */ /* 0x0003220008000100 */
[----:B------:R1:W1:Y:S01]  /*09f0*/  SYNCS.EXCH.64 URZ, [UR5+0xe018], UR6 ;  /* 0x00e0180605ff75b2 */ /* 0x0002620008000100 */
[----:B------:R-:W-:Y:S01]  /*0a00*/  NOP ;  /* 0x0000000000007918 */ /* 0x000fe20000000000 */
.L_x_11:
[----:B------:R-:W-:Y:S01]  /*0a10*/  NOP ;  /* 0x0000000000007918 */ /* 0x000fe20000000000 */
[----:B------:R-:W-:Y:S05]  /*0a20*/  @!P1 BRA `(.L_x_12) ;  /* 0x0000000000289947 */ /* 0x000fea0003800000 */
[----:B------:R-:W-:Y:S01]  /*0a30*/  ISETP.NE.AND P1, PT, R2, 0x4, PT ;  /* 0x000000040200780c */ /* 0x000fe20003f25270 */
[----:B------:R-:W-:Y:S02]  /*0a40*/  UPLOP3.LUT UP3, UPT, UPT, UPT, UPT, 0x80, 0x8 ;  /* 0x000000000008789c */ /* 0x000fe40003f6f070 */
[----:B------:R-:W-:Y:S02]  /*0a50*/  UPLOP3.LUT UP2, UPT, UPT, UPT, UPT, 0x40, 0x4 ;  /* 0x000000000004789c */ /* 0x000fe40003f4e870 */
[----:B------:R-:W-:Y:S02]  /*0a60*/  UPLOP3.LUT UP1, UPT, UPT, UPT, UPT, 0x80, 0x8 ;  /* 0x000000000008789c */ /* 0x000fe40003f2f070 */
[----:B------:R-:W-:-:S06]  /*0a70*/  UPLOP3.LUT UP0, UPT, UPT, UPT, UPT, 0x80, 0x8 ;  /* 0x000000000008789c */ /* 0x000fcc0003f0f070 */
[----:B------:R-:W-:Y:S05]  /*0a80*/  @P1 BRA `(.L_x_13) ;  /* 0x0000000000201947 */ /* 0x000fea0003800000 */
[----:B------:R-:W-:Y:S02]  /*0a90*/  UPLOP3.LUT UP2, UPT, UPT, UPT, UPT, 0x40, 0x4 ;  /* 0x000000000004789c */ /* 0x000fe40003f4e870 */
[----:B------:R-:W-:Y:S02]  /*0aa0*/  UPLOP3.LUT UP3, UPT, UPT, UPT, UPT, 0x40, 0x4 ;  /* 0x000000000004789c */ /* 0x000fe40003f6e870 */
[----:B------:R-:W-:Y:S01]  /*0ab0*/  UPLOP3.LUT UP0, UPT, UPT, UPT, UPT, 0x40, 0x4 ;  /* 0x000000000004789c */ /* 0x000fe20003f0e870 */
[----:B------:R-:W-:Y:S05]  /*0ac0*/  BRA `(.L_x_13) ;  /* 0x0000000000107947 */ /* 0x000fea0003800000 */
.L_x_12:
[----:B------:R-:W-:Y:S02]  /*0ad0*/  UPLOP3.LUT UP3, UPT, UPT, UPT, UPT, 0x40, 0x4 ;  /* 0x000000000004789c */ /* 0x000fe40003f6e870 */
[----:B------:R-:W-:Y:S02]  /*0ae0*/  UPLOP3.LUT UP2, UPT, UPT, UPT, UPT, 0x80, 0x8 ;  /* 0x000000000008789c */ /* 0x000fe40003f4f070 */
[----:B------:R-:W-:Y:S02]  /*0af0*/  UPLOP3.LUT UP1, UPT, UPT, UPT, UPT, 0x40, 0x4 ;  /* 0x000000000004789c */ /* 0x000fe40003f2e870 */
[----:B------:R-:W-:Y:S02]  /*0b00*/  UPLOP3.LUT UP0, UPT, UPT, UPT, UPT, 0x80, 0x8 ;  /* 0x000000000008789c */ /* 0x000fe40003f0f070 */
.L_x_13:
[----:B------:R-:W5:Y:S02]  /*0b10*/  SHFL.IDX PT, R0, R3, RZ, 0x1f ;  /* 0x00001fff03007589 */ /* 0x000f6400000e0000 */
[----:B-----5:R-:W-:-:S13]  /*0b20*/  ISETP.NE.AND P1, PT, R0, RZ, PT ;  /* 0x000000ff0000720c */ /* 0x020fda0003f25270 */
[----:B------:R-:W-:Y:S05]  /*0b30*/  @P1 BRA `(.L_x_14) ;  /* 0x0000000000401947 */ /* 0x000fea0003800000 */
[----:B-1----:R-:W1:Y:S01]  /*0b40*/  S2UR UR5, SR_CgaCtaId ;  /* 0x00000000000579c3 */ /* 0x002e620000008800 */
        /* <DEDUP_REMOVED lines=8> */
[----:B-1----:R1:W1:Y:S01]  /*0bd0*/  SYNCS.EXCH.64 URZ, [UR5+0xe020], UR6 ;  /* 0x00e0200605ff75b2 */ /* 0x0022620008000100 */
[----:B------:R1:W1:Y:S01]  /*0be0*/  SYNCS.EXCH.64 URZ, [UR5+0xe038], UR6 ;  /* 0x00e0380605ff75b2 */ /* 0x0002620008000100 */
[----:B------:R1:W1:Y:S01]  /*0bf0*/  SYNCS.EXCH.64 URZ, [UR5+0xe028], UR6 ;  /* 0x00e0280605ff75b2 */ /* 0x0002620008000100 */
[----:B------:R1:W1:Y:S01]  /*0c00*/  SYNCS.EXCH.64 URZ, [UR5+0xe040], UR6 ;  /* 0x00e0400605ff75b2 */ /* 0x0002620008000100 */
[----:B------:R1:W1:Y:S01]  /*0c10*/  SYNCS.EXCH.64 URZ, [UR5+0xe030], UR6 ;  /* 0x00e0300605ff75b2 */ /* 0x0002620008000100 */
[----:B------:R1:W1:Y:S01]  /*0c20*/  SYNCS.EXCH.64 URZ, [UR5+0xe048], UR6 ;  /* 0x00e0480605ff75b2 */ /* 0x0002620008000100 */
[----:B------:R-:W-:Y:S01]  /*0c30*/  NOP ;  /* 0x0000000000007918 */ /* 0x000fe20000000000 */
.L_x_14:
[----:B------:R-:W5:Y:S01]  /*0c40*/  SHFL.IDX PT, R0, R3, RZ, 0x1f ;  /* 0x00001fff03007589 */ /* 0x000f6200000e0000 */
[----:B------:R-:W-:Y:S01]  /*0c50*/  NOP ;  /* 0x0000000000007918 */ /* 0x000fe20000000000 */
[----:B-----5:R-:W-:-:S13]  /*0c60*/  ISETP.NE.AND P1, PT, R0, RZ, PT ;  /* 0x000000ff0000720c */ /* 0x020fda0003f25270 */
[----:B------:R-:W-:Y:S05]  /*0c70*/  @P1 BRA `(.L_x_15) ;  /* 0x0000000000401947 */ /* 0x000fea0003800000 */
[----:B-1----:R-:W1:Y:S01]  /*0c80*/  S2UR UR6, SR_CgaCtaId ;  /* 0x00000000000679c3 */ /* 0x002e620000008800 */
[----:B------:R-:W-:Y:S01]  /*0c90*/  UMOV UR7, 0x400 ;  /* 0x0000040000077882 */ /* 0x000fe20000000000 */
[----:B------:R-:W-:Y:S01]  /*0ca0*/  UMOV UR5, 0x1 ;  /* 0x0000000100057882 */ /* 0x000fe20000000000 */
[----:B------:R-:W-:Y:S01]  /*0cb0*/  UMOV UR4, 0x80 ;  /* 0x0000008000047882 */ /* 0x000fe20000000000 */
[----:B------:R-:W-:-:S04]  /*0cc0*/  UIADD3 UR8, UPT, UPT, -UR5, 0x100000, URZ ;  /* 0x0010000005087890 */ /* 0x000fc8000fffe1ff */
[----:B------:R-:W-:Y:S02]  /*0cd0*/  USHF.L.U32 UR9, UR8, 0xb, URZ ;  /* 0x0000000b08097899 */ /* 0x000fe400080006ff */
[----:B------:R-:W-:Y:S02]  /*0ce0*/  USHF.L.U32 UR8, UR8, 0x1, URZ ;  /* 0x0000000108087899 */ /* 0x000fe400080006ff */
[----:B------:R-:W-:-:S04]  /*0cf0*/  UIADD3 UR4, UPT, UPT, -UR4, 0x100000, URZ ;  /* 0x0010000004047890 */ /* 0x000fc8000fffe1ff */
[----:B------:R-:W-:Y:S02]  /*0d00*/  USHF.L.U32 UR5, UR4, 0xb, URZ ;  /* 0x0000000b04057899 */ /* 0x000fe400080006ff */
[----:B------:R-:W-:Y:S01]  /*0d10*/  USHF.L.U32 UR4, UR4, 0x1, URZ ;  /* 0x0000000104047899 */ /* 0x000fe200080006ff */
[----:B------:R-:W-:Y:S01]  /*0d20*/  ELECT P1, URZ, PT ;  /* 0x0000000000ff782f */ /* 0x000fe20003820000 */
[----:B-1----:R-:W-:Y:S01]  /*0d30*/  ULEA UR6, UR6, UR7, 0x18 ;  /* 0x0000000706067291 */ /* 0x002fe2000f8ec0ff */
[----:B------:R-:W1:Y:S11]  /*0d40*/  FENCE.VIEW.ASYNC.S ;  /* 0x00000000000073c6 */ /* 0x000e760000000000 */
[----:B-1----:R1:W1:Y:S01]  /*0d50*/  SYNCS.EXCH.64 URZ, [UR6+0xe050], UR8 ;  /* 0x00e0500806ff75b2 */ /* 0x0022620008000100 */
[----:B------:R1:W1:Y:S01]  /*0d60*/  SYNCS.EXCH.64 URZ, [UR6+0xe058], UR4 ;  /* 0x00e0580406ff75b2 */ /* 0x0002620008000100 */
[----:B------:R-:W-:Y:S01]  /*0d70*/  NOP ;  /* 0x0000000000007918 */ /* 0x000fe20000000000 */
.L_x_15:
[----:B------:R-:W5:Y:S01]  /*0d80*/  SHFL.IDX PT, R0, R3, RZ, 0x1f ;  /* 0x00001fff03007589 */ /* 0x000f6200000e0000 */
[----:B------:R-:W-:Y:S01]  /*0d90*/  ISETP.NE.AND P2, PT, R2, 0x2, PT ;  /* 0x000000020200780c */ /* 0x000fe20003f45270 */
        /* <DEDUP_REMOVED lines=19> */
.L_x_16:
[----:B------:R-:W-:Y:S01]  /*0ed0*/  NOP ;  /* 0x0000000000007918 */ /* 0x000fe20000000000 */
[----:B------:R-:W-:Y:S05]  /*0ee0*/  @!P2 BRA `(.L_x_17) ;  /* 0x000000000024a947 */ /* 0x000fea0003800000 */
[----:B------:R-:W-:Y:S01]  /*0ef0*/  ISETP.NE.AND P1, PT, R2, RZ, PT ;  /* 0x000000ff0200720c */ /* 0x000fe20003f25270 */
[----:B-1----:R-:W-:Y:S02]  /*0f00*/  UP2UR UR4, UPR, URZ, 0x1 ;  /* 0x00000001ff047883 */ /* 0x002fe40008000000 */
[----:B------:R-:W-:Y:S01]  /*0f10*/  UPLOP3.LUT UP0, UPT, UPT, UPT, UPT, 0x80, 0x8 ;  /* 0x000000000008789c */ /* 0x000fe20003f0f070 */
[----:B------:R-:W-:-:S03]  /*0f20*/  UMOV UR7, URZ ;  /* 0x000000ff00077c82 */ /* 0x000fc60008000000 */
[----:B------:R-:W-:Y:S02]  /*0f30*/  UP2UR UR40, UPR, URZ, 0x1 ;  /* 0x00000001ff287883 */ /* 0x000fe40008000000 */
[----:B------:R-:W-:-:S04]  /*0f40*/  UISETP.NE.AND UP0, UPT, UR4, URZ, UPT ;  /* 0x000000ff0400728c */ /* 0x000fc8000bf05270 */
[----:B------:R-:W-:Y:S07]  /*0f50*/  @P1 BRA `(.L_x_18) ;  /* 0x00000000001c1947 */ /* 0x000fee0003800000 */
[----:B------:R-:W-:Y:S01]  /*0f60*/  UMOV UR7, 0x1 ;  /* 0x0000000100077882 */ /* 0x000fe20000000000 */
[----:B------:R-:W-:Y:S05]  /*0f70*/  BRA `(.L_x_18) ;  /* 0x0000000000147947 */ /* 0x000fea0003800000 */
.L_x_17:
[----:B-1----:R-:W-:Y:S02]  /*0f80*/  UP2UR UR4, UPR, URZ, 0x1 ;  /* 0x00000001ff047883 */ /* 0x002fe40008000000 */
[----:B------:R-:W-:Y:S01]  /*0f90*/  UPLOP3.LUT UP0, UPT, UPT, UPT, UPT, 0x40, 0x4 ;  /* 0x000000000004789c */ /* 0x000fe20003f0e870 */
[----:B------:R-:W-:-:S03]  /*0fa0*/  UMOV UR7, 0x2 ;  /* 0x0000000200077882 */ /* 0x000fc60000000000 */
[----:B------:R-:W-:Y:S02]  /*0fb0*/  UP2UR UR40, UPR, URZ, 0x1 ;  /* 0x00000001ff287883 */ /* 0x000fe40008000000 */
[----:B------:R-:W-:Y:S02]  /*0fc0*/  UISETP.NE.AND UP0, UPT, UR4, URZ, UPT ;  /* 0x000000ff0400728c */ /* 0x000fe4000bf05270 */
.L_x_18:
[----:B------:R-:W1:Y:S02]  /*0fd0*/  SHFL.IDX PT, R0, R3, RZ, 0x1f ;  /* 0x00001fff03007589 */ /* 0x000e6400000e0000 */
[----:B-1----:R-:W-:-:S13]  /*0fe0*/  ISETP.NE.AND P1, PT, R0, RZ, PT ;  /* 0x000000ff0000720c */ /* 0x002fda0003f25270 */
[----:B------:R-:W-:Y:S05]  /*0ff0*/  @P1 BRA `(.L_x_19) ;  /* 0x0000000000301947 */ /* 0x000fea0003800000 */
[----:B------:R-:W1:Y:S01]  /*1000*/  S2UR UR5, SR_CgaCtaId ;  /* 0x00000000000579c3 */ /* 0x000e620000008800 */
[----:B------:R-:W-:Y:S01]  /*1010*/  UMOV UR6, 0x400 ;  /* 0x0000040000067882 */ /* 0x000fe20000000000 */
[----:B------:R-:W-:Y:S01]  /*1020*/  UMOV UR4, 0x80 ;  /* 0x0000008000047882 */ /* 0x000fe20000000000 */
[----:B------:R-:W-:Y:S01]  /*1030*/  ELECT P1, URZ, PT ;  /* 0x0000000000ff782f */ /* 0x000fe20003820000 */
[----:B------:R-:W-:-:S04]  /*1040*/  UIADD3 UR8, UPT, UPT, -UR4, 0x100000, URZ ;  /* 0x0010000004087890 */ /* 0x000fc8000fffe1ff */
[----:B------:R-:W-:Y:S02]  /*1050*/  USHF.L.U32 UR9, UR8, 0xb, URZ ;  /* 0x0000000b08097899 */ /* 0x000fe400080006ff */
[----:B------:R-:W-:Y:S02]  /*1060*/  USHF.L.U32 UR8, UR8, 0x1, URZ ;  /* 0x0000000108087899 */ /* 0x000fe400080006ff */
[----:B-1----:R-:W-:Y:S01]  /*1070*/  ULEA UR5, UR5, UR6, 0x18 ;  /* 0x0000000605057291 */ /* 0x002fe2000f8ec0ff */
[----:B------:R-:W1:Y:S11]  /*1080*/  FENCE.VIEW.ASYNC.S ;  /* 0x00000000000073c6 */ /* 0x000e760000000000 */
[----:B-1----:R1:W1:Y:S01]  /*1090*/  SYNCS.EXCH.64 URZ, [UR5+0xe070], UR8 ;  /* 0x00e0700805ff75b2 */ /* 0x0022620008000100 */
[----:B------:R1:W1:Y:S01]  /*10a0*/  SYNCS.EXCH.64 URZ, [UR5+0xe078], UR8 ;  /* 0x00e0780805ff75b2 */ /* 0x0002620008000100 */
[----:B------:R-:W-:Y:S01]  /*10b0*/  NOP ;  /* 0x0000000000007918 */ /* 0x000fe20000000000 */
.L_x_19:
[----:B------:R-:W-:Y:S01]  /*10c0*/  NOP ;  /* 0x0000000000007918 */ /* 0x000fe20000000000 */
[----:B------:R-:W-:Y:S05]  /*10d0*/  @!P2 BRA `(.L_x_20) ;  /* 0x000000000024a947 */ /* 0x000fea0003800000 */
[----:B------:R-:W-:Y:S01]  /*10e0*/  ISETP.NE.AND P1, PT, R2, 0x1, PT ;  /* 0x000000010200780c */ /* 0x000fe20003f25270 */
[----:B------:R-:W-:Y:S02]  /*10f0*/  UP2UR UR4, UPR, URZ, 0x1 ;  /* 0x00000001ff047883 */ /* 0x000fe40008000000 */
[----:B------:R-:W-:Y:S01]  /*1100*/  UPLOP3.LUT UP0, UPT, UPT, UPT, UPT, 0x80, 0x8 ;  /* 0x000000000008789c */ /* 0x000fe20003f0f070 */
[----:B------:R-:W-:-:S03]  /*1110*/  UMOV UR6, URZ ;  /* 0x000000ff00067c82 */ /* 0x000fc60008000000 */
[----:B------:R-:W-:Y:S02]  /*1120*/  UP2UR UR39, UPR, URZ, 0x1 ;  /* 0x00000001ff277883 */ /* 0x000fe40008000000 */
[----:B------:R-:W-:-:S04]  /*1130*/  UISETP.NE.AND UP0, UPT, UR4, URZ, UPT ;  /* 0x000000ff0400728c */ /* 0x000fc8000bf05270 */
[----:B------:R-:W-:Y:S07]  /*1140*/  @P1 BRA `(.L_x_21) ;  /* 0x00000000001c1947 */ /* 0x000fee0003800000 */
[----:B------:R-:W-:Y:S01]  /*1150*/  UMOV UR6, 0x1 ;  /* 0x0000000100067882 */ /* 0x000fe20000000000 */
[----:B------:R-:W-:Y:S05]  /*1160*/  BRA `(.L_x_21) ;  /* 0x0000000000147947 */ /* 0x000fea0003800000 */
.L_x_20:
[----:B------:R-:W-:Y:S02]  /*1170*/  UP2UR UR4, UPR, URZ, 0x1 ;  /* 0x00000001ff047883 */ /* 0x000fe40008000000 */
[----:B------:R-:W-:Y:S01]  /*1180*/  UPLOP3.LUT UP0, UPT, UPT, UPT, UPT, 0x40, 0x4 ;  /* 0x000000000004789c */ /* 0x000fe20003f0e870 */
[----:B------:R-:W-:-:S03]  /*1190*/  UMOV UR6, 0x2 ;  /* 0x0000000200067882 */ /* 0x000fc60000000000 */
[----:B------:R-:W-:Y:S02]  /*11a0*/  UP2UR UR39, UPR, URZ, 0x1 ;  /* 0x00000001ff277883 */ /* 0x000fe40008000000 */
[----:B------:R-:W-:Y:S02]  /*11b0*/  UISETP.NE.AND UP0, UPT, UR4, URZ, UPT ;  /* 0x000000ff0400728c */ /* 0x000fe4000bf05270 */
.L_x_21:
        /* <DEDUP_REMOVED lines=14> */
[----:B------:R-:W-:Y:S01]  /*12a0*/  NOP ;  /* 0x0000000000007918 */ /* 0x000fe20000000000 */
.L_x_22:
        /* <DEDUP_REMOVED lines=19> */
[----:B------:R1:W1:Y:S01]  /*13e0*/  SYNCS.EXCH.64 URZ, [UR8+0xe098], UR10 ;  /* 0x00e0980a08ff75b2 */ /* 0x0002620008000100 */
[----:B------:R1:W1:Y:S01]  /*13f0*/  SYNCS.EXCH.64 URZ, [UR8+0xe0a8], UR4 ;  /* 0x00e0a80408ff75b2 */ /* 0x0002620008000100 */
[----:B------:R-:W-:Y:S01]  /*1400*/  NOP ;  /* 0x0000000000007918 */ /* 0x000fe20000000000 */
.L_x_23:
        /* <DEDUP_REMOVED lines=22> */
.L_x_24:
[----:B------:R-:W5:Y:S01]  /*1570*/  SHFL.IDX PT, R3, R3, RZ, 0x1f ;  /* 0x00001fff03037589 */ /* 0x000f6200000e0000 */
[----:B------:R-:W1:Y:S01]  /*1580*/  S2UR UR36, SR_CTAID.X ;  /* 0x00000000002479c3 */ /* 0x000e620000002500 */
[----:B------:R-:W-:Y:S01]  /*1590*/  NOP ;  /* 0x0000000000007918 */ /* 0x000fe20000000000 */
[----:B-----5:R-:W-:-:S13]  /*15a0*/  ISETP.NE.AND P1, PT, R3, RZ, PT ;  /* 0x000000ff0300720c */ /* 0x020fda0003f25270 */
[----:B-1----:R-:W-:Y:S05]  /*15b0*/  @P1 BRA `(.L_x_25) ;  /* 0x0000000000301947 */ /* 0x002fea0003800000 */
        /* <DEDUP_REMOVED lines=12> */
.L_x_25:
[----:B------:R-:W-:Y:S01]  /*1680*/  ISETP.GT.AND P1, PT, R2, 0x3, PT ;  /* 0x000000030200780c */ /* 0x000fe20003f24270 */
[----:B------:R-:W-:Y:S01]  /*1690*/  NOP ;  /* 0x0000000000007918 */ /* 0x000fe20000000000 */
[----:B-1234-:R-:W-:Y:S11]  /*16a0*/  BAR.SYNC.DEFER_BLOCKING 0x0 ;  /* 0x0000000000007b1d */ /* 0x01eff60000010000 */
[----:B------:R-:W-:Y:S05]  /*16b0*/  @P1 BRA `(.L_x_26) ;  /* 0x000000dc00501947 */ /* 0x000fea0003800000 */
[----:B------:R-:W-:Y:S01]  /*16c0*/  ISETP.GE.U32.AND P0, PT, R2, 0x2, PT ;  /* 0x000000020200780c */ /* 0x000fe20003f06070 */
[----:B------:R-:W-:Y:S02]  /*16d0*/  UISETP.NE.AND UP0, UPT, UR51, URZ, UPT ;  /* 0x000000ff3300728c */ /* 0x000fe4000bf05270 */
[----:B------:R-:W-:Y:S02]  /*16e0*/  USEL UR4, URZ, 0x2, !UP4 ;  /* 0x00000002ff047887 */ /* 0x000fe4000e000000 */
[----:B------:R-:W-:Y:S02]  /*16f0*/  USEL UR5, URZ, 0x2, !UP0 ;  /* 0x00000002ff057887 */ /* 0x000fe4000c000000 */
[----:B------:R-:W-:Y:S02]  /*1700*/  USEL UR4, UR4, 0x1, !UP5 ;  /* 0x0000000104047887 */ /* 0x000fe4000e800000 */
[----:B------:R-:W-:-:S04]  /*1710*/  USEL UR5, UR5, 0x1, !UP5 ;  /* 0x0000000105057887 */ /* 0x000fc8000e800000 */
[----:B------:R-:W-:Y:S08]  /*1720*/  @!P0 BRA `(.L_x_27) ;  /* 0x0000009000548947 */ /* 0x000ff00003800000 */
[----:B------:R-:W-:Y:S05]  /*1730*/  @!P2 BRA `(.L_x_28) ;  /* 0x000000280084a947 */ /* 0x000fea0003800000 */
[----:B------:R-:W-:-:S08]  /*1740*/  NOP ;  /* 0x0000000000007918 */ /* 0x000fd00000000000 */
[----:B------:R-:W1:-:S00]  /*1750*/  USETMAXREG.DEALLOC.CTAPOOL 0x20 ;  /* 0x00000020000079c8 */ /* 0x000e4000080e0500 */
[----:B-1----:R-:W1:Y:S02]  /*1760*/  LDC R0, c[0x0][0x900] ;  /* 0x00024000ff007b82 */ /* 0x002e640000000800 */
[----:B-1----:R-:W-:-:S13]  /*1770*/  ISETP.LE.AND P0, PT, R0, UR36, PT ;  /* 0x0000002400007c0c */ /* 0x002fda000bf03270 */
[----:B------:R-:W-:Y:S05]  /*1780*/  @P0 EXIT ;  /* 0x000000000000094d */ /* 0x000fea0003800000 */
[----:B------:R-:W1:Y:S01]  /*1790*/  S2UR UR6, SR_CgaCtaId ;  /* 0x00000000000679c3 */ /* 0x000e620000008800 */
[----:B------:R-:W-:Y:S01]  /*17a0*/  UMOV UR7, 0x400 ;  /* 0x0000040000077882 */ /* 0x000fe20000000000 */
[----:B------:R-:W-:Y:S01]  /*17b0*/  HFMA2 R7, -RZ, RZ, 0, 0 ;  /* 0x00000000ff077431 */ /* 0x000fe200000001ff */
[----:B------:R-:W-:Y:S01]  /*17c0*/  PRMT R8, RZ, 0x7610, R8 ;  /* 0x00007610ff087816 */ /* 0x000fe20000000008 */
[----:B------:R-:W-:Y:S02]  /*17d0*/  ULOP3.LUT UR22, UR5, 0x1, URZ, 0xc0, !UPT ;  /* 0x0000000105167892 */ /* 0x000fe4000f8ec0ff */
[----:B------:R-:W-:Y:S01]  /*17e0*/  ULOP3.LUT UR21, UR4, 0x1, URZ, 0xc0, !UPT ;  /* 0x0000000104157892 */ /* 0x000fe2000f8ec0ff */
[----:B------:R-:W-:Y:S01]  /*17f0*/  UMOV UR33, URZ ;  /* 0x000000ff00217c82 */ /* 0x000fe20008000000 */
[----:B------:R-:W-:Y:S01]  /*1800*/  UMOV UR32, 0x1 ;  /* 0x0000000100207882 */ /* 0x000fe20000000000 */
[----:B------:R-:W-:Y:S01]  /*1810*/  UMOV UR31, 0x1 ;  /* 0x00000001001f7882 */ /* 0x000fe20000000000 */
[----:B------:R-:W-:Y:S01]  /*1820*/  UMOV UR30, 0x1 ;  /* 0x00000001001e7882 */ /* 0x000fe20000000000 */
[----:B------:R-:W-:Y:S01]  /*1830*/  UMOV UR29, URZ ;  /* 0x000000ff001d7c82 */ /* 0x000fe20008000000 */
[----:B------:R-:W-:Y:S01]  /*1840*/  UMOV UR28, URZ ;  /* 0x000000ff001c7c82 */ /* 0x000fe20008000000 */
[----:B-1----:R-:W-:-:S04]  /*1850*/  ULEA UR6, UR6, UR7, 0x18 ;  /* 0x0000000706067291 */ /* 0x002fc8000f8ec0ff */
[----:B------:R-:W-:-:S04]  /*1860*/  UIADD3 UR6, UPT, UPT, UR6, 0x4000, URZ ;  /* 0x0000400006067890 */ /* 0x000fc8000fffe0ff */
[----:B------:R-:W-:-:S04]  /*1870*/  USHF.R.U32.HI UR34, URZ, 0x4, UR6 ;  /* 0x00000004ff227899 */ /* 0x000fc80008011606 */
[----:B------:R-:W-:-:S04]  /*1880*/  ULOP3.LUT UR34, UR34, 0x3fff, URZ, 0xc0, !UPT ;  /* 0x00003fff22227892 */ /* 0x000fc8000f8ec0ff */
[----:B------:R-:W-:-:S12]  /*1890*/  ULOP3.LUT UR23, UR34, 0x10000, URZ, 0xfc, !UPT ;  /* 0x0001000022177892 */ /* 0x000fd8000f8efcff */
.L_x_89:
[----:B------:R-:W1:Y:S01]  /*18a0*/  LDCU.64 UR4, c[0x0][0x908] ;  /* 0x00012100ff0477ac */ /* 0x000e620008000a00 */
[----:B--2---:R-:W2:Y:S01]  /*18b0*/  LDCU UR6, c[0x0][0x904] ;  /* 0x00012080ff0677ac */ /* 0x004ea20008000800 */
[----:B-1----:R-:W-:Y:S01]  /*18c0*/  UIMAD.WIDE.U32 UR8, UR36, UR4, URZ ;  /* 0x00000004240872a5 */ /* 0x002fe2000f8e00ff */
[----:B------:R-:W1:Y:S01]  /*18d0*/  LDCU UR4, c[0x0][0x380] ;  /* 0x00007000ff0477ac */ /* 0x000e620008000800 */
[----:B--2---:R-:W-:Y:S02]  /*18e0*/  UISETP.NE.AND UP0, UPT, UR6, 0x1, UPT ;  /* 0x000000010600788c */ /* 0x004fe4000bf05270 */
[----:B------:R-:W-:-:S04]  /*18f0*/  USHF.R.U32.HI UR5, URZ, UR5, UR9 ;  /* 0x00000005ff057299 */ /* 0x000fc80008011609 */
[----:B------:R-:W-:-:S04]  /*1900*/  USEL UR5, UR36, UR5, !UP0 ;  /* 0x0000000524057287 */ /* 0x000fc8000c000000 */
[----:B------:R-:W-:-:S04]  /*1910*/  UIADD3 UR5, UPT, UPT, -UR5, URZ, URZ ;  /* 0x000000ff05057290 */ /* 0x000fc8000fffe1ff */
[----:B------:R-:W-:-:S04]  /*1920*/  UIMAD UR5, UR6, UR5, UR36 ;  /* 0x00000005060572a4 */ /* 0x000fc8000f8e0224 */
[----:B------:R-:W-:-:S04]  /*1930*/  USHF.L.U32 UR5, UR5, 0x8, URZ ;  /* 0x0000000805057899 */ /* 0x000fc800080006ff */
[----:B-1----:R-:W-:-:S09]  /*1940*/  UISETP.GE.AND UP0, UPT, UR5, UR4, UPT ;  /* 0x000000040500728c */ /* 0x002fd2000bf06270 */
[----:B------:R-:W-:Y:S05]  /*1950*/  BRA.U UP0, `(.L_x_29) ;  /* 0x0000002500e47547 */ /* 0x000fea000b800000 */
[----:B------:R-:W-:-:S13]  /*1960*/  LOP3.LUT P0, RZ, R8, 0xff, RZ, 0xc0, !PT ;  /* 0x000000ff08ff7812 */ /* 0x000fda000780c0ff */
[----:B------:R-:W-:Y:S05]  /*1970*/  @P0 BRA `(.L_x_30) ;  /* 0x0000000000940947 */ /* 0x000fea0003800000 */
[----:B------:R-:W1:Y:S01]  /*1980*/  S2UR UR5, SR_CgaCtaId ;  /* 0x00000000000579c3 */ /* 0x000e620000008800 */
[----:B------:R-:W-:Y:S01]  /*1990*/  UMOV UR6, 0x40 ;  /* 0x0000004000067882 */ /* 0x000fe20000000000 */
[----:B------:R-:W-:Y:S01]  /*19a0*/  NOP ;  /* 0x0000000000007918 */ /* 0x000fe20000000000 */
[----:B------:R-:W-:Y:S01]  /*19b0*/  UMOV UR4, 0x400 ;  /* 0x0000040000047882 */ /* 0x000fe20000000000 */
[----:B-1----:R-:W-:Y:S02]  /*19c0*/  ULEA UR6, UR5, UR6, 0x18 ;  /* 0x0000000605067291 */ /* 0x002fe4000f8ec0ff */
[----:B------:R-:W-:-:S07]  /*19d0*/  ULEA UR5, UR5, UR4, 0x18 ;  /* 0x0000000405057291 */ /* 0x000fce000f8ec0ff */
[----:B------:R-:W1:Y:S02]  /*19e0*/  LDS.U8 R0, [UR6+0x1c] ;  /* 0x00001c06ff007984 */ /* 0x000e640008000000 */
[----:B-1----:R-:W-:-:S13]  /*19f0*/  ISETP.NE.AND P0, PT, R0, RZ, PT ;  /* 0x000000ff0000720c */ /* 0x002fda0003f05270 */
[----:B------:R-:W-:Y:S05]  /*1a00*/  @P0 BRA `(.L_x_31) ;  /* 0x0000000000580947 */ /* 0x000fea0003800000 */
[----:B------:R-:W-:-:S13]  /*1a10*/  ELECT P0, URZ, PT ;  /* 0x0000000000ff782f */ /* 0x000fda0003800000 */
[----:B------:R-:W-:Y:S05]  /*1a20*/  @!P0 BRA `(.L_x_32) ;  /* 0x0000000000608947 */ /* 0x000fea0003800000 */
[----:B------:R-:W-:Y:S01]  /*1a30*/  UMOV UR4, 0x10 ;  /* 0x0000001000047882 */ /* 0x000fe20000000000 */
[----:B------:R-:W-:Y:S01]  /*1a40*/  HFMA2 R0, -RZ, RZ, 0, 5.9604644775390625e-08 ;  /* 0x00000001ff007431 */ /* 0x000fe200000001ff */
[----:B------:R-:W-:-:S03]  /*1a50*/  MOV R2, 0xffff ;  /* 0x0000ffff00027802 */ /* 0x000fc60000000f00 */
[----:B------:R-:W-:Y:S04]  /*1a60*/  DEPBAR.LE SB1, 0x36 ;  /* 0x00009d800000791a */ /* 0x000fe80000000000 */
[----:B------:R-:W1:Y:S02]  /*1a70*/  UTCATOMSWS.FIND_AND_SET.ALIGN UP0, UR4, UR4 ;  /* 0x00000004000475e3 */ /* 0x000e640008000800 */
[----:B-1----:R-:W-:Y:S01]  /*1a80*/  MOV R3, UR4 ;  /* 0x0000000400037c02 */ /* 0x002fe20008000f00 */
[----:B------:R-:W-:Y:S06]  /*1a90*/  BRA.U UP0, `(.L_x_33) ;  /* 0x0000000100187547 */ /* 0x000fec000b800000 */
.L_x_34:
[----:B------:R-:W-:Y:S05]  /*1aa0*/  NANOSLEEP 0x64 ;  /* 0x000000640000795d */ /* 0x000fea0003800000 */
[----:B------:R-:W-:-:S05]  /*1ab0*/  UMOV UR4, 0x10 ;  /* 0x0000001000047882 */ /* 0x000fca0000000000 */
[----:B------:R-:W-:Y:S04]  /*1ac0*/  DEPBAR.LE SB1, 0x36 ;  /* 0x00009d800000791a */ /* 0x000fe80000000000 */
[----:B------:R-:W1:Y:S02]  /*1ad0*/  UTCATOMSWS.FIND_AND_SET.ALIGN UP0, UR4, UR4 ;  /* 0x00000004000475e3 */ /* 0x000e640008000800 */
[----:B-1----:R-:W-:Y:S01]  /*1ae0*/  MOV R3, UR4 ;  /* 0x0000000400037c02 */ /* 0x002fe20008000f00 */
[----:B------:R-:W-:Y:S05]  /*1af0*/  BRA.U !UP0, `(.L_x_34) ;  /* 0xfffffffd08e87547 */ /* 0x000fea000b83ffff */
.L_x_33:
[-C--:B------:R-:W-:Y:S02]  /*1b00*/  SHF.L.U32 R2, R2, R3.reuse, RZ ;  /* 0x0000000302027219 */ /* 0x080fe400000006ff */
[----:B------:R-:W-:Y:S01]  /*1b10*/  SHF.L.U32 R0, R0, R3, RZ ;  /* 0x0000000300007219 */ /* 0x000fe200000006ff */
[----:B------:R-:W-:Y:S02]  /*1b20*/  IMAD.SHL.U32 R3, R3, 0x20, RZ ;  /* 0x0000002003037824 */ /* 0x000fe400078e00ff */
[----:B------:R1:W-:Y:S04]  /*1b30*/  ATOMS.OR RZ, [UR6+0x14], R2 ;  /* 0x00001402ffff798c */ /* 0x0003e8000b000006 */
[----:B------:R1:W-:Y:S04]  /*1b40*/  ATOMS.OR RZ, [UR6+0x18], R0 ;  /* 0x00001800ffff798c */ /* 0x0003e8000b000006 */
[----:B------:R1:W-:Y:S01]  /*1b50*/  STS [UR5+0xe0e0], R3 ;  /* 0x00e0e003ff007988 */ /* 0x0003e20008000805 */
[----:B------:R-:W-:Y:S05]  /*1b60*/  BRA `(.L_x_32) ;  /* 0x0000000000107947 */ /* 0x000fea0003800000 */
.L_x_31:
[----:B------:R-:W-:Y:S02]  /*1b70*/  MOV R0, 0xffffffff ;  /* 0xffffffff00007802 */ /* 0x000fe40000000f00 */
[----:B------:R-:W-:-:S03]  /*1b80*/  MOV R2, 0x1bb0 ;  /* 0x00001bb000027802 */ /* 0x000fc60000000f00 */
[----:B------:R1:W-:Y:S04]  /*1b90*/  STS [UR5+0xe0e0], R0 ;  /* 0x00e0e000ff007988 */ /* 0x0003e80008000805 */
[----:B-1----:R-:W-:Y:S05]  /*1ba0*/  CALL.REL.NOINC `($__internal_1_$__cuda_sm10x_tcgen05_guardrail_trap_phase_invalid_during_alloc) ;  /* 0x0000012000747944 */ /* 0x002fea0003c00000 */
.L_x_32:
[----:B------:R-:W-:Y:S05]  /*1bb0*/  WARPSYNC.ALL ;  /* 0x0000000000007948 */ /* 0x000fea0003800000 */
[----:B------:R-:W-:Y:S01]  /*1bc0*/  NOP ;  /* 0x0000000000007918 */ /* 0x000fe20000000000 */
.L_x_30:
[----:B------:R-:W2:Y:S01]  /*1bd0*/  LDCU UR4, c[0x0][0x384] ;  /* 0x00007080ff0477ac */ /* 0x000ea20008000800 */
[----:B------:R-:W-:Y:S01]  /*1be0*/  HFMA2 R8, -RZ, RZ, 0, 5.9604644775390625e-08 ;  /* 0x00000001ff087431 */ /* 0x000fe200000001ff */
[----:B--2---:R-:W-:-:S09]  /*1bf0*/  UISETP.NE.AND UP0, UPT, UR4, URZ, UPT ;  /* 0x000000ff0400728c */ /* 0x004fd2000bf05270 */
[----:B------:R-:W-:Y:S05]  /*1c00*/  BRA.U !UP0, `(.L_x_29) ;  /* 0x0000002508387547 */ /* 0x000fea000b800000 */
[----:B------:R-:W-:Y:S04]  /*1c10*/  BSSY.RECONVERGENT B0, `(.L_x_35) ;  /* 0x0000003000007945 */ /* 0x000fe80003800200 */
[----:B------:R-:W-:Y:S05]  /*1c20*/  @!P4 BRA `(.L_x_36) ;  /* 0x000000000004c947 */ /* 0x000fea0003800000 */
[----:B------:R-:W-:Y:S05]  /*1c30*/  BPT.TRAP 0x1 ;  /* 0x000000040000795c */ /* 0x000fea0000300000 */
.L_x_36:
[----:B------:R-:W-:Y:S05]  /*1c40*/  BSYNC.RECONVERGENT B0 ;  /* 0x0000000000007941 */ /* 0x000fea0003800200 */
.L_x_35:
[----:B------:R-:W2:Y:S01]  /*1c50*/  S2UR UR20, SR_CgaCtaId ;  /* 0x00000000001479c3 */ /* 0x000ea20000008800 */
[----:B------:R-:W-:Y:S01]  /*1c60*/  UMOV UR5, 0x400 ;  /* 0x0000040000057882 */ /* 0x000fe20000000000 */
[----:B------:R-:W-:Y:S01]  /*1c70*/  SHF.L.U32 R5, R7, 0x1f, RZ ;  /* 0x0000001f07057819 */ /* 0x000fe200000006ff */
[----:B--2---:R-:W-:-:S09]  /*1c80*/  ULEA UR20, UR20, UR5, 0x18 ;  /* 0x0000000514147291 */ /* 0x004fd2000f8ec0ff */
[----:B------:R-:W2:Y:S02]  /*1c90*/  SYNCS.PHASECHK.TRANS64.TRYWAIT P0, [UR20+0xe000], R5 ;  /* 0x00e00005ff0075a7 */ /* 0x000ea40008001114 */
[----:B--2---:R-:W-:Y:S05]  /*1ca0*/  @!P0 BRA `(.L_x_37) ;  /* 0x0000010c00188947 */ /* 0x004fea0003800000 */
.L_x_363:
[----:B------:R-:W-:Y:S05]  /*1cb0*/  BRA.U !UP1, `(.L_x_38) ;  /* 0x0000000109047547 */ /* 0x000fea000b800000 */
[----:B------:R-:W-:Y:S05]  /*1cc0*/  BPT.TRAP 0x1 ;  /* 0x000000040000795c */ /* 0x000fea0000300000 */
.L_x_38:
[----:B------:R-:W-:Y:S01]  /*1cd0*/  ULEA UR5, UR29, UR20, 0x3 ;  /* 0x000000141d057291 */ /* 0x000fe2000f8e18ff */
[----:B-1----:R-:W-:Y:S01]  /*1ce0*/  MOV R3, UR28 ;  /* 0x0000001c00037c02 */ /* 0x002fe20008000f00 */
[----:B------:R-:W-:-:S03]  /*1cf0*/  UISETP.NE.AND UP4, UPT, UR22, URZ, UPT ;  /* 0x000000ff1600728c */ /* 0x000fc6000bf85270 */
[----:B------:R-:W-:-:S04]  /*1d00*/  SHF.L.U32 R3, R3, 0x1f, RZ ;  /* 0x0000001f03037819 */ /* 0x000fc800000006ff */
[----:B------:R-:W1:Y:S02]  /*1d10*/  SYNCS.PHASECHK.TRANS64.TRYWAIT P0, [UR5+0xe020], R3 ;  /* 0x00e02003ff0075a7 */ /* 0x000e640008001105 */
[----:B-1----:R-:W-:Y:S05]  /*1d20*/  @!P0 BRA `(.L_x_39) ;  /* 0x0000010c00108947 */ /* 0x002fea0003800000 */
.L_x_365:
[----:B------:R-:W-:-:S04]  /*1d30*/  UIADD3 UR27, UPT, UPT, UR29, 0x1, URZ ;  /* 0x000000011d1b7890 */ /* 0x000fc8000fffe0ff */
[----:B------:R-:W-:-:S04]  /*1d40*/  UISETP.NE.AND UP0, UPT, UR27, 0x3, UPT ;  /* 0x000000031b00788c */ /* 0x000fc8000bf05270 */
[----:B------:R-:W-:Y:S02]  /*1d50*/  USEL UR6, URZ, 0x1, UP0 ;  /* 0x00000001ff067887 */ /* 0x000fe40008000000 */
[----:B------:R-:W-:Y:S02]  /*1d60*/  USEL UR27, UR27, URZ, UP0 ;  /* 0x000000ff1b1b7287 */ /* 0x000fe40008000000 */
[----:B------:R-:W-:Y:S01]  /*1d70*/  ULOP3.LUT UR28, UR28, UR6, URZ, 0x3c, !UPT ;  /* 0x000000061c1c7292 */ /* 0x000fe2000f8e3cff */
[----:B------:R-:W-:Y:S11]  /*1d80*/  BRA.U UP4, `(.L_x_40) ;  /* 0x0000000104047547 */ /* 0x000ff6000b800000 */
[----:B------:R-:W-:Y:S05]  /*1d90*/  BPT.TRAP 0x1 ;  /* 0x000000040000795c */ /* 0x000fea0000300000 */
.L_x_40:
[----:B------:R-:W-:Y:S01]  /*1da0*/  IMAD.U32 R4, RZ, RZ, UR30 ;  /* 0x0000001eff047e24 */ /* 0x000fe2000f8e00ff */
[----:B------:R-:W-:Y:S01]  /*1db0*/  USHF.R.U32.HI UR16, URZ, 0x4, UR20 ;  /* 0x00000004ff107899 */ /* 0x000fe20008011614 */
[----:B------:R-:W-:Y:S01]  /*1dc0*/  MOV R2, RZ ;  /* 0x000000ff00027202 */ /* 0x000fe20000000f00 */
[----:B-1----:R-:W-:Y:S02]  /*1dd0*/  IMAD.MOV.U32 R0, RZ, RZ, RZ ;  /* 0x000000ffff007224 */ /* 0x002fe400078e00ff */
[----:B------:R-:W-:Y:S01]  /*1de0*/  SHF.L.U32 R4, R4, 0x1f, RZ ;  /* 0x0000001f04047819 */ /* 0x000fe200000006ff */
[----:B------:R-:W-:-:S03]  /*1df0*/  ULOP3.LUT UR16, UR16, 0x3fff, URZ, 0xc0, !UPT ;  /* 0x00003fff10107892 */ /* 0x000fc6000f8ec0ff */
[----:B------:R-:W1:Y:S01]  /*1e00*/  SYNCS.PHASECHK.TRANS64.TRYWAIT P0, [UR20+0xe058], R4 ;  /* 0x00e05804ff0075a7 */ /* 0x000e620008001114 */
[----:B------:R-:W-:Y:S01]  /*1e10*/  ULOP3.LUT UR16, UR16, 0x10000, URZ, 0xfc, !UPT ;  /* 0x0001000010107892 */ /* 0x000fe2000f8efcff */
[----:B-1----:R-:W-:Y:S11]  /*1e20*/  @!P0 BRA `(.L_x_41) ;  /* 0x0000010800e88947 */ /* 0x002ff60003800000 */
.L_x_367:
[----:B------:R-:W-:Y:S01]  /*1e30*/  R2UR UR7, R2 ;  /* 0x00000000020772ca */ /* 0x000fe200000e0000 */
[----:B------:R-:W-:Y:S01]  /*1e40*/  ULEA UR14, UR29, UR23, 0x9 ;  /* 0x000000171d0e7291 */ /* 0x000fe2000f8e48ff */
[----:B------:R-:W-:Y:S01]  /*1e50*/  R2UR UR6, R0 ;  /* 0x00000000000672ca */ /* 0x000fe200000e0000 */
[----:B------:R-:W-:Y:S02]  /*1e60*/  UIADD3 UR18, UPT, UPT, UR16, 0x2, URZ ;  /* 0x0000000210127890 */ /* 0x000fe4000fffe0ff */
[----:B------:R-:W-:Y:S01]  /*1e70*/  UIADD3 UR10, UPT, UPT, UR14, 0x2, URZ ;  /* 0x000000020e0a7890 */ /* 0x000fe2000fffe0ff */
[----:B------:R-:W-:Y:S01]  /*1e80*/  UMOV UR17, 0x80004020 ;  /* 0x8000402000117882 */ /* 0x000fe20000000000 */
[----:B------:R-:W-:Y:S01]  /*1e90*/  UMOV UR12, 0x0 ;  /* 0x00000000000c7882 */ /* 0x000fe20000000000 */
[----:B------:R-:W-:Y:S01]  /*1ea0*/  UMOV UR13, 0x8200010 ;  /* 0x08200010000d7882 */ /* 0x000fe20000000000 */
[----:B------:R-:W-:Y:S01]  /*1eb0*/  UMOV UR15, 0x80004020 ;  /* 0x80004020000f7882 */ /* 0x000fe20000000000 */
[----:B------:R-:W-:Y:S01]  /*1ec0*/  UMOV UR8, 0x0 ;  /* 0x0000000000087882 */ /* 0x000fe20000000000 */
[----:B------:R-:W-:Y:S01]  /*1ed0*/  UMOV UR9, 0x8200010 ;  /* 0x0820001000097882 */ /* 0x000fe20000000000 */
[----:B------:R-:W-:Y:S01]  /*1ee0*/  UMOV UR19, 0x80004020 ;  /* 0x8000402000137882 */ /* 0x000fe20000000000 */
[----:B------:R-:W-:Y:S01]  /*1ef0*/  UMOV UR11, 0x80004020 ;  /* 0x80004020000b7882 */ /* 0x000fe20000000000 */
[----:B------:R2:W-:Y:S01]  /*1f00*/  UTCHMMA gdesc[UR16], gdesc[UR14], tmem[UR7], tmem[UR12], idesc[UR13], !UPT ;  /* 0x00ff0c0e100075ea */ /* 0x0005e2000f800007 */
[----:B------:R2:W-:Y:S01]  /*1f10*/  UTCHMMA gdesc[UR18], gdesc[UR10], tmem[UR6], tmem[UR8], idesc[UR9], UPT ;  /* 0x00ff080a120075ea */ /* 0x0005e2000b800006 */
[----:B------:R-:W-:Y:S05]  /*1f20*/  BRA.U UP4, `(.L_x_42) ;  /* 0x0000000104047547 */ /* 0x000fea000b800000 */
[----:B--2---:R-:W-:Y:S05]  /*1f30*/  BPT.TRAP 0x1 ;  /* 0x000000040000795c */ /* 0x004fea0000300000 */
.L_x_42:
[----:B--2---:R-:W-:Y:S01]  /*1f40*/  UIADD3 UR6, UPT, UPT, UR20, 0xe050, URZ ;  /* 0x0000e05014067890 */ /* 0x004fe2000fffe0ff */
[----:B------:R-:W-:Y:S01]  /*1f50*/  BSSY.RECONVERGENT B0, `(.L_x_43) ;  /* 0x0000005000007945 */ /* 0x000fe20003800200 */
[----:B------:R-:W-:-:S07]  /*1f60*/  ULOP3.LUT UR26, UR30, 0x1, URZ, 0x3c, !UPT ;  /* 0x000000011e1a7892 */ /* 0x000fce000f8e3cff */
[----:B------:R2:W-:Y:S01]  /*1f70*/  UTCBAR [UR6], URZ ;  /* 0x000000ff060073e9 */ /* 0x0005e200080000ff */
[----:B------:R-:W-:Y:S05]  /*1f80*/  @!P4 BRA `(.L_x_44) ;  /* 0x000000000004c947 */ /* 0x000fea0003800000 */
[----:B--2---:R-:W-:Y:S05]  /*1f90*/  BPT.TRAP 0x1 ;  /* 0x000000040000795c */ /* 0x004fea0000300000 */
.L_x_44:
[----:B--2---:R-:W-:Y:S05]  /*1fa0*/  BSYNC.RECONVERGENT B0 ;  /* 0x0000000000007941 */ /* 0x004fea0003800200 */
.L_x_43:
[----:B------:R-:W2:Y:S01]  /*1fb0*/  SYNCS.PHASECHK.TRANS64.TRYWAIT P0, [UR20+0xe008], R5 ;  /* 0x00e00805ff0075a7 */ /* 0x000ea20008001114 */
[----:B------:R-:W-:Y:S01]  /*1fc0*/  UISETP.NE.AND UP3, UPT, UR21, URZ, UPT ;  /* 0x000000ff1500728c */ /* 0x000fe2000bf65270 */
[----:B--2---:R-:W-:Y:S10]  /*1fd0*/  @!P0 BRA `(.L_x_45) ;  /* 0x0000010800948947 */ /* 0x004ff40003800000 */
.L_x_369:
[----:B------:R-:W-:Y:S05]  /*1fe0*/  BRA.U UP3, `(.L_x_46) ;  /* 0x0000000103047547 */ /* 0x000fea000b800000 */
[----:B------:R-:W-:Y:S05]  /*1ff0*/  BPT.TRAP 0x1 ;  /* 0x000000040000795c */ /* 0x000fea0000300000 */
.L_x_46:
[----:B-1----:R-:W-:Y:S02]  /*2000*/  IMAD.U32 R4, RZ, RZ, UR31 ;  /* 0x0000001fff047e24 */ /* 0x002fe4000f8e00ff */
[----:B------:R-:W-:Y:S02]  /*2010*/  HFMA2 R2, -RZ, RZ, 0, 7.62939453125e-06 ;  /* 0x00000080ff027431 */ /* 0x000fe400000001ff */
[----:B--2---:R-:W-:Y:S01]  /*2020*/  IMAD.MOV.U32 R0, RZ, RZ, 0x80 ;  /* 0x00000080ff007424 */ /* 0x004fe200078e00ff */
[----:B------:R-:W-:-:S04]  /*2030*/  SHF.L.U32 R4, R4, 0x1f, RZ ;  /* 0x0000001f04047819 */ /* 0x000fc800000006ff */
[----:B------:R-:W1:Y:S02]  /*2040*/  SYNCS.PHASECHK.TRANS64.TRYWAIT P0, [UR20+0xe068], R4 ;  /* 0x00e06804ff0075a7 */ /* 0x000e640008001114 */
[----:B-1----:R-:W-:Y:S05]  /*2050*/  @!P0 BRA `(.L_x_47) ;  /* 0x00000108008c8947 */ /* 0x002fea0003800000 */
.L_x_371:
[----:B------:R-:W-:Y:S01]  /*2060*/  R2UR UR7, R2 ;  /* 0x00000000020772ca */ /* 0x000fe200000e0000 */
[----:B------:R-:W-:Y:S01]  /*2070*/  UIADD3 UR18, UPT, UPT, UR16, 0x200, URZ ;  /* 0x0000020010127890 */ /* 0x000fe2000fffe0ff */
[----:B------:R-:W-:Y:S01]  /*2080*/  R2UR UR6, R0 ;  /* 0x00000000000672ca */ /* 0x000fe200000e0000 */
        /* <DEDUP_REMOVED lines=8> */
[----:B------:R-:W-:-:S02]  /*2110*/  UMOV UR17, 0x80004020 ;  /* 0x8000402000117882 */ /* 0x000fc40000000000 */
[----:B------:R2:W-:Y:S02]  /*2120*/  UTCHMMA gdesc[UR18], gdesc[UR14], tmem[UR7], tmem[UR12], idesc[UR13], !UPT ;  /* 0x00ff0c0e120075ea */ /* 0x0005e4000f800007 */
[----:B------:R2:W-:Y:S01]  /*2130*/  UTCHMMA gdesc[UR16], gdesc[UR10], tmem[UR6], tmem[UR8], idesc[UR9], UPT ;  /* 0x00ff080a100075ea */ /* 0x0005e2000b800006 */
[----:B------:R-:W-:Y:S05]  /*2140*/  BRA.U UP3, `(.L_x_48) ;  /* 0x0000000103047547 */ /* 0x000fea000b800000 */
[----:B--2---:R-:W-:Y:S05]  /*2150*/  BPT.TRAP 0x1 ;  /* 0x000000040000795c */ /* 0x004fea0000300000 */
.L_x_48:
[----:B--2---:R-:W-:-:S09]  /*2160*/  UIADD3 UR6, UPT, UPT, UR20, 0xe060, URZ ;  /* 0x0000e06014067890 */ /* 0x004fd2000fffe0ff */
[----:B------:R2:W-:Y:S01]  /*2170*/  UTCBAR [UR6], URZ ;  /* 0x000000ff060073e9 */ /* 0x0005e200080000ff */
[----:B------:R-:W-:Y:S05]  /*2180*/  BRA.U !UP1, `(.L_x_49) ;  /* 0x0000000109047547 */ /* 0x000fea000b800000 */
[----:B--2---:R-:W-:Y:S05]  /*2190*/  BPT.TRAP 0x1 ;  /* 0x000000040000795c */ /* 0x004fea0000300000 */
.L_x_49:
[----:B------:R-:W-:-:S09]  /*21a0*/  UIADD3 UR5, UPT, UPT, UR5, 0xe038, URZ ;  /* 0x0000e03805057890 */ /* 0x000fd2000fffe0ff */
[----:B------:R3:W-:Y:S01]  /*21b0*/  UTCBAR [UR5], URZ ;  /* 0x000000ff050073e9 */ /* 0x0007e200080000ff */
[----:B------:R-:W-:Y:S05]  /*21c0*/  BRA.U !UP1, `(.L_x_50) ;  /* 0x0000000109047547 */ /* 0x000fea000b800000 */
[----:B--23--:R-:W-:Y:S05]  /*21d0*/  BPT.TRAP 0x1 ;  /* 0x000000040000795c */ /* 0x00cfea0000300000 */
.L_x_50:
[----:B---3--:R-:W-:Y:S01]  /*21e0*/  ULEA UR5, UR27, UR20, 0x3 ;  /* 0x000000141b057291 */ /* 0x008fe2000f8e18ff */
[----:B-1----:R-:W-:-:S04]  /*21f0*/  MOV R3, UR28 ;  /* 0x0000001c00037c02 */ /* 0x002fc80008000f00 */
[----:B------:R-:W-:-:S04]  /*2200*/  SHF.L.U32 R3, R3, 0x1f, RZ ;  /* 0x0000001f03037819 */ /* 0x000fc800000006ff */
[----:B------:R-:W1:Y:S02]  /*2210*/  SYNCS.PHASECHK.TRANS64.TRYWAIT P0, [UR5+0xe020], R3 ;  /* 0x00e02003ff0075a7 */ /* 0x000e640008001105 */
[----:B-1----:R-:W-:Y:S05]  /*2220*/  @!P0 BRA `(.L_x_51) ;  /* 0x0000010800308947 */ /* 0x002fea0003800000 */
.L_x_373:
[----:B------:R-:W-:-:S04]  /*2230*/  UIADD3 UR29, UPT, UPT, UR27, 0x1, URZ ;  /* 0x000000011b1d7890 */ /* 0x000fc8000fffe0ff */
[----:B------:R-:W-:-:S04]  /*2240*/  UISETP.NE.AND UP0, UPT, UR29, 0x3, UPT ;  /* 0x000000031d00788c */ /* 0x000fc8000bf05270 */
[----:B------:R-:W-:Y:S02]  /*2250*/  USEL UR5, URZ, 0x1, UP0 ;  /* 0x00000001ff057887 */ /* 0x000fe40008000000 */
[----:B------:R-:W-:Y:S02]  /*2260*/  USEL UR29, UR29, URZ, UP0 ;  /* 0x000000ff1d1d7287 */ /* 0x000fe40008000000 */
[----:B------:R-:W-:Y:S01]  /*2270*/  ULOP3.LUT UR28, UR28, UR5, URZ, 0x3c, !UPT ;  /* 0x000000051c1c7292 */ /* 0x000fe2000f8e3cff */
[----:B------:R-:W-:Y:S11]  /*2280*/  BRA.U UP5, `(.L_x_52) ;  /* 0x0000000105047547 */ /* 0x000ff6000b800000 */
[----:B--2---:R-:W-:Y:S05]  /*2290*/  BPT.TRAP 0x1 ;  /* 0x000000040000795c */ /* 0x004fea0000300000 */
.L_x_52:
[----:B-1----:R-:W-:-:S04]  /*22a0*/  MOV R3, UR32 ;  /* 0x0000002000037c02 */ /* 0x002fc80008000f00 */
[----:B------:R-:W-:-:S04]  /*22b0*/  SHF.L.U32 R3, R3, 0x1f, RZ ;  /* 0x0000001f03037819 */ /* 0x000fc800000006ff */
[----:B------:R-:W1:Y:S02]  /*22c0*/  SYNCS.PHASECHK.TRANS64.TRYWAIT P0, [UR20+0xe0a0], R3 ;  /* 0x00e0a003ff0075a7 */ /* 0x000e640008001114 */
[----:B-1----:R-:W-:Y:S05]  /*22d0*/  @!P0 BRA `(.L_x_53) ;  /* 0x00000108001c8947 */ /* 0x002fea0003800000 */
.L_x_375:
[----:B------:R-:W-:Y:S05]  /*22e0*/  BRA.U UP4, `(.L_x_54) ;  /* 0x0000000104047547 */ /* 0x000fea000b800000 */
[----:B--2---:R-:W-:Y:S05]  /*22f0*/  BPT.TRAP 0x1 ;  /* 0x000000040000795c */ /* 0x004fea0000300000 */
.L_x_54:
[----:B------:R-:W-:Y:S01]  /*2300*/  IMAD.U32 R5, RZ, RZ, UR26 ;  /* 0x0000001aff057e24 */ /* 0x000fe2000f8e00ff */
[----:B------:R-:W-:Y:S01]  /*2310*/  MOV R4, 0x20 ;  /* 0x0000002000047802 */ /* 0x000fe20000000f00 */
[----:B-1----:R-:W-:-:S03]  /*2320*/  IMAD.MOV.U32 R3, RZ, RZ, 0x100 ;  /* 0x00000100ff037424 */ /* 0x002fc600078e00ff */
[----:B------:R-:W-:-:S04]  /*2330*/  SHF.L.U32 R5, R5, 0x1f, RZ ;  /* 0x0000001f05057819 */ /* 0x000fc800000006ff */
[----:B------:R-:W1:Y:S02]  /*2340*/  SYNCS.PHASECHK.TRANS64.TRYWAIT P0, [UR20+0xe058], R5 ;  /* 0x00e05805ff0075a7 */ /* 0x000e640008001114 */
[----:B-1----:R-:W-:Y:S05]  /*2350*/  @!P0 BRA `(.L_x_55) ;  /* 0x0000010800148947 */ /* 0x002fea0003800000 */
.L_x_377:
[----:B------:R-:W-:Y:S01]  /*2360*/  IMAD.MOV.U32 R2, RZ, RZ, 0x28 ;  /* 0x00000028ff027424 */ /* 0x000fe200078e00ff */
[----:B------:R-:W-:Y:S01]  /*2370*/  R2UR UR19, R4 ;  /* 0x00000000041372ca */ /* 0x000fe200000e0000 */
[----:B------:R-:W-:Y:S01]  /*2380*/  IMAD.MOV.U32 R4, RZ, RZ, 0x30 ;  /* 0x00000030ff047424 */ /* 0x000fe200078e00ff */
[----:B------:R-:W-:Y:S01]  /*2390*/  R2UR UR24, R3 ;  /* 0x00000000031872ca */ /* 0x000fe200000e0000 */
[----:B-1----:R-:W-:Y:S01]  /*23a0*/  IMAD.MOV.U32 R0, RZ, RZ, 0x100 ;  /* 0x00000100ff007424 */ /* 0x002fe200078e00ff */
[----:B------:R-:W-:Y:S01]  /*23b0*/  R2UR UR17, R2 ;  /* 0x00000000021172ca */ /* 0x000fe200000e0000 */
[----:B------:R-:W-:Y:S01]  /*23c0*/  IMAD.MOV.U32 R2, RZ, RZ, 0x38 ;  /* 0x00000038ff027424 */ /* 0x000fe200078e00ff */
[----:B------:R-:W-:Y:S01]  /*23d0*/  R2UR UR15, R4 ;  /* 0x00000000040f72ca */ /* 0x000fe200000e0000 */
[----:B------:R-:W-:Y:S01]  /*23e0*/  IMAD.MOV.U32 R3, RZ, RZ, 0x100 ;  /* 0x00000100ff037424 */ /* 0x000fe200078e00ff */
[----:B------:R-:W-:Y:S01]  /*23f0*/  R2UR UR18, R0 ;  /* 0x00000000001272ca */ /* 0x000fe200000e0000 */
[----:B------:R-:W-:Y:S01]  /*2400*/  IMAD.MOV.U32 R4, RZ, RZ, 0x40 ;  /* 0x00000040ff047424 */ /* 0x000fe200078e00ff */
[----:B------:R-:W-:Y:S01]  /*2410*/  R2UR UR13, R2 ;  /* 0x00000000020d72ca */ /* 0x000fe200000e0000 */
[----:B------:R-:W-:Y:S01]  /*2420*/  IMAD.MOV.U32 R2, RZ, RZ, 0x48 ;  /* 0x00000048ff027424 */ /* 0x000fe200078e00ff */
[----:B------:R-:W-:Y:S01]  /*2430*/  ULEA UR68, UR27, UR34, 0x9 ;  /* 0x000000221b447291 */ /* 0x000fe2000f8e48ff */
[C---:B------:R-:W-:Y:S01]  /*2440*/  R2UR UR16, R3.reuse ;  /* 0x00000000031072ca */ /* 0x040fe200000e0000 */
[----:B------:R-:W-:Y:S01]  /*2450*/  UMOV UR52, 0x0 ;  /* 0x0000000000347882 */ /* 0x000fe20000000000 */
[----:B------:R-:W-:Y:S01]  /*2460*/  R2UR UR14, R0 ;  /* 0x00000000000e72ca */ /* 0x000fe200000e0000 */
[----:B------:R-:W-:Y:S01]  /*2470*/  UIADD3 UR66, UPT, UPT, UR68, 0x40, URZ ;  /* 0x0000004044427890 */ /* 0x000fe2000fffe0ff */
[----:B------:R-:W-:Y:S01]  /*2480*/  R2UR UR9, R2 ;  /* 0x00000000020972ca */ /* 0x000fe200000e0000 */
[----:B------:R-:W-:Y:S01]  /*2490*/  IMAD.MOV.U32 R2, RZ, RZ, 0x50 ;  /* 0x00000050ff027424 */ /* 0x000fe200078e00ff */
[----:B------:R-:W-:Y:S01]  /*24a0*/  R2UR UR11, R4 ;  /* 0x00000000040b72ca */ /* 0x000fe200000e0000 */
[----:B------:R-:W-:Y:S01]  /*24b0*/  UIADD3 UR64, UPT, UPT, UR68, 0x80, URZ ;  /* 0x0000008044407890 */ /* 0x000fe2000fffe0ff */
[----:B------:R-:W-:Y:S01]  /*24c0*/  R2UR UR12, R3 ;  /* 0x00000000030c72ca */ /* 0x000fe200000e0000 */
[----:B------:R-:W-:Y:S01]  /*24d0*/  UIADD3 UR62, UPT, UPT, UR68, 0xc0, URZ ;  /* 0x000000c0443e7890 */ /* 0x000fe2000fffe0ff */
[----:B------:R-:W-:Y:S01]  /*24e0*/  R2UR UR7, R2 ;  /* 0x00000000020772ca */ /* 0x000fe200000e0000 */
[----:B------:R-:W-:Y:S01]  /*24f0*/  IMAD.MOV.U32 R2, RZ, RZ, 0x58 ;  /* 0x00000058ff027424 */ /* 0x000fe200078e00ff */
[C---:B------:R-:W-:Y:S01]  /*2500*/  R2UR UR10, R0.reuse ;  /* 0x00000000000a72ca */ /* 0x040fe200000e0000 */
[----:B------:R-:W-:Y:S01]  /*2510*/  UIADD3 UR60, UPT, UPT, UR68, 0x100, URZ ;  /* 0x00000100443c7890 */ /* 0x000fe2000fffe0ff */
[----:B------:R-:W-:Y:S01]  /*2520*/  R2UR UR8, R0 ;  /* 0x00000000000872ca */ /* 0x000fe200000e0000 */
[----:B------:R-:W-:Y:S01]  /*2530*/  UIADD3 UR58, UPT, UPT, UR68, 0x140, URZ ;  /* 0x00000140443a7890 */ /* 0x000fe2000fffe0ff */
[----:B------:R-:W-:Y:S01]  /*2540*/  R2UR UR5, R2 ;  /* 0x00000000020572ca */ /* 0x000fe200000e0000 */
[----:B------:R-:W-:Y:S01]  /*2550*/  UIADD3 UR56, UPT, UPT, UR68, 0x180, URZ ;  /* 0x0000018044387890 */ /* 0x000fe2000fffe0ff */
[----:B--2---:R-:W-:Y:S01]  /*2560*/  R2UR UR6, R0 ;  /* 0x00000000000672ca */ /* 0x004fe200000e0000 */
[----:B------:R-:W-:Y:S01]  /*2570*/  UMOV UR53, 0x8090010 ;  /* 0x0809001000357882 */ /* 0x000fe20000000000 */
[----:B------:R-:W-:Y:S01]  /*2580*/  UMOV UR69, 0x80004020 ;  /* 0x8000402000457882 */ /* 0x000fe20000000000 */
[----:B------:R-:W-:Y:S01]  /*2590*/  UIADD3 UR54, UPT, UPT, UR68, 0x1c0, URZ ;  /* 0x000001c044367890 */ /* 0x000fe2000fffe0ff */
[----:B------:R1:W-:Y:S01]  /*25a0*/  UTCHMMA tmem[UR19], gdesc[UR68], tmem[UR24], tmem[UR52], idesc[UR53], !UPT ;  /* 0x00ff3444130079ea */ /* 0x0003e2000f800018 */
        /* <DEDUP_REMOVED lines=9> */
[----:B------:R1:W-:Y:S01]  /*2640*/  UTCHMMA tmem[UR17], gdesc[UR66], tmem[UR18], tmem[UR50], idesc[UR51], UPT ;  /* 0x00ff3242110079ea */ /* 0x0003e2000b800012 */
        /* <DEDUP_REMOVED lines=16> */
[----:B------:R1:W-:Y:S01]  /*2750*/  UTCHMMA tmem[UR7], gdesc[UR56], tmem[UR8], tmem[UR40], idesc[UR41], UPT ;  /* 0x00ff2838070079ea */ /* 0x0003e2000b800008 */
[----:B------:R1:W-:Y:S01]  /*2760*/  UTCHMMA tmem[UR5], gdesc[UR54], tmem[UR6], tmem[UR38], idesc[UR39], UPT ;  /* 0x00ff2636050079ea */ /* 0x0003e2000b800006 */
[----:B------:R-:W-:Y:S05]  /*2770*/  BRA.U UP5, `(.L_x_56) ;  /* 0x0000000105047547 */ /* 0x000fea000b800000 */
[----:B-1----:R-:W-:Y:S05]  /*2780*/  BPT.TRAP 0x1 ;  /* 0x000000040000795c */ /* 0x002fea0000300000 */
.L_x_56:
[----:B-1----:R-:W-:Y:S02]  /*2790*/  UIADD3 UR7, UPT, UPT, UR20, 0xe090, URZ ;  /* 0x0000e09014077890 */ /* 0x002fe4000fffe0ff */
[----:B------:R-:W-:Y:S02]  /*27a0*/  UISETP.GE.AND UP0, UPT, UR4, 0x81, UPT ;  /* 0x000000810400788c */ /* 0x000fe4000bf06270 */
[----:B------:R-:W-:Y:S01]  /*27b0*/  ULOP3.LUT UR5, UR31, 0x1, URZ, 0x3c, !UPT ;  /* 0x000000011f057892 */ /* 0x000fe2000f8e3cff */
[----:B------:R-:W-:Y:S01]  /*27c0*/  UMOV UR6, URZ ;  /* 0x000000ff00067c82 */ /* 0x000fe20008000000 */
[----:B------:R-:W-:Y:S01]  /*27d0*/  UMOV UR25, UR33 ;  /* 0x0000002100197c82 */ /* 0x000fe20008000000 */
[----:B------:R-:W-:Y:S02]  /*27e0*/  UMOV UR24, UR27 ;  /* 0x0000001b00187c82 */ /* 0x000fe40008000000 */
[----:B------:R1:W-:Y:S02]  /*27f0*/  UTCBAR [UR7], URZ ;  /* 0x000000ff070073e9 */ /* 0x0003e400080000ff */
[----:B------:R-:W-:Y:S05]  /*2800*/  BRA.U !UP0, `(.L_x_57) ;  /* 0x0000001108747547 */ /* 0x000fea000b800000 */
[----:B------:R-:W-:Y:S01]  /*2810*/  UIADD3 UR6, UPT, UPT, UR4, 0x7f, URZ ;  /* 0x0000007f04067890 */ /* 0x000fe2000fffe0ff */
[----:B------:R-:W-:Y:S01]  /*2820*/  UMOV UR24, UR27 ;  /* 0x0000001b00187c82 */ /* 0x000fe20008000000 */
[----:B-1----:R-:W-:Y:S02]  /*2830*/  UMOV UR7, UR27 ;  /* 0x0000001b00077c82 */ /* 0x002fe40008000000 */
[----:B------:R-:W-:-:S04]  /*2840*/  USHF.R.S32.HI UR4, URZ, 0x1f, UR6 ;  /* 0x0000001fff047899 */ /* 0x000fc80008011406 */
[----:B------:R-:W-:-:S04]  /*2850*/  ULEA.HI UR6, UR4, UR6, URZ, 0x7 ;  /* 0x0000000604067291 */ /* 0x000fc8000f8f38ff */
[----:B------:R-:W-:-:S04]  /*2860*/  USHF.R.S32.HI UR6, URZ, 0x7, UR6 ;  /* 0x00000007ff067899 */ /* 0x000fc80008011406 */
[----:B------:R-:W-:-:S04]  /*2870*/  UISETP.LT.AND UP0, UPT, UR6, 0x2, UPT ;  /* 0x000000020600788c */ /* 0x000fc8000bf01270 */
[----:B------:R-:W-:-:S04]  /*2880*/  USEL UR4, UR6, 0x2, UP0 ;  /* 0x0000000206047887 */ /* 0x000fc80008000000 */
[----:B------:R-:W-:-:S03]  /*2890*/  UIADD3 UR4, UPT, UPT, -UR4, UR33, UR6 ;  /* 0x0000002104047290 */ /* 0x000fc6000fffe106 */
[----:B------:R-:W-:Y:S01]  /*28a0*/  UMOV UR6, URZ ;  /* 0x000000ff00067c82 */ /* 0x000fe20008000000 */
[----:B------:R-:W-:-:S12]  /*28b0*/  UIADD3 UR25, UPT, UPT, UR4, 0x1, URZ ;  /* 0x0000000104197890 */ /* 0x000fd8000fffe0ff */
.L_x_76:
[----:B------:R-:W-:Y:S01]  /*28c0*/  UIADD3 UR33, UPT, UPT, UR33, 0x1, URZ ;  /* 0x0000000121217890 */ /* 0x000fe2000fffe0ff */
[----:B------:R-:W-:Y:S01]  /*28d0*/  UMOV UR30, UR26 ;  /* 0x0000001a001e7c82 */ /* 0x000fe20008000000 */
[----:B------:R-:W-:Y:S02]  /*28e0*/  UMOV UR31, UR5 ;  /* 0x00000005001f7c82 */ /* 0x000fe40008000000 */
[----:B------:R-:W-:Y:S01]  /*28f0*/  UISETP.NE.AND UP2, UPT, UR33, UR25, UPT ;  /* 0x000000192100728c */ /* 0x000fe2000bf45270 */
[----:B-12---:R-:W-:Y:S05]  /*2900*/  BRA.U !UP1, `(.L_x_58) ;  /* 0x0000000109047547 */ /* 0x006fea000b800000 */
[----:B------:R-:W-:Y:S05]  /*2910*/  BPT.TRAP 0x1 ;  /* 0x000000040000795c */ /* 0x000fea0000300000 */
.L_x_58:
[----:B------:R-:W1:Y:S01]  /*2920*/  S2UR UR20, SR_CgaCtaId ;  /* 0x00000000001479c3 */ /* 0x000e620000008800 */
[----:B------:R-:W-:Y:S01]  /*2930*/  UMOV UR4, 0x400 ;  /* 0x0000040000047882 */ /* 0x000fe20000000000 */
[----:B------:R-:W-:Y:S04]  /*2940*/  MOV R0, UR28 ;  /* 0x0000001c00007c02 */ /* 0x000fe80008000f00 */
[----:B------:R-:W-:Y:S01]  /*2950*/  SHF.L.U32 R3, R0, 0x1f, RZ ;  /* 0x0000001f00037819 */ /* 0x000fe200000006ff */
[----:B-1----:R-:W-:Y:S04]  /*2960*/  ULEA UR20, UR20, UR4, 0x18 ;  /* 0x0000000414147291 */ /* 0x002fe8000f8ec0ff */
[----:B------:R-:W-:Y:S09]  /*2970*/  ULEA UR4, UR29, UR20, 0x3 ;  /* 0x000000141d047291 */ /* 0x000ff2000f8e18ff */
[----:B------:R-:W1:Y:S02]  /*2980*/  SYNCS.PHASECHK.TRANS64.TRYWAIT P0, [UR4+0xe020], R3 ;  /* 0x00e02003ff0075a7 */ /* 0x000e640008001104 */
[----:B-1----:R-:W-:Y:S05]  /*2990*/  @!P0 BRA `(.L_x_59) ;  /* 0x00000100009c8947 */ /* 0x002fea0003800000 */
.L_x_379:
[----:B------:R-:W-:Y:S01]  /*29a0*/  USHF.R.U32.HI UR10, URZ, 0x4, UR20 ;  /* 0x00000004ff0a7899 */ /* 0x000fe20008011614 */
[----:B------:R-:W-:Y:S01]  /*29b0*/  IMAD.MOV.U32 R2, RZ, RZ, RZ ;  /* 0x000000ffff027224 */ /* 0x000fe200078e00ff */
[----:B------:R-:W-:Y:S01]  /*29c0*/  USHF.R.U32.HI UR5, URZ, 0x4, UR20 ;  /* 0x00000004ff057899 */ /* 0x000fe20008011614 */
[----:B-1----:R-:W-:Y:S01]  /*29d0*/  IMAD.MOV.U32 R0, RZ, RZ, RZ ;  /* 0x000000ffff007224 */ /* 0x002fe200078e00ff */
[----:B------:R-:W-:Y:S02]  /*29e0*/  ULOP3.LUT UR10, UR10, 0x3fff, URZ, 0xc0, !UPT ;  /* 0x00003fff0a0a7892 */ /* 0x000fe4000f8ec0ff */
[----:B------:R-:W-:Y:S01]  /*29f0*/  ULOP3.LUT UR5, UR5, 0x3fff, URZ, 0xc0, !UPT ;  /* 0x00003fff05057892 */ /* 0x000fe2000f8ec0ff */
[----:B------:R-:W-:Y:S01]  /*2a00*/  R2UR UR9, R2 ;  /* 0x00000000020972ca */ /* 0x000fe200000e0000 */
[----:B------:R-:W-:Y:S01]  /*2a10*/  ULEA UR38, UR29, UR23, 0x9 ;  /* 0x000000171d267291 */ /* 0x000fe2000f8e48ff */
[----:B------:R-:W-:Y:S01]  /*2a20*/  R2UR UR8, R0 ;  /* 0x00000000000872ca */ /* 0x000fe200000e0000 */
[----:B------:R-:W-:Y:S02]  /*2a30*/  ULOP3.LUT UR10, UR10, 0x10000, URZ, 0xfc, !UPT ;  /* 0x000100000a0a7892 */ /* 0x000fe4000f8efcff */
[----:B------:R-:W-:Y:S02]  /*2a40*/  ULOP3.LUT UR16, UR5, 0x10000, URZ, 0xfc, !UPT ;  /* 0x0001000005107892 */ /* 0x000fe4000f8efcff */
[----:B------:R-:W-:Y:S02]  /*2a50*/  UIADD3 UR4, UPT, UPT, UR38, 0x2, URZ ;  /* 0x0000000226047890 */ /* 0x000fe4000fffe0ff */
[----:B------:R-:W-:Y:S02]  /*2a60*/  UIADD3 UR18, UPT, UPT, UR10, 0x2, URZ ;  /* 0x000000020a127890 */ /* 0x000fe4000fffe0ff */
[----:B------:R-:W-:Y:S02]  /*2a70*/  UISETP.NE.AND UP4, UPT, UR22, URZ, UPT ;  /* 0x000000ff1600728c */ /* 0x000fe4000bf85270 */
[----:B------:R-:W-:Y:S01]  /*2a80*/  UIADD3 UR27, UPT, UPT, UR29, 0x1, URZ ;  /* 0x000000011d1b7890 */ /* 0x000fe2000fffe0ff */
[----:B------:R-:W-:Y:S01]  /*2a90*/  UMOV UR14, 0x0 ;  /* 0x00000000000e7882 */ /* 0x000fe20000000000 */
[----:B------:R-:W-:Y:S02]  /*2aa0*/  UMOV UR15, 0x8200010 ;  /* 0x08200010000f7882 */ /* 0x000fe40000000000 */
[----:B------:R-:W-:Y:S01]  /*2ab0*/  UISETP.NE.AND UP0, UPT, UR27, 0x3, UPT ;  /* 0x000000031b00788c */ /* 0x000fe2000bf05270 */
[----:B------:R-:W-:Y:S01]  /*2ac0*/  UMOV UR39, 0x80004020 ;  /* 0x8000402000277882 */ /* 0x000fe20000000000 */
[----:B------:R-:W-:Y:S02]  /*2ad0*/  UMOV UR17, 0x80004020 ;  /* 0x8000402000117882 */ /* 0x000fe40000000000 */
[----:B------:R-:W-:Y:S01]  /*2ae0*/  USEL UR10, URZ, 0x1, UP0 ;  /* 0x00000001ff0a7887 */ /* 0x000fe20008000000 */
[----:B------:R1:W-:Y:S01]  /*2af0*/  UTCHMMA gdesc[UR16], gdesc[UR38], tmem[UR9], tmem[UR14], idesc[UR15], !UPT ;  /* 0x00ff0e26100075ea */ /* 0x0003e2000f800009 */
[----:B------:R-:W-:Y:S02]  /*2b00*/  USEL UR27, UR27, URZ, UP0 ;  /* 0x000000ff1b1b7287 */ /* 0x000fe40008000000 */
[----:B------:R-:W-:Y:S01]  /*2b10*/  ULOP3.LUT UR28, UR28, UR10, URZ, 0x3c, !UPT ;  /* 0x0000000a1c1c7292 */ /* 0x000fe2000f8e3cff */
[----:B------:R-:W-:Y:S01]  /*2b20*/  UMOV UR12, 0x0 ;  /* 0x00000000000c7882 */ /* 0x000fe20000000000 */
[----:B------:R-:W-:Y:S01]  /*2b30*/  UMOV UR13, 0x8200010 ;  /* 0x08200010000d7882 */ /* 0x000fe20000000000 */
[----:B------:R-:W-:Y:S01]  /*2b40*/  UMOV UR5, 0x80004020 ;  /* 0x8000402000057882 */ /* 0x000fe20000000000 */
[----:B------:R-:W-:Y:S02]  /*2b50*/  UMOV UR19, 0x80004020 ;  /* 0x8000402000137882 */ /* 0x000fe40000000000 */
[----:B------:R1:W-:Y:S01]  /*2b60*/  UTCHMMA gdesc[UR18], gdesc[UR4], tmem[UR8], tmem[UR12], idesc[UR13], UPT ;  /* 0x00ff0c04120075ea */ /* 0x0003e2000b800008 */
[----:B------:R-:W-:Y:S05]  /*2b70*/  BRA.U UP4, `(.L_x_60) ;  /* 0x0000000104047547 */ /* 0x000fea000b800000 */
[----:B-1----:R-:W-:Y:S05]  /*2b80*/  BPT.TRAP 0x1 ;  /* 0x000000040000795c */ /* 0x002fea0000300000 */
.L_x_60:
[----:B-1----:R-:W-:Y:S09]  /*2b90*/  UIADD3 UR8, UPT, UPT, UR20, 0xe050, URZ ;  /* 0x0000e05014087890 */ /* 0x002ff2000fffe0ff */
[----:B------:R1:W-:Y:S01]  /*2ba0*/  UTCBAR [UR8], URZ ;  /* 0x000000ff080073e9 */ /* 0x0003e200080000ff */
[----:B------:R-:W-:Y:S05]  /*2bb0*/  BRA.U UP5, `(.L_x_61) ;  /* 0x0000000105047547 */ /* 0x000fea000b800000 */
[----:B-1----:R-:W-:Y:S05]  /*2bc0*/  BPT.TRAP 0x1 ;  /* 0x000000040000795c */ /* 0x002fea0000300000 */
.L_x_61:
[----:B------:R-:W-:Y:S01]  /*2bd0*/  MOV R0, UR32 ;  /* 0x0000002000007c02 */ /* 0x000fe20008000f00 */
[----:B------:R-:W-:Y:S03]  /*2be0*/  UISETP.NE.AND UP3, UPT, UR21, URZ, UPT ;  /* 0x000000ff1500728c */ /* 0x000fe6000bf65270 */
[----:B------:R-:W-:Y:S04]  /*2bf0*/  SHF.L.U32 R3, R0, 0x1f, RZ ;  /* 0x0000001f00037819 */ /* 0x000fe800000006ff */
[----:B------:R-:W2:Y:S02]  /*2c00*/  SYNCS.PHASECHK.TRANS64.TRYWAIT P0, [UR20+0xe0a8], R3 ;  /* 0x00e0a803ff0075a7 */ /* 0x000ea40008001114 */
[----:B--2---:R-:W-:Y:S05]  /*2c10*/  @!P0 BRA `(.L_x_62) ;  /* 0x0000010000148947 */ /* 0x004fea0003800000 */
.L_x_381:
[----:B------:R-:W-:Y:S05]  /*2c20*/  BRA.U UP3, `(.L_x_63) ;  /* 0x0000000103047547 */ /* 0x000fea000b800000 */
[----:B-1----:R-:W-:Y:S05]  /*2c30*/  BPT.TRAP 0x1 ;  /* 0x000000040000795c */ /* 0x002fea0000300000 */
.L_x_63:
[----:B--2---:R-:W-:Y:S02]  /*2c40*/  IMAD.U32 R0, RZ, RZ, UR31 ;  /* 0x0000001fff007e24 */ /* 0x004fe4000f8e00ff */
[----:B------:R-:W-:Y:S02]  /*2c50*/  HFMA2 R4, -RZ, RZ, 0, 9.5367431640625e-06 ;  /* 0x000000a0ff047431 */ /* 0x000fe400000001ff */
[----:B------:R-:W-:Y:S01]  /*2c60*/  IMAD.MOV.U32 R3, RZ, RZ, 0x180 ;  /* 0x00000180ff037424 */ /* 0x000fe200078e00ff */
[----:B------:R-:W-:Y:S04]  /*2c70*/  SHF.L.U32 R5, R0, 0x1f, RZ ;  /* 0x0000001f00057819 */ /* 0x000fe800000006ff */
[----:B------:R-:W2:Y:S02]  /*2c80*/  SYNCS.PHASECHK.TRANS64.TRYWAIT P0, [UR20+0xe068], R5 ;  /* 0x00e06805ff0075a7 */ /* 0x000ea40008001114 */
[----:B--2---:R-:W-:Y:S05]  /*2c90*/  @!P0 BRA `(.L_x_64) ;  /* 0x00000100000c8947 */ /* 0x004fea0003800000 */
.L_x_383:
[----:B------:R-:W-:Y:S01]  /*2ca0*/  ULEA UR70, UR7, UR34, 0x9 ;  /* 0x0000002207467291 */ /* 0x000fe2000f8e48ff */
[----:B------:R-:W-:Y:S01]  /*2cb0*/  IMAD.MOV.U32 R2, RZ, RZ, 0xa8 ;  /* 0x000000a8ff027424 */ /* 0x000fe200078e00ff */
[----:B------:R-:W-:Y:S01]  /*2cc0*/  UISETP.NE.U32.AND UP0, UPT, UR6, URZ, UPT ;  /* 0x000000ff0600728c */ /* 0x000fe2000bf05070 */
[----:B------:R-:W-:Y:S01]  /*2cd0*/  R2UR UR26, R4 ;  /* 0x00000000041a72ca */ /* 0x000fe200000e0000 */
[----:B------:R-:W-:Y:S01]  /*2ce0*/  UIADD3 UR68, UPT, UPT, UR70, 0x40, URZ ;  /* 0x0000004046447890 */ /* 0x000fe2000fffe0ff */
[----:B------:R-:W-:Y:S01]  /*2cf0*/  IMAD.MOV.U32 R4, RZ, RZ, 0xb0 ;  /* 0x000000b0ff047424 */ /* 0x000fe200078e00ff */
[----:B------:R-:W-:Y:S01]  /*2d00*/  UIADD3 UR66, UPT, UPT, UR70, 0x80, URZ ;  /* 0x0000008046427890 */ /* 0x000fe2000fffe0ff */
[----:B------:R-:W-:Y:S01]  /*2d10*/  R2UR UR18, R2 ;  /* 0x00000000021272ca */ /* 0x000fe200000e0000 */
[----:B------:R-:W-:Y:S01]  /*2d20*/  UIADD3 UR64, UPT, UPT, UR70, 0xc0, URZ ;  /* 0x000000c046407890 */ /* 0x000fe2000fffe0ff */
[----:B------:R-:W-:Y:S01]  /*2d30*/  IMAD.MOV.U32 R2, RZ, RZ, 0xb8 ;  /* 0x000000b8ff027424 */ /* 0x000fe200078e00ff */
[----:B------:R-:W-:Y:S01]  /*2d40*/  UIADD3 UR62, UPT, UPT, UR70, 0x100, URZ ;  /* 0x00000100463e7890 */ /* 0x000fe2000fffe0ff */
[----:B------:R-:W-:Y:S01]  /*2d50*/  R2UR UR29, R3 ;  /* 0x00000000031d72ca */ /* 0x000fe200000e0000 */
[----:B------:R-:W-:Y:S01]  /*2d60*/  UIADD3 UR60, UPT, UPT, UR70, 0x140, URZ ;  /* 0x00000140463c7890 */ /* 0x000fe2000fffe0ff */
[----:B--2---:R-:W-:Y:S01]  /*2d70*/  IMAD.MOV.U32 R0, RZ, RZ, 0x180 ;  /* 0x00000180ff007424 */ /* 0x004fe200078e00ff */
[----:B------:R-:W-:Y:S01]  /*2d80*/  UIADD3 UR58, UPT, UPT, UR70, 0x180, URZ ;  /* 0x00000180463a7890 */ /* 0x000fe2000fffe0ff */
[----:B------:R-:W-:Y:S01]  /*2d90*/  R2UR UR14, R2 ;  /* 0x00000000020e72ca */ /* 0x000fe200000e0000 */
[----:B------:R-:W-:Y:S01]  /*2da0*/  UIADD3 UR56, UPT, UPT, UR70, 0x1c0, URZ ;  /* 0x000001c046387890 */ /* 0x000fe2000fffe0ff */
[----:B------:R-:W-:Y:S01]  /*2db0*/  IMAD.MOV.U32 R2, RZ, RZ, 0xc8 ;  /* 0x000000c8ff027424 */ /* 0x000fe200078e00ff */
[----:B------:R-:W-:Y:S01]  /*2dc0*/  R2UR UR16, R4 ;  /* 0x00000000041072ca */ /* 0x000fe200000e0000 */
[----:B------:R-:W-:Y:S01]  /*2dd0*/  IMAD.MOV.U32 R3, RZ, RZ, 0x180 ;  /* 0x00000180ff037424 */ /* 0x000fe200078e00ff */
[----:B------:R-:W-:Y:S01]  /*2de0*/  R2UR UR19, R0 ;  /* 0x00000000001372ca */ /* 0x000fe200000e0000 */
[----:B------:R-:W-:Y:S01]  /*2df0*/  IMAD.MOV.U32 R4, RZ, RZ, 0xc0 ;  /* 0x000000c0ff047424 */ /* 0x000fe200078e00ff */
[----:B------:R-:W-:Y:S01]  /*2e00*/  R2UR UR10, R2 ;  /* 0x00000000020a72ca */ /* 0x000fe200000e0000 */
[----:B------:R-:W-:Y:S01]  /*2e10*/  IMAD.MOV.U32 R2, RZ, RZ, 0xd0 ;  /* 0x000000d0ff027424 */ /* 0x000fe200078e00ff */
[C---:B------:R-:W-:Y:S01]  /*2e20*/  R2UR UR17, R3.reuse ;  /* 0x00000000031172ca */ /* 0x040fe200000e0000 */
[----:B------:R-:W-:Y:S01]  /*2e30*/  UMOV UR54, 0x0 ;  /* 0x0000000000367882 */ /* 0x000fe20000000000 */
[----:B------:R-:W-:Y:S01]  /*2e40*/  R2UR UR15, R0 ;  /* 0x00000000000f72ca */ /* 0x000fe200000e0000 */
[----:B------:R-:W-:Y:S01]  /*2e50*/  UMOV UR55, 0x8090010 ;  /* 0x0809001000377882 */ /* 0x000fe20000000000 */
[----:B-1----:R-:W-:Y:S01]  /*2e60*/  R2UR UR8, R2 ;  /* 0x00000000020872ca */ /* 0x002fe200000e0000 */
[----:B------:R-:W-:Y:S01]  /*2e70*/  IMAD.MOV.U32 R2, RZ, RZ, 0xd8 ;  /* 0x000000d8ff027424 */ /* 0x000fe200078e00ff */
[----:B------:R-:W-:Y:S01]  /*2e80*/  R2UR UR12, R4 ;  /* 0x00000000040c72ca */ /* 0x000fe200000e0000 */
[----:B------:R-:W-:Y:S01]  /*2e90*/  UMOV UR71, 0x80004020 ;  /* 0x8000402000477882 */ /* 0x000fe20000000000 */
[----:B------:R-:W-:Y:S01]  /*2ea0*/  R2UR UR13, R3 ;  /* 0x00000000030d72ca */ /* 0x000fe200000e0000 */
[----:B------:R1:W-:Y:S01]  /*2eb0*/  UTCHMMA tmem[UR26], gdesc[UR70], tmem[UR29], tmem[UR54], idesc[UR55], UP0 ;  /* 0x00ff36461a0079ea */ /* 0x0003e2000800001d */
[C---:B------:R-:W-:Y:S01]  /*2ec0*/  R2UR UR11, R0.reuse ;  /* 0x00000000000b72ca */ /* 0x040fe200000e0000 */
[----:B------:R-:W-:Y:S01]  /*2ed0*/  UMOV UR52, 0x0 ;  /* 0x0000000000347882 */ /* 0x000fe20000000000 */
[----:B------:R-:W-:Y:S01]  /*2ee0*/  R2UR UR9, R0 ;  /* 0x00000000000972ca */ /* 0x000fe200000e0000 */
[----:B------:R-:W-:Y:S01]  /*2ef0*/  UMOV UR53, 0x8090010 ;  /* 0x0809001000357882 */ /* 0x000fe20000000000 */
[----:B------:R-:W-:Y:S01]  /*2f00*/  R2UR UR6, R2 ;  /* 0x00000000020672ca */ /* 0x000fe200000e0000 */
[----:B------:R-:W-:Y:S01]  /*2f10*/  UMOV UR69, 0x80004020 ;  /* 0x8000402000457882 */ /* 0x000fe20000000000 */
[----:B------:R-:W-:Y:S01]  /*2f20*/  R2UR UR7, R0 ;  /* 0x00000000000772ca */ /* 0x000fe200000e0000 */
[----:B------:R1:W-:Y:S01]  /*2f30*/  UTCHMMA tmem[UR18], gdesc[UR68], tmem[UR19], tmem[UR52], idesc[UR53], UPT ;  /* 0x00ff3444120079ea */ /* 0x0003e2000b800013 */
        /* <DEDUP_REMOVED lines=22> */
[----:B------:R-:W-:Y:S02]  /*30a0*/  UMOV UR57, 0x80004020 ;  /* 0x8000402000397882 */ /* 0x000fe40000000000 */
[----:B------:R1:W-:Y:S01]  /*30b0*/  UTCHMMA tmem[UR6], gdesc[UR56], tmem[UR7], tmem[UR40], idesc[UR41], UPT ;  /* 0x00ff2838060079ea */ /* 0x0003e2000b800007 */
[----:B------:R-:W-:Y:S05]  /*30c0*/  BRA.U UP5, `(.L_x_65) ;  /* 0x0000000105047547 */ /* 0x000fea000b800000 */
[----:B-1----:R-:W-:Y:S05]  /*30d0*/  BPT.TRAP 0x1 ;  /* 0x000000040000795c */ /* 0x002fea0000300000 */
.L_x_65:
[----:B-1----:R-:W-:Y:S02]  /*30e0*/  UIADD3 UR6, UPT, UPT, UR20, 0xe098, URZ ;  /* 0x0000e09814067890 */ /* 0x002fe4000fffe0ff */
[----:B------:R-:W-:Y:S07]  /*30f0*/  ULOP3.LUT UR32, UR32, 0x1, URZ, 0x3c, !UPT ;  /* 0x0000000120207892 */ /* 0x000fee000f8e3cff */
[----:B------:R1:W-:Y:S01]  /*3100*/  UTCBAR [UR6], URZ ;  /* 0x000000ff060073e9 */ /* 0x0003e200080000ff */
[----:B------:R-:W-:Y:S05]  /*3110*/  BRA.U !UP1, `(.L_x_66) ;  /* 0x0000000109047547 */ /* 0x000fea000b800000 */
[----:B-1----:R-:W-:Y:S05]  /*3120*/  BPT.TRAP 0x1 ;  /* 0x000000040000795c */ /* 0x002fea0000300000 */
.L_x_66:
[----:B------:R-:W-:Y:S01]  /*3130*/  USHF.R.U32.HI UR7, URZ, 0x4, UR20 ;  /* 0x00000004ff077899 */ /* 0x000fe20008011614 */
[----:B------:R-:W-:Y:S01]  /*3140*/  IMAD.MOV.U32 R2, RZ, RZ, 0x80 ;  /* 0x00000080ff027424 */ /* 0x000fe200078e00ff */
[----:B------:R-:W-:Y:S01]  /*3150*/  ULEA UR8, UR24, UR20, 0x3 ;  /* 0x0000001418087291 */ /* 0x000fe2000f8e18ff */
[----:B------:R-:W-:Y:S01]  /*3160*/  IMAD.MOV.U32 R0, RZ, RZ, 0x80 ;  /* 0x00000080ff007424 */ /* 0x000fe200078e00ff */
[----:B------:R-:W-:Y:S02]  /*3170*/  ULOP3.LUT UR7, UR7, 0x3fff, URZ, 0xc0, !UPT ;  /* 0x00003fff07077892 */ /* 0x000fe4000f8ec0ff */
[----:B------:R-:W-:Y:S01]  /*3180*/  UIADD3 UR8, UPT, UPT, UR8, 0xe038, URZ ;  /* 0x0000e03808087890 */ /* 0x000fe2000fffe0ff */
[----:B-1----:R-:W-:Y:S01]  /*3190*/  R2UR UR6, R2 ;  /* 0x00000000020672ca */ /* 0x002fe200000e0000 */
[----:B------:R-:W-:Y:S01]  /*31a0*/  ULOP3.LUT UR7, UR7, 0x10000, URZ, 0xfc, !UPT ;  /* 0x0001000007077892 */ /* 0x000fe2000f8efcff */
[----:B------:R-:W-:Y:S01]  /*31b0*/  R2UR UR5, R0 ;  /* 0x00000000000572ca */ /* 0x000fe200000e0000 */
[----:B------:R-:W-:Y:S01]  /*31c0*/  UMOV UR39, 0x80004020 ;  /* 0x8000402000277882 */ /* 0x000fe20000000000 */
[----:B------:R-:W-:Y:S01]  /*31d0*/  UMOV UR14, 0x0 ;  /* 0x00000000000e7882 */ /* 0x000fe20000000000 */
[----:B------:R-:W-:Y:S02]  /*31e0*/  UIADD3 UR10, UPT, UPT, UR7, 0x200, URZ ;  /* 0x00000200070a7890 */ /* 0x000fe4000fffe0ff */
[----:B------:R-:W-:Y:S01]  /*31f0*/  UIADD3 UR12, UPT, UPT, UR7, 0x202, URZ ;  /* 0x00000202070c7890 */ /* 0x000fe2000fffe0ff */
[----:B------:R1:W-:Y:S01]  /*3200*/  UTCBAR [UR8], URZ ;  /* 0x000000ff080073e9 */ /* 0x0003e200080000ff */
[----:B------:R-:W-:Y:S01]  /*3210*/  UIADD3 UR7, UPT, UPT, UR24, 0x1, URZ ;  /* 0x0000000118077890 */ /* 0x000fe2000fffe0ff */
[----:B------:R-:W-:Y:S01]  /*3220*/  UMOV UR15, 0x8200010 ;  /* 0x08200010000f7882 */ /* 0x000fe20000000000 */
[----:B------:R-:W-:Y:S02]  /*3230*/  UMOV UR11, 0x80004020 ;  /* 0x80004020000b7882 */ /* 0x000fe40000000000 */
[----:B------:R-:W-:Y:S01]  /*3240*/  UISETP.NE.AND UP0, UPT, UR7, 0x3, UPT ;  /* 0x000000030700788c */ /* 0x000fe2000bf05270 */
[----:B------:R1:W-:Y:S01]  /*3250*/  UTCHMMA gdesc[UR10], gdesc[UR38], tmem[UR6], tmem[UR14], idesc[UR15], !UPT ;  /* 0x00ff0e260a0075ea */ /* 0x0003e2000f800006 */
[----:B------:R-:W-:Y:S01]  /*3260*/  UMOV UR18, UR4 ;  /* 0x0000000400127c82 */ /* 0x000fe20008000000 */
[----:B------:R-:W-:Y:S01]  /*3270*/  UMOV UR19, 0x80004020 ;  /* 0x8000402000137882 */ /* 0x000fe20000000000 */
[----:B------:R-:W-:Y:S01]  /*3280*/  USEL UR7, UR7, URZ, UP0 ;  /* 0x000000ff07077287 */ /* 0x000fe20008000000 */
[----:B------:R-:W-:Y:S01]  /*3290*/  UMOV UR16, 0x0 ;  /* 0x0000000000107882 */ /* 0x000fe20000000000 */
[----:B------:R-:W-:Y:S01]  /*32a0*/  UMOV UR17, 0x8200010 ;  /* 0x0820001000117882 */ /* 0x000fe20000000000 */
[----:B------:R-:W-:Y:S02]  /*32b0*/  UMOV UR13, 0x80004020 ;  /* 0x80004020000d7882 */ /* 0x000fe40000000000 */
[----:B------:R1:W-:Y:S01]  /*32c0*/  UTCHMMA gdesc[UR12], gdesc[UR18], tmem[UR5], tmem[UR16], idesc[UR17], UPT ;  /* 0x00ff10120c0075ea */ /* 0x0003e2000b800005 */
[----:B------:R-:W-:Y:S06]  /*32d0*/  BRA.U UP3, `(.L_x_67) ;  /* 0x0000000103047547 */ /* 0x000fec000b800000 */
[----:B-1----:R-:W-:Y:S05]  /*32e0*/  BPT.TRAP 0x1 ;  /* 0x000000040000795c */ /* 0x002fea0000300000 */
.L_x_67:
[----:B------:R-:W-:Y:S09]  /*32f0*/  UIADD3 UR4, UPT, UPT, UR20, 0xe060, URZ ;  /* 0x0000e06014047890 */ /* 0x000ff2000fffe0ff */
[----:B------:R2:W-:Y:S01]  /*3300*/  UTCBAR [UR4], URZ ;  /* 0x000000ff040073e9 */ /* 0x0005e200080000ff */
[----:B------:R-:W-:Y:S05]  /*3310*/  BRA.U !UP1, `(.L_x_68) ;  /* 0x0000000109047547 */ /* 0x000fea000b800000 */
[----:B-12---:R-:W-:Y:S05]  /*3320*/  BPT.TRAP 0x1 ;  /* 0x000000040000795c */ /* 0x006fea0000300000 */
.L_x_68:
[----:B-1----:R-:W-:Y:S02]  /*3330*/  ULEA UR5, UR7, UR20, 0x3 ;  /* 0x0000001407057291 */ /* 0x002fe4000f8e18ff */
[----:B------:R-:W-:Y:S02]  /*3340*/  UIADD3 UR7, UPT, UPT, UR7, 0x1, URZ ;  /* 0x0000000107077890 */ /* 0x000fe4000fffe0ff */
[----:B--2---:R-:W-:Y:S02]  /*3350*/  UIADD3 UR4, UPT, UPT, UR5, 0xe038, URZ ;  /* 0x0000e03805047890 */ /* 0x004fe4000fffe0ff */
[----:B------:R-:W-:Y:S04]  /*3360*/  UISETP.NE.AND UP0, UPT, UR7, 0x3, UPT ;  /* 0x000000030700788c */ /* 0x000fe8000bf05270 */
[----:B------:R-:W-:Y:S03]  /*3370*/  USEL UR24, UR7, URZ, UP0 ;  /* 0x000000ff07187287 */ /* 0x000fe60008000000 */
[----:B------:R1:W-:Y:S01]  /*3380*/  UTCBAR [UR4], URZ ;  /* 0x000000ff040073e9 */ /* 0x0003e200080000ff */
[----:B------:R-:W-:Y:S08]  /*3390*/  BRA.U !UP1, `(.L_x_69) ;  /* 0x0000000109047547 */ /* 0x000ff0000b800000 */
[----:B-1----:R-:W-:Y:S05]  /*33a0*/  BPT.TRAP 0x1 ;  /* 0x000000040000795c */ /* 0x002fea0000300000 */
.L_x_69:
[----:B-1----:R-:W-:Y:S01]  /*33b0*/  ULEA UR4, UR27, UR20, 0x3 ;  /* 0x000000141b047291 */ /* 0x002fe2000f8e18ff */
[----:B------:R-:W-:Y:S04]  /*33c0*/  MOV R0, UR28 ;  /* 0x0000001c00007c02 */ /* 0x000fe80008000f00 */
[----:B------:R-:W-:Y:S04]  /*33d0*/  SHF.L.U32 R3, R0, 0x1f, RZ ;  /* 0x0000001f00037819 */ /* 0x000fe800000006ff */
[----:B------:R-:W1:Y:S02]  /*33e0*/  SYNCS.PHASECHK.TRANS64.TRYWAIT P0, [UR4+0xe020], R3 ;  /* 0x00e02003ff0075a7 */ /* 0x000e640008001104 */
[----:B-1----:R-:W-:Y:S05]  /*33f0*/  @!P0 BRA `(.L_x_70) ;  /* 0x000000f8004c8947 */ /* 0x002fea0003800000 */
.L_x_385:
[----:B------:R-:W-:Y:S04]  /*3400*/  UIADD3 UR29, UPT, UPT, UR27, 0x1, URZ ;  /* 0x000000011b1d7890 */ /* 0x000fe8000fffe0ff */
[----:B------:R-:W-:Y:S04]  /*3410*/  UISETP.NE.AND UP0, UPT, UR29, 0x3, UPT ;  /* 0x000000031d00788c */ /* 0x000fe8000bf05270 */
[----:B------:R-:W-:Y:S02]  /*3420*/  USEL UR4, URZ, 0x1, UP0 ;  /* 0x00000001ff047887 */ /* 0x000fe40008000000 */
[----:B------:R-:W-:Y:S02]  /*3430*/  USEL UR29, UR29, URZ, UP0 ;  /* 0x000000ff1d1d7287 */ /* 0x000fe40008000000 */
[----:B------:R-:W-:Y:S01]  /*3440*/  ULOP3.LUT UR28, UR28, UR4, URZ, 0x3c, !UPT ;  /* 0x000000041c1c7292 */ /* 0x000fe2000f8e3cff */
[----:B------:R-:W-:Y:S11]  /*3450*/  BRA.U UP5, `(.L_x_71) ;  /* 0x0000000105047547 */ /* 0x000ff6000b800000 */
[----:B------:R-:W-:Y:S05]  /*3460*/  BPT.TRAP 0x1 ;  /* 0x000000040000795c */ /* 0x000fea0000300000 */
.L_x_71:
[----:B-1----:R-:W-:Y:S04]  /*3470*/  MOV R0, UR32 ;  /* 0x0000002000007c02 */ /* 0x002fe80008000f00 */
[----:B------:R-:W-:Y:S04]  /*3480*/  SHF.L.U32 R3, R0, 0x1f, RZ ;  /* 0x0000001f00037819 */ /* 0x000fe800000006ff */
[----:B------:R-:W1:Y:S02]  /*3490*/  SYNCS.PHASECHK.TRANS64.TRYWAIT P0, [UR20+0xe0a0], R3 ;  /* 0x00e0a003ff0075a7 */ /* 0x000e640008001114 */
[----:B-1----:R-:W-:Y:S05]  /*34a0*/  @!P0 BRA `(.L_x_72) ;  /* 0x000000f800388947 */ /* 0x002fea0003800000 */
.L_x_387:
[----:B------:R-:W-:Y:S05]  /*34b0*/  BRA.U UP4, `(.L_x_73) ;  /* 0x0000000104047547 */ /* 0x000fea000b800000 */
[----:B------:R-:W-:Y:S05]  /*34c0*/  BPT.TRAP 0x1 ;  /* 0x000000040000795c */ /* 0x000fea0000300000 */
.L_x_73:
[----:B------:R-:W-:Y:S01]  /*34d0*/  ULOP3.LUT UR26, UR30, 0x1, URZ, 0x3c, !UPT ;  /* 0x000000011e1a7892 */ /* 0x000fe2000f8e3cff */
[----:B------:R-:W-:Y:S02]  /*34e0*/  HFMA2 R4, -RZ, RZ, 0, 1.9073486328125e-06 ;  /* 0x00000020ff047431 */ /* 0x000fe400000001ff */
[----:B-1----:R-:W-:Y:S01]  /*34f0*/  IMAD.MOV.U32 R3, RZ, RZ, 0x100 ;  /* 0x00000100ff037424 */ /* 0x002fe200078e00ff */
[----:B------:R-:W-:Y:S02]  /*3500*/  MOV R2, 0x28 ;  /* 0x0000002800027802 */ /* 0x000fe40000000f00 */
[----:B------:R-:W-:Y:S05]  /*3510*/  IMAD.U32 R0, RZ, RZ, UR26 ;  /* 0x0000001aff007e24 */ /* 0x000fea000f8e00ff */
[----:B------:R-:W-:Y:S01]  /*3520*/  SHF.L.U32 R5, R0, 0x1f, RZ ;  /* 0x0000001f00057819 */ /* 0x000fe200000006ff */
[----:B------:R-:W-:Y:S03]  /*3530*/  IMAD.MOV.U32 R0, RZ, RZ, 0x100 ;  /* 0x00000100ff007424 */ /* 0x000fe600078e00ff */
[----:B------:R-:W1:Y:S02]  /*3540*/  SYNCS.PHASECHK.TRANS64.TRYWAIT P0, [UR20+0xe058], R5 ;  /* 0x00e05805ff0075a7 */ /* 0x000e640008001114 */
[----:B-1----:R-:W-:Y:S05]  /*3550*/  @!P0 BRA `(.L_x_74) ;  /* 0x000000f800248947 */ /* 0x002fea0003800000 */
.L_x_389:
[----:B------:R-:W-:Y:S01]  /*3560*/  ULEA UR68, UR27, UR34, 0x9 ;  /* 0x000000221b447291 */ /* 0x000fe2000f8e48ff */
[----:B------:R-:W-:Y:S01]  /*3570*/  R2UR UR16, R2 ;  /* 0x00000000021072ca */ /* 0x000fe200000e0000 */
[----:B------:R-:W-:Y:S01]  /*3580*/  IMAD.MOV.U32 R2, RZ, RZ, 0x38 ;  /* 0x00000038ff027424 */ /* 0x000fe200078e00ff */
        /* <DEDUP_REMOVED lines=10> */
[----:B------:R-:W-:Y:S01]  /*3630*/  R2UR UR17, R0 ;  /* 0x00000000001172ca */ /* 0x000fe200000e0000 */
[----:B------:R-:W-:Y:S01]  /*3640*/  UIADD3 UR56, UPT, UPT, UR68, 0x180, URZ ;  /* 0x0000018044387890 */ /* 0x000fe2000fffe0ff */
[----:B------:R-:W-:Y:S01]  /*3650*/  R2UR UR8, R2 ;  /* 0x00000000020872ca */ /* 0x000fe200000e0000 */
[----:B------:R-:W-:Y:S01]  /*3660*/  UIADD3 UR54, UPT, UPT, UR68, 0x1c0, URZ ;  /* 0x000001c044367890 */ /* 0x000fe2000fffe0ff */
[----:B------:R-:W-:Y:S01]  /*3670*/  IMAD.MOV.U32 R2, RZ, RZ, 0x50 ;  /* 0x00000050ff027424 */ /* 0x000fe200078e00ff */
[----:B------:R-:W-:Y:S01]  /*3680*/  R2UR UR14, R4 ;  /* 0x00000000040e72ca */ /* 0x000fe200000e0000 */
[----:B------:R-:W-:Y:S01]  /*3690*/  IMAD.MOV.U32 R3, RZ, RZ, 0x100 ;  /* 0x00000100ff037424 */ /* 0x000fe200078e00ff */
[----:B------:R-:W-:Y:S01]  /*36a0*/  UMOV UR52, 0x0 ;  /* 0x0000000000347882 */ /* 0x000fe20000000000 */
[----:B------:R-:W-:Y:S01]  /*36b0*/  IMAD.MOV.U32 R0, RZ, RZ, 0x100 ;  /* 0x00000100ff007424 */ /* 0x000fe200078e00ff */
[----:B------:R-:W-:Y:S01]  /*36c0*/  R2UR UR6, R2 ;  /* 0x00000000020672ca */ /* 0x000fe200000e0000 */
[----:B------:R-:W-:Y:S01]  /*36d0*/  IMAD.MOV.U32 R4, RZ, RZ, 0x40 ;  /* 0x00000040ff047424 */ /* 0x000fe200078e00ff */
[C---:B------:R-:W-:Y:S01]  /*36e0*/  R2UR UR15, R3.reuse ;  /* 0x00000000030f72ca */ /* 0x040fe200000e0000 */
[----:B------:R-:W-:Y:S01]  /*36f0*/  IMAD.MOV.U32 R2, RZ, RZ, 0x58 ;  /* 0x00000058ff027424 */ /* 0x000fe200078e00ff */
[----:B------:R-:W-:Y:S01]  /*3700*/  R2UR UR13, R0 ;  /* 0x00000000000d72ca */ /* 0x000fe200000e0000 */
[----:B------:R-:W-:Y:S01]  /*3710*/  UMOV UR53, 0x8090010 ;  /* 0x0809001000357882 */ /* 0x000fe20000000000 */
[----:B------:R-:W-:Y:S01]  /*3720*/  R2UR UR10, R4 ;  /* 0x00000000040a72ca */ /* 0x000fe200000e0000 */
[----:B------:R-:W-:Y:S01]  /*3730*/  UMOV UR69, 0x80004020 ;  /* 0x8000402000457882 */ /* 0x000fe20000000000 */
[----:B------:R-:W-:Y:S01]  /*3740*/  R2UR UR11, R3 ;  /* 0x00000000030b72ca */ /* 0x000fe200000e0000 */
[----:B------:R2:W-:Y:S01]  /*3750*/  UTCHMMA tmem[UR18], gdesc[UR68], tmem[UR19], tmem[UR52], idesc[UR53], UPT ;  /* 0x00ff3444120079ea */ /* 0x0005e2000b800013 */
        /* <DEDUP_REMOVED lines=33> */
[----:B--2---:R-:W-:Y:S05]  /*3970*/  BPT.TRAP 0x1 ;  /* 0x000000040000795c */ /* 0x004fea0000300000 */
.L_x_75:
[----:B--2---:R-:W-:Y:S02]  /*3980*/  UIADD3 UR4, UPT, UPT, UR20, 0xe090, URZ ;  /* 0x0000e09014047890 */ /* 0x004fe4000fffe0ff */
[----:B------:R-:W-:Y:S01]  /*3990*/  ULOP3.LUT UR5, UR31, 0x1, URZ, 0x3c, !UPT ;  /* 0x000000011f057892 */ /* 0x000fe2000f8e3cff */
[----:B------:R-:W-:Y:S01]  /*39a0*/  UMOV UR6, 0x1 ;  /* 0x0000000100067882 */ /* 0x000fe20000000000 */
[----:B------:R-:W-:Y:S05]  /*39b0*/  UMOV UR7, UR27 ;  /* 0x0000001b00077c82 */ /* 0x000fea0008000000 */
[----:B------:R2:W-:Y:S01]  /*39c0*/  UTCBAR [UR4], URZ ;  /* 0x000000ff040073e9 */ /* 0x0005e200080000ff */
[----:B------:R-:W-:Y:S05]  /*39d0*/  BRA.U UP2, `(.L_x_76) ;  /* 0xffffffed02b87547 */ /* 0x000fea000b83ffff */
.L_x_57:
[----:B------:R-:W-:Y:S04]  /*39e0*/  BSSY.RECONVERGENT B0, `(.L_x_77) ;  /* 0x0000003000007945 */ /* 0x000fe80003800200 */
[----:B------:R-:W-:Y:S05]  /*39f0*/  @!P4 BRA `(.L_x_78) ;  /* 0x000000000004c947 */ /* 0x000fea0003800000 */
[----:B-12---:R-:W-:Y:S05]  /*3a00*/  BPT.TRAP 0x1 ;  /* 0x000000040000795c */ /* 0x006fea0000300000 */
.L_x_78:
[----:B-12---:R-:W-:Y:S05]  /*3a10*/  BSYNC.RECONVERGENT B0 ;  /* 0x0000000000007941 */ /* 0x006fea0003800200 */
.L_x_77:
[----:B------:R-:W-:Y:S01]  /*3a20*/  UIADD3 UR4, UPT, UPT, UR20, 0xe010, URZ ;  /* 0x0000e01014047890 */ /* 0x000fe2000fffe0ff */
[----:B------:R-:W-:Y:S08]  /*3a30*/  BSSY.RECONVERGENT B0, `(.L_x_79) ;  /* 0x0000004000007945 */ /* 0x000ff00003800200 */
[----:B------:R1:W-:Y:S01]  /*3a40*/  UTCBAR [UR4], URZ ;  /* 0x000000ff040073e9 */ /* 0x0003e200080000ff */
[----:B------:R-:W-:Y:S05]  /*3a50*/  @!P4 BRA `(.L_x_80) ;  /* 0x000000000004c947 */ /* 0x000fea0003800000 */
[----:B-1----:R-:W-:Y:S05]  /*3a60*/  BPT.TRAP 0x1 ;  /* 0x000000040000795c */ /* 0x002fea0000300000 */
.L_x_80:
[----:B-1----:R-:W-:Y:S05]  /*3a70*/  BSYNC.RECONVERGENT B0 ;  /* 0x0000000000007941 */ /* 0x002fea0003800200 */
.L_x_79:
[----:B------:R-:W-:-:S09]  /*3a80*/  UIADD3 UR4, UPT, UPT, UR20, 0xe018, URZ ;  /* 0x0000e01814047890 */ /* 0x000fd2000fffe0ff */
[----:B------:R1:W-:Y:S01]  /*3a90*/  UTCBAR [UR4], URZ ;  /* 0x000000ff040073e9 */ /* 0x0003e200080000ff */
[----:B------:R-:W-:Y:S05]  /*3aa0*/  BRA.U UP5, `(.L_x_81) ;  /* 0x0000000105047547 */ /* 0x000fea000b800000 */
[----:B-1----:R-:W-:Y:S05]  /*3ab0*/  BPT.TRAP 0x1 ;  /* 0x000000040000795c */ /* 0x002fea0000300000 */
.L_x_81:
[----:B------:R-:W-:-:S04]  /*3ac0*/  MOV R3, UR32 ;  /* 0x0000002000037c02 */ /* 0x000fc80008000f00 */
[----:B------:R-:W-:-:S04]  /*3ad0*/  SHF.L.U32 R3, R3, 0x1f, RZ ;  /* 0x0000001f03037819 */ /* 0x000fc800000006ff */
[----:B------:R-:W2:Y:S02]  /*3ae0*/  SYNCS.PHASECHK.TRANS64.TRYWAIT P0, [UR20+0xe0a8], R3 ;  /* 0x00e0a803ff0075a7 */ /* 0x000ea40008001114 */
[----:B--2---:R-:W-:Y:S05]  /*3af0*/  @!P0 BRA `(.L_x_82) ;  /* 0x000000f000dc8947 */ /* 0x004fea0003800000 */
.L_x_391:
[----:B------:R-:W-:Y:S05]  /*3b00*/  BRA.U UP3, `(.L_x_83) ;  /* 0x0000000103047547 */ /* 0x000fea000b800000 */
[----:B-1----:R-:W-:Y:S05]  /*3b10*/  BPT.TRAP 0x1 ;  /* 0x000000040000795c */ /* 0x002fea0000300000 */
.L_x_83:
[----:B------:R-:W-:Y:S02]  /*3b20*/  IMAD.U32 R5, RZ, RZ, UR5 ;  /* 0x00000005ff057e24 */ /* 0x000fe4000f8e00ff */
[----:B------:R-:W-:Y:S02]  /*3b30*/  HFMA2 R4, -RZ, RZ, 0, 9.5367431640625e-06 ;  /* 0x000000a0ff047431 */ /* 0x000fe400000001ff */
[----:B--2---:R-:W-:Y:S01]  /*3b40*/  IMAD.MOV.U32 R3, RZ, RZ, 0x180 ;  /* 0x00000180ff037424 */ /* 0x004fe200078e00ff */
[----:B------:R-:W-:-:S04]  /*3b50*/  SHF.L.U32 R5, R5, 0x1f, RZ ;  /* 0x0000001f05057819 */ /* 0x000fc800000006ff */
[----:B------:R-:W2:Y:S02]  /*3b60*/  SYNCS.PHASECHK.TRANS64.TRYWAIT P0, [UR20+0xe068], R5 ;  /* 0x00e06805ff0075a7 */ /* 0x000ea40008001114 */
[----:B--2---:R-:W-:Y:S05]  /*3b70*/  @!P0 BRA `(.L_x_84) ;  /* 0x000000f000d48947 */ /* 0x004fea0003800000 */
.L_x_393:
[----:B------:R-:W-:Y:S01]  /*3b80*/  IMAD.MOV.U32 R2, RZ, RZ, 0xa8 ;  /* 0x000000a8ff027424 */ /* 0x000fe200078e00ff */
[----:B------:R-:W-:Y:S01]  /*3b90*/  R2UR UR15, R4 ;  /* 0x00000000040f72ca */ /* 0x000fe200000e0000 */
[----:B------:R-:W-:Y:S01]  /*3ba0*/  IMAD.MOV.U32 R4, RZ, RZ, 0xb0 ;  /* 0x000000b0ff047424 */ /* 0x000fe200078e00ff */
[----:B------:R-:W-:Y:S01]  /*3bb0*/  R2UR UR16, R3 ;  /* 0x00000000031072ca */ /* 0x000fe200000e0000 */
[----:B--2---:R-:W-:Y:S01]  /*3bc0*/  IMAD.MOV.U32 R0, RZ, RZ, 0x180 ;  /* 0x00000180ff007424 */ /* 0x004fe200078e00ff */
        /* <DEDUP_REMOVED lines=10> */
[----:B------:R-:W-:Y:S01]  /*3c70*/  UISETP.NE.U32.AND UP0, UPT, UR6, URZ, UPT ;  /* 0x000000ff0600728c */ /* 0x000fe2000bf05070 */
[----:B------:R-:W-:Y:S01]  /*3c80*/  R2UR UR10, R0 ;  /* 0x00000000000a72ca */ /* 0x000fe200000e0000 */
[----:B------:R-:W-:Y:S01]  /*3c90*/  UIADD3 UR66, UPT, UPT, UR26, 0x40, URZ ;  /* 0x000000401a427890 */ /* 0x000fe2000fffe0ff */
[----:B-1----:R-:W-:Y:S01]  /*3ca0*/  R2UR UR4, R2 ;  /* 0x00000000020472ca */ /* 0x002fe200000e0000 */
        /* <DEDUP_REMOVED lines=13> */
[----:B------:R-:W-:Y:S01]  /*3d80*/  R2UR UR17, R0 ;  /* 0x00000000001172ca */ /* 0x000fe200000e0000 */
[----:B------:R-:W-:Y:S01]  /*3d90*/  UMOV UR52, 0x0 ;  /* 0x0000000000347882 */ /* 0x000fe20000000000 */
[----:B------:R-:W-:Y:S01]  /*3da0*/  UMOV UR53, 0x8090010 ;  /* 0x0809001000357882 */ /* 0x000fe20000000000 */
[----:B------:R-:W-:Y:S01]  /*3db0*/  UMOV UR27, 0x80004020 ;  /* 0x80004020001b7882 */ /* 0x000fe20000000000 */
[----:B------:R-:W-:Y:S01]  /*3dc0*/  UIADD3 UR54, UPT, UPT, UR26, 0x1c0, URZ ;  /* 0x000001c01a367890 */ /* 0x000fe2000fffe0ff */
[----:B------:R1:W-:Y:S01]  /*3dd0*/  UTCHMMA tmem[UR15], gdesc[UR26], tmem[UR16], tmem[UR52], idesc[UR53], UP0 ;  /* 0x00ff341a0f0079ea */ /* 0x0003e20008000010 */
        /* <DEDUP_REMOVED lines=30> */
.L_x_85:
[----:B-1----:R-:W-:-:S09]  /*3fc0*/  UIADD3 UR4, UPT, UPT, UR20, 0xe098, URZ ;  /* 0x0000e09814047890 */ /* 0x002fd2000fffe0ff */
[----:B------:R1:W-:Y:S01]  /*3fd0*/  UTCBAR [UR4], URZ ;  /* 0x000000ff040073e9 */ /* 0x0003e200080000ff */
[----:B------:R-:W-:Y:S05]  /*3fe0*/  BRA.U !UP1, `(.L_x_86) ;  /* 0x0000000109047547 */ /* 0x000fea000b800000 */
[----:B-1----:R-:W-:Y:S05]  /*3ff0*/  BPT.TRAP 0x1 ;  /* 0x000000040000795c */ /* 0x002fea0000300000 */
.L_x_86:
[----:B-1----:R-:W-:-:S04]  /*4000*/  ULEA UR4, UR24, UR20, 0x3 ;  /* 0x0000001418047291 */ /* 0x002fc8000f8e18ff */
[----:B------:R-:W-:-:S09]  /*4010*/  UIADD3 UR4, UPT, UPT, UR4, 0xe038, URZ ;  /* 0x0000e03804047890 */ /* 0x000fd2000fffe0ff */
[----:B------:R1:W-:Y:S01]  /*4020*/  UTCBAR [UR4], URZ ;  /* 0x000000ff040073e9 */ /* 0x0003e200080000ff */
[----:B------:R-:W-:Y:S05]  /*4030*/  BRA.U UP4, `(.L_x_87) ;  /* 0x0000000104047547 */ /* 0x000fea000b800000 */
[----:B-1----:R-:W-:Y:S05]  /*4040*/  BPT.TRAP 0x1 ;  /* 0x000000040000795c */ /* 0x002fea0000300000 */
.L_x_87:
[----:B-1----:R-:W-:-:S09]  /*4050*/  UIADD3 UR4, UPT, UPT, UR20, 0xe050, URZ ;  /* 0x0000e05014047890 */ /* 0x002fd2000fffe0ff */
[----:B------:R1:W-:Y:S01]  /*4060*/  UTCBAR [UR4], URZ ;  /* 0x000000ff040073e9 */ /* 0x0003e200080000ff */
[----:B------:R-:W-:Y:S05]  /*4070*/  BRA.U UP3, `(.L_x_88) ;  /* 0x0000000103047547 */ /* 0x000fea000b800000 */
[----:B-1----:R-:W-:Y:S05]  /*4080*/  BPT.TRAP 0x1 ;  /* 0x000000040000795c */ /* 0x002fea0000300000 */
.L_x_88:
[----:B------:R-:W-:Y:S01]  /*4090*/  UIADD3 UR20, UPT, UPT, UR20, 0xe060, URZ ;  /* 0x0000e06014147890 */ /* 0x000fe2000fffe0ff */
[----:B------:R-:W-:Y:S01]  /*40a0*/  LOP3.LUT R7, R7, 0x1, RZ, 0x3c, !PT ;  /* 0x0000000107077812 */ /* 0x000fe200078e3cff */
[----:B------:R-:W-:Y:S02]  /*40b0*/  UIADD3 UR33, UPT, UPT, UR25, 0x2, URZ ;  /* 0x0000000219217890 */ /* 0x000fe4000fffe0ff */
[----:B------:R-:W-:-:S05]  /*40c0*/  ULOP3.LUT UR32, UR32, 0x1, URZ, 0x3c, !UPT ;  /* 0x0000000120207892 */ /* 0x000fca000f8e3cff */
[----:B------:R2:W-:Y:S01]  /*40d0*/  UTCBAR [UR20], URZ ;  /* 0x000000ff140073e9 */ /* 0x0005e200080000ff */
[----:B------:R-:W-:Y:S02]  /*40e0*/  NOP ;  /* 0x0000000000007918 */ /* 0x000fe40000000000 */
.L_x_29:
[----:B------:R-:W3:Y:S01]  /*40f0*/  LDCU UR5, c[0x0][0x370] ;  /* 0x00006e00ff0577ac */ /* 0x000ee20008000800 */
[----:B-1----:R-:W1:Y:S01]  /*4100*/  LDCU UR4, c[0x0][0x900] ;  /* 0x00012000ff0477ac */ /* 0x002e620008000800 */
[----:B---3--:R-:W-:-:S04]  /*4110*/  UIADD3 UR36, UPT, UPT, UR5, UR36, URZ ;  /* 0x0000002405247290 */ /* 0x008fc8000fffe0ff */
[----:B-1----:R-:W-:-:S09]  /*4120*/  UISETP.GE.AND UP0, UPT, UR36, UR4, UPT ;  /* 0x000000042400728c */ /* 0x002fd2000bf06270 */
[----:B------:R-:W-:Y:S05]  /*4130*/  BRA.U !UP0, `(.L_x_89) ;  /* 0xffffffd508d87547 */ /* 0x000fea000b83ffff */
[----:B--2---:R-:W-:Y:S05]  /*4140*/  EXIT ;  /* 0x000000000000794d */ /* 0x004fea0003800000 */
.L_x_28:
[----:B------:R-:W-:-:S08]  /*4150*/  NOP ;  /* 0x0000000000007918 */ /* 0x000fd00000000000 */
[----:B------:R-:W1:-:S00]  /*4160*/  USETMAXREG.DEALLOC.CTAPOOL 0x60 ;  /* 0x00000060000079c8 */ /* 0x000e4000080e0500 */
[----:B-1----:R-:W1:Y:S01]  /*4170*/  LDC R0, c[0x0][0x900] ;  /* 0x00024000ff007b82 */ /* 0x002e620000000800 */
[----:B------:R-:W-:Y:S02]  /*4180*/  MOV R45, UR36 ;  /* 0x00000024002d7c02 */ /* 0x000fe40008000f00 */
[----:B-1----:R-:W-:-:S13]  /*4190*/  ISETP.LE.AND P0, PT, R0, UR36, PT ;  /* 0x0000002400007c0c */ /* 0x002fda000bf03270 */
[----:B------:R-:W-:Y:S05]  /*41a0*/  @P0 EXIT ;  /* 0x000000000000094d */ /* 0x000fea0003800000 */
[----:B------:R-:W1:Y:S01]  /*41b0*/  S2UR UR4, SR_CTAID.Z ;  /* 0x00000000000479c3 */ /* 0x000e620000002700 */
[----:B------:R-:W2:Y:S01]  /*41c0*/  S2R R0, SR_CTAID.Y ;  /* 0x0000000000007919 */ /* 0x000ea20000002600 */
[----:B------:R-:W1:Y:S01]  /*41d0*/  LDCU UR36, c[0x0][0x370] ;  /* 0x00006e00ff2477ac */ /* 0x000e620008000800 */
[----:B------:R-:W-:Y:S01]  /*41e0*/  LOP3.LUT P0, R44, R41, 0x7f, RZ, 0xc0, !PT ;  /* 0x0000007f292c7812 */ /* 0x000fe2000780c0ff */
[----:B------:R-:W-:Y:S01]  /*41f0*/  BSSY B8, `(.L_x_90) ;  /* 0x0000667000087945 */ /* 0x000fe20003800000 */
[----:B------:R-:W-:Y:S01]  /*4200*/  IMAD.MOV.U32 R43, RZ, RZ, 0x1 ;  /* 0x00000001ff2b7424 */ /* 0x000fe200078e00ff */
[----:B------:R-:W3:Y:S01]  /*4210*/  LDCU UR5, c[0x0][0x374] ;  /* 0x00006e80ff0577ac */ /* 0x000ee20008000800 */
[----:B------:R-:W-:Y:S01]  /*4220*/  MOV R42, RZ ;  /* 0x000000ff002a7202 */ /* 0x000fe20000000f00 */
[----:B------:R-:W-:Y:S01]  /*4230*/  IMAD.MOV.U32 R22, RZ, RZ, RZ ;  /* 0x000000ffff167224 */ /* 0x000fe200078e00ff */
[----:B------:R-:W4:Y:S01]  /*4240*/  LDCU.64 UR44, c[0x0][0x358] ;  /* 0x00006b00ff2c77ac */ /* 0x000f220008000a00 */
[----:B------:R-:W-:Y:S01]  /*4250*/  UMOV UR43, URZ ;  /* 0x000000ff002b7c82 */ /* 0x000fe20008000000 */
[----:B------:R-:W-:Y:S01]  /*4260*/  UMOV UR42, URZ ;  /* 0x000000ff002a7c82 */ /* 0x000fe20008000000 */
[----:B-1----:R-:W-:-:S04]  /*4270*/  UIMAD UR4, UR36, UR4, URZ ;  /* 0x00000004240472a4 */ /* 0x002fc8000f8e02ff */
[----:B------:R-:W-:-:S04]  /*4280*/  UIADD3 UR4, UPT, UPT, URZ, -UR4, URZ ;  /* 0x80000004ff047290 */ /* 0x000fc8000fffe0ff */
[----:B---3--:R-:W-:Y:S01]  /*4290*/  UIMAD UR4, UR4, UR5, URZ ;  /* 0x00000005040472a4 */ /* 0x008fe2000f8e02ff */
[----:B--2---:R-:W-:-:S05]  /*42a0*/  IMAD R0, R0, UR36, R45 ;  /* 0x0000002400007c24 */ /* 0x004fca000f8e022d */
[----:B------:R-:W-:-:S04]  /*42b0*/  ISETP.NE.OR P0, PT, R0, UR4, P0 ;  /* 0x0000000400007c0c */ /* 0x000fc80008705670 */
[----:B----4-:R-:W-:-:S09]  /*42c0*/  P2R R46, PR, RZ, 0x1 ;  /* 0x00000001ff2e7803 */ /* 0x010fd20000000000 */
.L_x_222:
[----:B------:R-:W-:Y:S05]  /*42d0*/  YIELD ;  /* 0x0000000000007946 */ /* 0x000fea0003800000 */
[----:B-1----:R-:W1:Y:S01]  /*42e0*/  LDC R6, c[0x0][0x904] ;  /* 0x00024100ff067b82 */ /* 0x002e620000000800 */
[----:B--2---:R-:W2:Y:S01]  /*42f0*/  LDCU.64 UR4, c[0x0][0x908] ;  /* 0x00012100ff0477ac */ /* 0x004ea20008000a00 */
[----:B------:R-:W-:Y:S01]  /*4300*/  BSSY B7, `(.L_x_91) ;  /* 0x0000651000077945 */ /* 0x000fe20003800000 */
[----:B---3--:R-:W3:Y:S05]  /*4310*/  LDCU.64 UR6, c[0x0][0x920] ;  /* 0x00012400ff0677ac */ /* 0x008eea0008000a00 */
[----:B----4-:R-:W4:Y:S08]  /*4320*/  LDC.64 R4, c[0x0][0x918] ;  /* 0x00024600ff047b82 */ /* 0x010f300000000a00 */
[----:B------:R-:W5:Y:S01]  /*4330*/  LDC.64 R2, c[0x0][0x910] ;  /* 0x00024400ff027b82 */ /* 0x000f620000000a00 */
[----:B--2---:R-:W-:Y:S01]  /*4340*/  IMAD.HI.U32 R40, R45, UR4, RZ ;  /* 0x000000042d287c27 */ /* 0x004fe2000f8e00ff */
[----:B------:R-:W2:Y:S04]  /*4350*/  LDCU UR4, c[0x0][0x380] ;  /* 0x00007000ff0477ac */ /* 0x000ea80008000800 */
[----:B------:R-:W-:-:S02]  /*4360*/  SHF.R.U32.HI R40, RZ, UR5, R40 ;  /* 0x00000005ff287c19 */ /* 0x000fc40008011628 */
[----:B-1----:R-:W-:-:S04]  /*4370*/  ISETP.NE.AND P0, PT, R6, 0x1, PT ;  /* 0x000000010600780c */ /* 0x002fc80003f05270 */
[----:B------:R-:W-:Y:S02]  /*4380*/  SEL R40, R45, R40, !P0 ;  /* 0x000000282d287207 */ /* 0x000fe40004000000 */
[----:B----4-:R-:W-:-:S03]  /*4390*/  ISETP.NE.AND P0, PT, R5, 0x1, PT ;  /* 0x000000010500780c */ /* 0x010fc60003f05270 */
[----:B---3--:R-:W-:-:S05]  /*43a0*/  IMAD.HI.U32 R7, R40, UR6, RZ ;  /* 0x0000000628077c27 */ /* 0x008fca000f8e00ff */
[----:B------:R-:W-:-:S04]  /*43b0*/  SHF.R.U32.HI R7, RZ, UR7, R7 ;  /* 0x00000007ff077c19 */ /* 0x000fc80008011607 */
[----:B------:R-:W-:Y:S01]  /*43c0*/  SEL R0, R40, R7, !P0 ;  /* 0x0000000728007207 */ /* 0x000fe20004000000 */
[----:B------:R-:W-:Y:S01]  /*43d0*/  IMAD.MOV R7, RZ, RZ, -R40 ;  /* 0x000000ffff077224 */ /* 0x000fe200078e0a28 */
[----:B-----5:R-:W-:-:S03]  /*43e0*/  ISETP.NE.AND P0, PT, R2, 0x1, PT ;  /* 0x000000010200780c */ /* 0x020fc60003f05270 */
[----:B------:R-:W-:-:S04]  /*43f0*/  IMAD.HI.U32 R3, R0, R3, RZ ;  /* 0x0000000300037227 */ /* 0x000fc800078e00ff */
[----:B------:R-:W-:Y:S01]  /*4400*/  IMAD R7, R6, R7, R45 ;  /* 0x0000000706077224 */ /* 0x000fe200078e022d */
[----:B------:R-:W-:Y:S01]  /*4410*/  SHF.R.U32.HI R3, RZ, R4, R3 ;  /* 0x00000004ff037219 */ /* 0x000fe20000011603 */
[----:B------:R-:W-:Y:S02]  /*4420*/  IMAD.MOV R4, RZ, RZ, -R0 ;  /* 0x000000ffff047224 */ /* 0x000fe400078e0a00 */
[----:B------:R-:W-:Y:S01]  /*4430*/  IMAD.SHL.U32 R7, R7, 0x100, RZ ;  /* 0x0000010007077824 */ /* 0x000fe200078e00ff */
[----:B------:R-:W-:Y:S01]  /*4440*/  SEL R3, R0, R3, !P0 ;  /* 0x0000000300037207 */ /* 0x000fe20004000000 */
[----:B------:R-:W-:-:S03]  /*4450*/  IMAD R40, R5, R4, R40 ;  /* 0x0000000405287224 */ /* 0x000fc600078e0228 */
[----:B--2---:R-:W-:Y:S01]  /*4460*/  ISETP.GE.AND P0, PT, R7, UR4, PT ;  /* 0x0000000407007c0c */ /* 0x004fe2000bf06270 */
[----:B------:R-:W-:-:S04]  /*4470*/  IMAD.MOV R3, RZ, RZ, -R3 ;  /* 0x000000ffff037224 */ /* 0x000fc800078e0a03 */
[----:B------:R-:W-:-:S08]  /*4480*/  IMAD R2, R2, R3, R0 ;  /* 0x0000000302027224 */ /* 0x000fd000078e0200 */
[----:B------:R-:W-:Y:S05]  /*4490*/  @P0 BRA `(.L_x_92) ;  /* 0x0000006000dc0947 */ /* 0x000fea0003800000 */
[----:B------:R-:W1:Y:S02]  /*44a0*/  LDC R4, c[0x0][0x384] ;  /* 0x0000e100ff047b82 */ /* 0x000e640000000800 */
[----:B-1----:R-:W-:-:S13]  /*44b0*/  ISETP.NE.AND P0, PT, R4, RZ, PT ;  /* 0x000000ff0400720c */ /* 0x002fda0003f05270 */
[----:B------:R-:W-:Y:S05]  /*44c0*/  @P0 BRA `(.L_x_93) ;  /* 0x0000003400b40947 */ /* 0x000fea0003800000 */
[----:B------:R-:W-:-:S09]  /*44d0*/  UISETP.NE.AND UP0, UPT, UR41, URZ, UPT ;  /* 0x000000ff2900728c */ /* 0x000fd2000bf05270 */
[----:B------:R-:W-:Y:S05]  /*44e0*/  BRA.U UP0, `(.L_x_94) ;  /* 0x0000000100047547 */ /* 0x000fea000b800000 */
[----:B------:R-:W-:Y:S05]  /*44f0*/  BPT.TRAP 0x1 ;  /* 0x000000040000795c */ /* 0x000fea0000300000 */
.L_x_94:
[----:B------:R-:W1:Y:S01]  /*4500*/  S2R R16, SR_CgaCtaId ;  /* 0x0000000000107919 */ /* 0x000e620000008800 */
[----:B------:R-:W-:Y:S01]  /*4510*/  MOV R5, 0x400 ;  /* 0x0000040000057802 */ /* 0x000fe20000000f00 */
[----:B------:R-:W-:Y:S01]  /*4520*/  BSSY B0, `(.L_x_95) ;  /* 0x0000005000007945 */ /* 0x000fe20003800000 */
[----:B------:R-:W-:Y:S02]  /*4530*/  SHF.L.U32 R3, R43, 0x1f, RZ ;  /* 0x0000001f2b037819 */ /* 0x000fe400000006ff */
[----:B-1----:R-:W-:-:S04]  /*4540*/  LEA R16, R16, R5, 0x18 ;  /* 0x0000000510107211 */ /* 0x002fc800078ec0ff */
[----:B------:R-:W1:Y:S02]  /*4550*/  SYNCS.PHASECHK.TRANS64.TRYWAIT P0, [R16+URZ+0xe0c0], R3 ;  /* 0x00e0c003100075a7 */ /* 0x000e6400080011ff */
[----:B-1----:R-:W-:Y:S05]  /*4560*/  @!P0 BRA `(.L_x_96) ;  /* 0x000000e800708947 */ /* 0x002fea0003800000 */
.L_x_394:
[----:B------:R-:W-:Y:S05]  /*4570*/  BSYNC B0 ;  /* 0x0000000000007941 */ /* 0x000fea0003800000 */
.L_x_95:
[----:B------:R-:W-:Y:S01]  /*4580*/  ISETP.NE.AND P0, PT, R46, RZ, PT ;  /* 0x000000ff2e00720c */ /* 0x000fe20003f05270 */
[----:B------:R-:W-:-:S12]  /*4590*/  BSSY.RECONVERGENT B6, `(.L_x_97) ;  /* 0x0000233000067945 */ /* 0x000fd80003800200 */
[----:B------:R-:W-:Y:S05]  /*45a0*/  @P0 BRA `(.L_x_98) ;  /* 0x0000002000c40947 */ /* 0x000fea0003800000 */
[----:B------:R-:W2:Y:S01]  /*45b0*/  LDC.64 R10, c[0x4][0xa0] ;  /* 0x01002800ff0a7b82 */ /* 0x000ea20000000a00 */
[----:B------:R-:W-:Y:S01]  /*45c0*/  MOV R17, 0x0 ;  /* 0x0000000000117802 */ /* 0x000fe20000000f00 */
[----:B------:R-:W3:Y:S01]  /*45d0*/  LDCU.64 UR4, c[0x4][0xd0] ;  /* 0x01001a00ff0477ac */ /* 0x000ee20008000a00 */
[----:B------:R-:W-:Y:S02]  /*45e0*/  MOV R6, UR38 ;  /* 0x0000002600067c02 */ /* 0x000fe40008000f00 */
[----:B------:R-:W-:-:S03]  /*45f0*/  MOV R7, UR37 ;  /* 0x0000002500077c02 */ /* 0x000fc60008000f00 */
[----:B------:R4:W1:Y:S01]  /*4600*/  LDC.64 R8, c[0x4][R17] ;  /* 0x0100000011087b82 */ /* 0x0008620000000a00 */
[----:B---3--:R-:W-:Y:S02]  /*4610*/  IMAD.U32 R4, RZ, RZ, UR4 ;  /* 0x00000004ff047e24 */ /* 0x008fe4000f8e00ff */
[----:B------:R-:W-:Y:S01]  /*4620*/  IMAD.U32 R5, RZ, RZ, UR5 ;  /* 0x00000005ff057e24 */ /* 0x000fe2000f8e00ff */
[----:B--2---:R4:W-:Y:S04]  /*4630*/  STL.64 [R1], R10 ;  /* 0x0000000a01007387 */ /* 0x0049e80000100a00 */
[----:B------:R-:W-:-:S07]  /*4640*/  LEPC R20, `(.L_x_99) ;  /* 0x000000001014794e */ /* 0x000fce0000000000 */
[----:B-1--4-:R-:W-:Y:S05]  /*4650*/  CALL.ABS.NOINC R8 ;  /* 0x0000000008007343 */ /* 0x012fea0003c00000 */
.L_x_99:
[----:B------:R-:W-:Y:S01]  /*4660*/  HFMA2 R8, -RZ, RZ, 0, 1.1920928955078125e-07 ;  /* 0x00000002ff087431 */ /* 0x000fe200000001ff */
[----:B------:R-:W-:Y:S01]  /*4670*/  MOV R9, 0x4 ;  /* 0x0000000400097802 */ /* 0x000fe20000000f00 */
[----:B------:R-:W-:Y:S01]  /*4680*/  IMAD.MOV.U32 R0, RZ, RZ, 0x3 ;  /* 0x00000003ff007424 */ /* 0x000fe200078e00ff */
[----:B------:R1:W2:Y:S01]  /*4690*/  LDC.64 R10, c[0x4][R17] ;  /* 0x01000000110a7b82 */ /* 0x0002a20000000a00 */
[----:B------:R-:W3:Y:S01]  /*46a0*/  LDCU.64 UR4, c[0x4][0xe8] ;  /* 0x01001d00ff0477ac */ /* 0x000ee20008000a00 */
[----:B------:R-:W-:Y:S01]  /*46b0*/  MOV R6, UR38 ;  /* 0x0000002600067c02 */ /* 0x000fe20008000f00 */
[----:B------:R-:W-:Y:S01]  /*46c0*/  IMAD.U32 R7, RZ, RZ, UR37 ;  /* 0x00000025ff077e24 */ /* 0x000fe2000f8e00ff */
[----:B------:R1:W-:Y:S04]  /*46d0*/  STL.64 [R1], R8 ;  /* 0x0000000801007387 */ /* 0x0003e80000100a00 */
[----:B------:R1:W-:Y:S01]  /*46e0*/  STL [R1+0x8], R0 ;  /* 0x0000080001007387 */ /* 0x0003e20000100800 */
[----:B---3--:R-:W-:Y:S01]  /*46f0*/  MOV R4, UR4 ;  /* 0x0000000400047c02 */ /* 0x008fe20008000f00 */
[----:B------:R-:W-:-:S02]  /*4700*/  IMAD.U32 R5, RZ, RZ, UR5 ;  /* 0x00000005ff057e24 */ /* 0x000fc4000f8e00ff */
[----:B------:R-:W-:-:S07]  /*4710*/  LEPC R20, `(.L_x_100) ;  /* 0x000000001014794e */ /* 0x000fce0000000000 */
[----:B-12---:R-:W-:Y:S05]  /*4720*/  CALL.ABS.NOINC R10 ;  /* 0x000000000a007343 */ /* 0x006fea0003c00000 */
.L_x_100:
[----:B------:R1:W2:Y:S01]  /*4730*/  LDC.64 R8, c[0x4][R17] ;  /* 0x0100000011087b82 */ /* 0x0002a20000000a00 */
[----:B------:R-:W3:Y:S01]  /*4740*/  LDCU.64 UR4, c[0x4][0xe0] ;  /* 0x01001c00ff0477ac */ /* 0x000ee20008000a00 */
[----:B------:R-:W-:Y:S01]  /*4750*/  CS2R R6, SRZ ;  /* 0x0000000000067805 */ /* 0x000fe2000001ff00 */
[----:B---3--:R-:W-:Y:S01]  /*4760*/  IMAD.U32 R4, RZ, RZ, UR4 ;  /* 0x00000004ff047e24 */ /* 0x008fe2000f8e00ff */
[----:B------:R-:W-:-:S04]  /*4770*/  MOV R5, UR5 ;  /* 0x0000000500057c02 */ /* 0x000fc80008000f00 */
[----:B------:R-:W-:-:S07]  /*4780*/  LEPC R20, `(.L_x_101) ;  /* 0x000000001014794e */ /* 0x000fce0000000000 */
[----:B-12---:R-:W-:Y:S05]  /*4790*/  CALL.ABS.NOINC R8 ;  /* 0x0000000008007343 */ /* 0x006fea0003c00000 */
.L_x_101:
[----:B------:R1:W2:Y:S01]  /*47a0*/  LDC.64 R8, c[0x4][R17] ;  /* 0x0100000011087b82 */ /* 0x0002a20000000a00 */
[----:B------:R-:W3:Y:S01]  /*47b0*/  LDCU.64 UR4, c[0x4][0xf0] ;  /* 0x01001e00ff0477ac */ /* 0x000ee20008000a00 */
[----:B------:R-:W-:Y:S01]  /*47c0*/  CS2R R6, SRZ ;  /* 0x0000000000067805 */ /* 0x000fe2000001ff00 */
[----:B---3--:R-:W-:Y:S01]  /*47d0*/  IMAD.U32 R4, RZ, RZ, UR4 ;  /* 0x00000004ff047e24 */ /* 0x008fe2000f8e00ff */
[----:B------:R-:W-:-:S04]  /*47e0*/  MOV R5, UR5 ;  /* 0x0000000500057c02 */ /* 0x000fc80008000f00 */
[----:B------:R-:W-:-:S07]  /*47f0*/  LEPC R20, `(.L_x_102) ;  /* 0x000000001014794e */ /* 0x000fce0000000000 */
[----:B-12---:R-:W-:Y:S05]  /*4800*/  CALL.ABS.NOINC R8 ;  /* 0x0000000008007343 */ /* 0x006fea0003c00000 */
.L_x_102:
[----:B------:R1:W2:Y:S01]  /*4810*/  LDC.64 R8, c[0x4][R17] ;  /* 0x0100000011087b82 */ /* 0x0002a20000000a00 */
[----:B------:R-:W3:Y:S01]  /*4820*/  LDCU.64 UR4, c[0x4][0xf8] ;  /* 0x01001f00ff0477ac */ /* 0x000ee20008000a00 */
[----:B------:R-:W-:Y:S01]  /*4830*/  CS2R R6, SRZ ;  /* 0x0000000000067805 */ /* 0x000fe2000001ff00 */
[----:B---3--:R-:W-:Y:S01]  /*4840*/  IMAD.U32 R4, RZ, RZ, UR4 ;  /* 0x00000004ff047e24 */ /* 0x008fe2000f8e00ff */
[----:B------:R-:W-:-:S04]  /*4850*/  MOV R5, UR5 ;  /* 0x0000000500057c02 */ /* 0x000fc80008000f00 */
[----:B------:R-:W-:-:S07]  /*4860*/  LEPC R20, `(.L_x_103) ;  /* 0x000000001014794e */ /* 0x000fce0000000000 */
[----:B-12---:R-:W-:Y:S05]  /*4870*/  CALL.ABS.NOINC R8 ;  /* 0x0000000008007343 */ /* 0x006fea0003c00000 */
.L_x_103:
[----:B------:R-:W-:Y:S01]  /*4880*/  HFMA2 R0, -RZ, RZ, 0, 9.5367431640625e-07 ;  /* 0x00000010ff007431 */ /* 0x000fe200000001ff */
[----:B------:R1:W2:Y:S01]  /*4890*/  LDC.64 R8, c[0x4][R17] ;  /* 0x0100000011087b82 */ /* 0x0002a20000000a00 */
[----:B------:R-:W3:Y:S01]  /*48a0*/  LDCU.64 UR4, c[0x4][0xc8] ;  /* 0x01001900ff0477ac */ /* 0x000ee20008000a00 */
[----:B------:R-:W-:Y:S01]  /*48b0*/  MOV R6, UR38 ;  /* 0x0000002600067c02 */ /* 0x000fe20008000f00 */
[----:B------:R-:W-:Y:S01]  /*48c0*/  IMAD.U32 R7, RZ, RZ, UR37 ;  /* 0x00000025ff077e24 */ /* 0x000fe2000f8e00ff */
[----:B------:R1:W-:Y:S01]  /*48d0*/  STL [R1], R0 ;  /* 0x0000000001007387 */ /* 0x0003e20000100800 */
[----:B---3--:R-:W-:Y:S01]  /*48e0*/  MOV R4, UR4 ;  /* 0x0000000400047c02 */ /* 0x008fe20008000f00 */
[----:B------:R-:W-:-:S04]  /*48f0*/  IMAD.U32 R5, RZ, RZ, UR5 ;  /* 0x00000005ff057e24 */ /* 0x000fc8000f8e00ff */
[----:B------:R-:W-:-:S07]  /*4900*/  LEPC R20, `(.L_x_104) ;  /* 0x000000001014794e */ /* 0x000fce0000000000 */
[----:B-12---:R-:W-:Y:S05]  /*4910*/  CALL.ABS.NOINC R8 ;  /* 0x0000000008007343 */ /* 0x006fea0003c00000 */
.L_x_104:
[----:B------:R-:W1:Y:S01]  /*4920*/  S2R R3, SR_SWINHI ;  /* 0x0000000000037919 */ /* 0x000e620000002f00 */
[----:B------:R2:W3:Y:S01]  /*4930*/  LDC.64 R8, c[0x4][R17] ;  /* 0x0100000011087b82 */ /* 0x0004e20000000a00 */
[----:B------:R-:W4:Y:S01]  /*4940*/  LDCU.64 UR4, c[0x4][0x100] ;  /* 0x01002000ff0477ac */ /* 0x000f220008000a00 */
[----:B------:R-:W-:Y:S01]  /*4950*/  MOV R6, UR38 ;  /* 0x0000002600067c02 */ /* 0x000fe20008000f00 */
[----:B------:R-:W-:Y:S01]  /*4960*/  IMAD.U32 R7, RZ, RZ, UR37 ;  /* 0x00000025ff077e24 */ /* 0x000fe2000f8e00ff */
[----:B------:R-:W-:Y:S02]  /*4970*/  MOV R4, R16 ;  /* 0x0000001000047202 */ /* 0x000fe40000000f00 */
[----:B-1----:R-:W-:Y:S02]  /*4980*/  MOV R5, R3 ;  /* 0x0000000300057202 */ /* 0x002fe40000000f00 */
[----:B------:R-:W-:Y:S02]  /*4990*/  IADD3 R10, P0, PT, R4, 0xa000, RZ ;  /* 0x0000a000040a7810 */ /* 0x000fe40007f1e0ff */
[----:B----4-:R-:W-:-:S03]  /*49a0*/  MOV R4, UR4 ;  /* 0x0000000400047c02 */ /* 0x010fc60008000f00 */
[----:B------:R-:W-:Y:S02]  /*49b0*/  IMAD.X R11, RZ, RZ, R5, P0 ;  /* 0x000000ffff0b7224 */ /* 0x000fe400000e0605 */
[----:B------:R-:W-:-:S03]  /*49c0*/  IMAD.U32 R5, RZ, RZ, UR5 ;  /* 0x00000005ff057e24 */ /* 0x000fc6000f8e00ff */
[----:B------:R2:W-:Y:S04]  /*49d0*/  STL.64 [R1], R10 ;  /* 0x0000000a01007387 */ /* 0x0005e80000100a00 */
[----:B------:R-:W-:-:S07]  /*49e0*/  LEPC R20, `(.L_x_105) ;  /* 0x000000001014794e */ /* 0x000fce0000000000 */
[----:B--23--:R-:W-:Y:S05]  /*49f0*/  CALL.ABS.NOINC R8 ;  /* 0x0000000008007343 */ /* 0x00cfea0003c00000 */
.L_x_105:
[----:B------:R-:W1:Y:S01]  /*4a00*/  LDC.64 R10, c[0x4][0xd8] ;  /* 0x01003600ff0a7b82 */ /* 0x000e620000000a00 */
[----:B------:R-:W2:Y:S01]  /*4a10*/  LDCU.64 UR4, c[0x4][0xd0] ;  /* 0x01001a00ff0477ac */ /* 0x000ea20008000a00 */
[----:B------:R-:W-:Y:S02]  /*4a20*/  MOV R6, UR38 ;  /* 0x0000002600067c02 */ /* 0x000fe40008000f00 */
[----:B------:R-:W-:-:S04]  /*4a30*/  MOV R7, UR37 ;  /* 0x0000002500077c02 */ /* 0x000fc80008000f00 */
[----:B------:R3:W4:Y:S01]  /*4a40*/  LDC.64 R8, c[0x4][R17] ;  /* 0x0100000011087b82 */ /* 0x0007220000000a00 */
[----:B--2---:R-:W-:Y:S02]  /*4a50*/  IMAD.U32 R4, RZ, RZ, UR4 ;  /* 0x00000004ff047e24 */ /* 0x004fe4000f8e00ff */
[----:B------:R-:W-:Y:S01]  /*4a60*/  IMAD.U32 R5, RZ, RZ, UR5 ;  /* 0x00000005ff057e24 */ /* 0x000fe2000f8e00ff */
[----:B-1----:R3:W-:Y:S04]  /*4a70*/  STL.64 [R1], R10 ;  /* 0x0000000a01007387 */ /* 0x0027e80000100a00 */
[----:B------:R-:W-:-:S07]  /*4a80*/  LEPC R20, `(.L_x_106) ;  /* 0x000000001014794e */ /* 0x000fce0000000000 */
[----:B---34-:R-:W-:Y:S05]  /*4a90*/  CALL.ABS.NOINC R8 ;  /* 0x0000000008007343 */ /* 0x018fea0003c00000 */
.L_x_106:
[----:B------:R-:W-:Y:S01]  /*4aa0*/  HFMA2 R0, -RZ, RZ, 0, 2.384185791015625e-06 ;  /* 0x00000028ff007431 */ /* 0x000fe200000001ff */
        /* <DEDUP_REMOVED lines=9> */
.L_x_107:
        /* <DEDUP_REMOVED lines=10> */
.L_x_108:
[----:B------:R1:W2:Y:S01]  /*4be0*/  LDC.64 R8, c[0x4][R17] ;  /* 0x0100000011087b82 */ /* 0x0002a20000000a00 */
[----:B------:R-:W3:Y:S01]  /*4bf0*/  LDCU.64 UR4, c[0x4][0xe0] ;  /* 0x01001c00ff0477ac */ /* 0x000ee20008000a00 */
[----:B------:R-:W-:Y:S01]  /*4c00*/  CS2R R6, SRZ ;  /* 0x0000000000067805 */ /* 0x000fe2000001ff00 */
[----:B---3--:R-:W-:Y:S01]  /*4c10*/  IMAD.U32 R4, RZ, RZ, UR4 ;  /* 0x00000004ff047e24 */ /* 0x008fe2000f8e00ff */
[----:B------:R-:W-:-:S04]  /*4c20*/  MOV R5, UR5 ;  /* 0x0000000500057c02 */ /* 0x000fc80008000f00 */
[----:B------:R-:W-:-:S07]  /*4c30*/  LEPC R20, `(.L_x_109) ;  /* 0x000000001014794e */ /* 0x000fce0000000000 */
[----:B-12---:R-:W-:Y:S05]  /*4c40*/  CALL.ABS.NOINC R8 ;  /* 0x0000000008007343 */ /* 0x006fea0003c00000 */
.L_x_109:
[----:B------:R-:W-:Y:S01]  /*4c50*/  HFMA2 R0, -RZ, RZ, 0, 4.76837158203125e-07 ;  /* 0x00000008ff007431 */ /* 0x000fe200000001ff */
        /* <DEDUP_REMOVED lines=9> */
.L_x_110:
[----:B------:R-:W-:Y:S01]  /*4cf0*/  HFMA2 R0, -RZ, RZ, 0, 2.6226043701171875e-06 ;  /* 0x0000002cff007431 */ /* 0x000fe200000001ff */
        /* <DEDUP_REMOVED lines=9> */
.L_x_111:
[----:B------:R1:W2:Y:S01]  /*4d90*/  LDC.64 R8, c[0x4][R17] ;  /* 0x0100000011087b82 */ /* 0x0002a20000000a00 */
[----:B------:R-:W3:Y:S01]  /*4da0*/  LDCU.64 UR4, c[0x4][0xe0] ;  /* 0x01001c00ff0477ac */ /* 0x000ee20008000a00 */
[----:B------:R-:W-:Y:S01]  /*4db0*/  CS2R R6, SRZ ;  /* 0x0000000000067805 */ /* 0x000fe2000001ff00 */
[----:B---3--:R-:W-:Y:S01]  /*4dc0*/  IMAD.U32 R4, RZ, RZ, UR4 ;  /* 0x00000004ff047e24 */ /* 0x008fe2000f8e00ff */
[----:B------:R-:W-:-:S04]  /*4dd0*/  MOV R5, UR5 ;  /* 0x0000000500057c02 */ /* 0x000fc80008000f00 */
[----:B------:R-:W-:-:S07]  /*4de0*/  LEPC R20, `(.L_x_112) ;  /* 0x000000001014794e */ /* 0x000fce0000000000 */
[----:B-12---:R-:W-:Y:S05]  /*4df0*/  CALL.ABS.NOINC R8 ;  /* 0x0000000008007343 */ /* 0x006fea0003c00000 */
.L_x_112:
        /* <DEDUP_REMOVED lines=10> */
.L_x_113:
[----:B------:R-:W-:Y:S01]  /*4ea0*/  HFMA2 R0, -RZ, RZ, 0, 2.443790435791015625e-06 ;  /* 0x00000029ff007431 */ /* 0x000fe200000001ff */
        /* <DEDUP_REMOVED lines=9> */
.L_x_114:
        /* <DEDUP_REMOVED lines=10> */
.L_x_115:
        /* <DEDUP_REMOVED lines=10> */
.L_x_116:
[----:B------:R1:W2:Y:S01]  /*5080*/  LDC.64 R8, c[0x4][R17] ;  /* 0x0100000011087b82 */ /* 0x0002a20000000a00 */
[----:B------:R-:W3:Y:S01]  /*5090*/  LDCU.64 UR4, c[0x4][0xe0] ;  /* 0x01001c00ff0477ac */ /* 0x000ee20008000a00 */
[----:B------:R-:W-:Y:S01]  /*50a0*/  CS2R R6, SRZ ;  /* 0x0000000000067805 */ /* 0x000fe2000001ff00 */
[----:B---3--:R-:W-:Y:S01]  /*50b0*/  IMAD.U32 R4, RZ, RZ, UR4 ;  /* 0x00000004ff047e24 */ /* 0x008fe2000f8e00ff */
[----:B------:R-:W-:-:S04]  /*50c0*/  MOV R5, UR5 ;  /* 0x0000000500057c02 */ /* 0x000fc80008000f00 */
[----:B------:R-:W-:-:S07]  /*50d0*/  LEPC R20, `(.L_x_117) ;  /* 0x000000001014794e */ /* 0x000fce0000000000 */
[----:B-12---:R-:W-:Y:S05]  /*50e0*/  CALL.ABS.NOINC R8 ;  /* 0x0000000008007343 */ /* 0x006fea0003c00000 */
.L_x_117:
[----:B------:R-:W-:Y:S01]  /*50f0*/  HFMA2 R0, -RZ, RZ, 0, 1.9073486328125e-06 ;  /* 0x00000020ff007431 */ /* 0x000fe200000001ff */
        /* <DEDUP_REMOVED lines=9> */
.L_x_118:
        /* <DEDUP_REMOVED lines=10> */
.L_x_119:
[----:B------:R1:W2:Y:S01]  /*5230*/  LDC.64 R8, c[0x4][R17] ;  /* 0x0100000011087b82 */ /* 0x0002a20000000a00 */
[----:B------:R-:W3:Y:S01]  /*5240*/  LDCU.64 UR4, c[0x4][0xe0] ;  /* 0x01001c00ff0477ac */ /* 0x000ee20008000a00 */
[----:B------:R-:W-:Y:S01]  /*5250*/  CS2R R6, SRZ ;  /* 0x0000000000067805 */ /* 0x000fe2000001ff00 */
[----:B---3--:R-:W-:Y:S01]  /*5260*/  IMAD.U32 R4, RZ, RZ, UR4 ;  /* 0x00000004ff047e24 */ /* 0x008fe2000f8e00ff */
[----:B------:R-:W-:-:S04]  /*5270*/  MOV R5, UR5 ;  /* 0x0000000500057c02 */ /* 0x000fc80008000f00 */
[----:B------:R-:W-:-:S07]  /*5280*/  LEPC R20, `(.L_x_120) ;  /* 0x000000001014794e */ /* 0x000fce0000000000 */
[----:B-12---:R-:W-:Y:S05]  /*5290*/  CALL.ABS.NOINC R8 ;  /* 0x0000000008007343 */ /* 0x006fea0003c00000 */
.L_x_120:
[----:B------:R-:W-:Y:S01]  /*52a0*/  HFMA2 R0, -RZ, RZ, 0, 5.9604644775390625e-08 ;  /* 0x00000001ff007431 */ /* 0x000fe200000001ff */
        /* <DEDUP_REMOVED lines=9> */
.L_x_121:
        /* <DEDUP_REMOVED lines=10> */
.L_x_122:
        /* <DEDUP_REMOVED lines=10> */
.L_x_123:
        /* <DEDUP_REMOVED lines=10> */
.L_x_124:
[----:B------:R1:W2:Y:S01]  /*5520*/  LDC.64 R8, c[0x4][R17] ;  /* 0x0100000011087b82 */ /* 0x0002a20000000a00 */
[----:B------:R-:W3:Y:S01]  /*5530*/  LDCU.64 UR4, c[0x4][0xe0] ;  /* 0x01001c00ff0477ac */ /* 0x000ee20008000a00 */
[----:B------:R-:W-:Y:S01]  /*5540*/  CS2R R6, SRZ ;  /* 0x0000000000067805 */ /* 0x000fe2000001ff00 */
[----:B---3--:R-:W-:Y:S01]  /*5550*/  IMAD.U32 R4, RZ, RZ, UR4 ;  /* 0x00000004ff047e24 */ /* 0x008fe2000f8e00ff */
[----:B------:R-:W-:-:S04]  /*5560*/  MOV R5, UR5 ;  /* 0x0000000500057c02 */ /* 0x000fc80008000f00 */
[----:B------:R-:W-:-:S07]  /*5570*/  LEPC R20, `(.L_x_125) ;  /* 0x000000001014794e */ /* 0x000fce0000000000 */
[----:B-12---:R-:W-:Y:S05]  /*5580*/  CALL.ABS.NOINC R8 ;  /* 0x0000000008007343 */ /* 0x006fea0003c00000 */
.L_x_125:
        /* <DEDUP_REMOVED lines=10> */
.L_x_126:
        /* <DEDUP_REMOVED lines=10> */
.L_x_127:
[----:B------:R1:W2:Y:S01]  /*56d0*/  LDC.64 R8, c[0x4][R17] ;  /* 0x0100000011087b82 */ /* 0x0002a20000000a00 */
[----:B------:R-:W3:Y:S01]  /*56e0*/  LDCU.64 UR4, c[0x4][0xe0] ;  /* 0x01001c00ff0477ac */ /* 0x000ee20008000a00 */
[----:B------:R-:W-:Y:S01]  /*56f0*/  CS2R R6, SRZ ;  /* 0x0000000000067805 */ /* 0x000fe2000001ff00 */
[----:B---3--:R-:W-:Y:S01]  /*5700*/  IMAD.U32 R4, RZ, RZ, UR4 ;  /* 0x00000004ff047e24 */ /* 0x008fe2000f8e00ff */
[----:B------:R-:W-:-:S04]  /*5710*/  MOV R5, UR5 ;  /* 0x0000000500057c02 */ /* 0x000fc80008000f00 */
[----:B------:R-:W-:-:S07]  /*5720*/  LEPC R20, `(.L_x_128) ;  /* 0x000000001014794e */ /* 0x000fce0000000000 */
[----:B-12---:R-:W-:Y:S05]  /*5730*/  CALL.ABS.NOINC R8 ;  /* 0x0000000008007343 */ /* 0x006fea0003c00000 */
.L_x_128:
[----:B------:R-:W-:Y:S01]  /*5740*/  HFMA2 R0, -RZ, RZ, 0, 1.1920928955078125e-07 ;  /* 0x00000002ff007431 */ /* 0x000fe200000001ff */
        /* <DEDUP_REMOVED lines=9> */
.L_x_129:
        /* <DEDUP_REMOVED lines=10> */
.L_x_130:
        /* <DEDUP_REMOVED lines=10> */
.L_x_131:
        /* <DEDUP_REMOVED lines=10> */
.L_x_132:
        /* <DEDUP_REMOVED lines=10> */
.L_x_133:
        /* <DEDUP_REMOVED lines=10> */
.L_x_134:
[----:B------:R1:W2:Y:S01]  /*5b00*/  LDC.64 R8, c[0x4][R17] ;  /* 0x0100000011087b82 */ /* 0x0002a20000000a00 */
[----:B------:R-:W3:Y:S01]  /*5b10*/  LDCU.64 UR4, c[0x4][0xe0] ;  /* 0x01001c00ff0477ac */ /* 0x000ee20008000a00 */
[----:B------:R-:W-:Y:S01]  /*5b20*/  CS2R R6, SRZ ;  /* 0x0000000000067805 */ /* 0x000fe2000001ff00 */
[----:B---3--:R-:W-:Y:S01]  /*5b30*/  IMAD.U32 R4, RZ, RZ, UR4 ;  /* 0x00000004ff047e24 */ /* 0x008fe2000f8e00ff */
[----:B------:R-:W-:-:S04]  /*5b40*/  MOV R5, UR5 ;  /* 0x0000000500057c02 */ /* 0x000fc80008000f00 */
[----:B------:R-:W-:-:S07]  /*5b50*/  LEPC R20, `(.L_x_135) ;  /* 0x000000001014794e */ /* 0x000fce0000000000 */
[----:B-12---:R-:W-:Y:S05]  /*5b60*/  CALL.ABS.NOINC R8 ;  /* 0x0000000008007343 */ /* 0x006fea0003c00000 */
.L_x_135:
        /* <DEDUP_REMOVED lines=10> */
.L_x_136:
        /* <DEDUP_REMOVED lines=10> */
.L_x_137:
[----:B------:R1:W2:Y:S01]  /*5cb0*/  LDC.64 R8, c[0x4][R17] ;  /* 0x0100000011087b82 */ /* 0x0002a20000000a00 */
[----:B------:R-:W3:Y:S01]  /*5cc0*/  LDCU.64 UR4, c[0x4][0xe0] ;  /* 0x01001c00ff0477ac */ /* 0x000ee20008000a00 */
[----:B------:R-:W-:Y:S01]  /*5cd0*/  CS2R R6, SRZ ;  /* 0x0000000000067805 */ /* 0x000fe2000001ff00 */
[----:B---3--:R-:W-:Y:S01]  /*5ce0*/  IMAD.U32 R4, RZ, RZ, UR4 ;  /* 0x00000004ff047e24 */ /* 0x008fe2000f8e00ff */
[----:B------:R-:W-:-:S04]  /*5cf0*/  MOV R5, UR5 ;  /* 0x0000000500057c02 */ /* 0x000fc80008000f00 */
[----:B------:R-:W-:-:S07]  /*5d00*/  LEPC R20, `(.L_x_138) ;  /* 0x000000001014794e */ /* 0x000fce0000000000 */
[----:B-12---:R-:W-:Y:S05]  /*5d10*/  CALL.ABS.NOINC R8 ;  /* 0x0000000008007343 */ /* 0x006fea0003c00000 */
.L_x_138:
[----:B------:R-:W-:Y:S01]  /*5d20*/  HFMA2 R0, -RZ, RZ, 0, 1.52587890625e-05 ;  /* 0x00000100ff007431 */ /* 0x000fe200000001ff */
        /* <DEDUP_REMOVED lines=9> */
.L_x_139:
        /* <DEDUP_REMOVED lines=10> */
.L_x_140:
        /* <DEDUP_REMOVED lines=10> */
.L_x_141:
        /* <DEDUP_REMOVED lines=10> */
.L_x_142:
[----:B------:R1:W2:Y:S01]  /*5fa0*/  LDC.64 R8, c[0x4][R17] ;  /* 0x0100000011087b82 */ /* 0x0002a20000000a00 */
[----:B------:R-:W3:Y:S01]  /*5fb0*/  LDCU.64 UR4, c[0x4][0xe0] ;  /* 0x01001c00ff0477ac */ /* 0x000ee20008000a00 */
[----:B------:R-:W-:Y:S01]  /*5fc0*/  CS2R R6, SRZ ;  /* 0x0000000000067805 */ /* 0x000fe2000001ff00 */
[----:B---3--:R-:W-:Y:S01]  /*5fd0*/  IMAD.U32 R4, RZ, RZ, UR4 ;  /* 0x00000004ff047e24 */ /* 0x008fe2000f8e00ff */
[----:B------:R-:W-:-:S04]  /*5fe0*/  MOV R5, UR5 ;  /* 0x0000000500057c02 */ /* 0x000fc80008000f00 */
[----:B------:R-:W-:-:S07]  /*5ff0*/  LEPC R20, `(.L_x_143) ;  /* 0x000000001014794e */ /* 0x000fce0000000000 */
[----:B-12---:R-:W-:Y:S05]  /*6000*/  CALL.ABS.NOINC R8 ;  /* 0x0000000008007343 */ /* 0x006fea0003c00000 */
.L_x_143:
        /* <DEDUP_REMOVED lines=10> */
.L_x_144:
        /* <DEDUP_REMOVED lines=10> */
.L_x_145:
[----:B------:R1:W2:Y:S01]  /*6150*/  LDC.64 R8, c[0x4][R17] ;  /* 0x0100000011087b82 */ /* 0x0002a20000000a00 */
[----:B------:R-:W3:Y:S01]  /*6160*/  LDCU.64 UR4, c[0x4][0xe0] ;  /* 0x01001c00ff0477ac */ /* 0x000ee20008000a00 */
[----:B------:R-:W-:Y:S01]  /*6170*/  CS2R R6, SRZ ;  /* 0x0000000000067805 */ /* 0x000fe2000001ff00 */
[----:B---3--:R-:W-:Y:S01]  /*6180*/  IMAD.U32 R4, RZ, RZ, UR4 ;  /* 0x00000004ff047e24 */ /* 0x008fe2000f8e00ff */
[----:B------:R-:W-:-:S04]  /*6190*/  MOV R5, UR5 ;  /* 0x0000000500057c02 */ /* 0x000fc80008000f00 */
[----:B------:R-:W-:-:S07]  /*61a0*/  LEPC R20, `(.L_x_146) ;  /* 0x000000001014794e */ /* 0x000fce0000000000 */
[----:B-12---:R-:W-:Y:S05]  /*61b0*/  CALL.ABS.NOINC R8 ;  /* 0x0000000008007343 */ /* 0x006fea0003c00000 */
.L_x_146:
[----:B------:R1:W-:Y:S01]  /*61c0*/  STL [R1], RZ ;  /* 0x000000ff01007387 */ /* 0x0003e20000100800 */
[----:B------:R1:W2:Y:S01]  /*61d0*/  LDC.64 R8, c[0x4][R17] ;  /* 0x0100000011087b82 */ /* 0x0002a20000000a00 */
[----:B------:R-:W3:Y:S01]  /*61e0*/  LDCU.64 UR4, c[0x4][0xc8] ;  /* 0x01001900ff0477ac */ /* 0x000ee20008000a00 */
[----:B------:R-:W-:Y:S02]  /*61f0*/  MOV R6, UR38 ;  /* 0x0000002600067c02 */ /* 0x000fe40008000f00 */
[----:B------:R-:W-:Y:S01]  /*6200*/  MOV R7, UR37 ;  /* 0x0000002500077c02 */ /* 0x000fe20008000f00 */
[----:B---3--:R-:W-:Y:S02]  /*6210*/  IMAD.U32 R4, RZ, RZ, UR4 ;  /* 0x00000004ff047e24 */ /* 0x008fe4000f8e00ff */
[----:B------:R-:W-:Y:S02]  /*6220*/  IMAD.U32 R5, RZ, RZ, UR5 ;  /* 0x00000005ff057e24 */ /* 0x000fe4000f8e00ff */
[----:B------:R-:W-:-:S07]  /*6230*/  LEPC R20, `(.L_x_147) ;  /* 0x000000001014794e */ /* 0x000fce0000000000 */
[----:B-12---:R-:W-:Y:S05]  /*6240*/  CALL.ABS.NOINC R8 ;  /* 0x0000000008007343 */ /* 0x006fea0003c00000 */
.L_x_147:
        /* <DEDUP_REMOVED lines=10> */
.L_x_148:
        /* <DEDUP_REMOVED lines=10> */
.L_x_149:
        /* <DEDUP_REMOVED lines=10> */
.L_x_150:
[----:B------:R1:W2:Y:S01]  /*6430*/  LDC.64 R8, c[0x4][R17] ;  /* 0x0100000011087b82 */ /* 0x0002a20000000a00 */
[----:B------:R-:W3:Y:S01]  /*6440*/  LDCU.64 UR4, c[0x4][0xe0] ;  /* 0x01001c00ff0477ac */ /* 0x000ee20008000a00 */
[----:B------:R-:W-:Y:S01]  /*6450*/  CS2R R6, SRZ ;  /* 0x0000000000067805 */ /* 0x000fe2000001ff00 */
[----:B---3--:R-:W-:Y:S01]  /*6460*/  IMAD.U32 R4, RZ, RZ, UR4 ;  /* 0x00000004ff047e24 */ /* 0x008fe2000f8e00ff */
[----:B------:R-:W-:-:S04]  /*6470*/  MOV R5, UR5 ;  /* 0x0000000500057c02 */ /* 0x000fc80008000f00 */
[----:B------:R-:W-:-:S07]  /*6480*/  LEPC R20, `(.L_x_151) ;  /* 0x000000001014794e */ /* 0x000fce0000000000 */
[----:B-12---:R-:W-:Y:S05]  /*6490*/  CALL.ABS.NOINC R8 ;  /* 0x0000000008007343 */ /* 0x006fea0003c00000 */
.L_x_151:
        /* <DEDUP_REMOVED lines=9> */
.L_x_152:
        /* <DEDUP_REMOVED lines=10> */
.L_x_153:
[----:B------:R1:W2:Y:S01]  /*65d0*/  LDC.64 R8, c[0x4][R17] ;  /* 0x0100000011087b82 */ /* 0x0002a20000000a00 */
[----:B------:R-:W3:Y:S01]  /*65e0*/  LDCU.64 UR4, c[0x4][0xe0] ;  /* 0x01001c00ff0477ac */ /* 0x000ee20008000a00 */
[----:B------:R-:W-:Y:S01]  /*65f0*/  CS2R R6, SRZ ;  /* 0x0000000000067805 */ /* 0x000fe2000001ff00 */
[----:B---3--:R-:W-:Y:S01]  /*6600*/  IMAD.U32 R4, RZ, RZ, UR4 ;  /* 0x00000004ff047e24 */ /* 0x008fe2000f8e00ff */
[----:B------:R-:W-:-:S04]  /*6610*/  MOV R5, UR5 ;  /* 0x0000000500057c02 */ /* 0x000fc80008000f00 */
[----:B------:R-:W-:-:S07]  /*6620*/  LEPC R20, `(.L_x_154) ;  /* 0x000000001014794e */ /* 0x000fce0000000000 */
[----:B-12---:R-:W-:Y:S05]  /*6630*/  CALL.ABS.NOINC R8 ;  /* 0x0000000008007343 */ /* 0x006fea0003c00000 */
.L_x_154:
[----:B------:R-:W-:Y:S01]  /*6640*/  HFMA2 R0, -RZ, RZ, 0, 0.00048828125 ;  /* 0x00001000ff007431 */ /* 0x000fe200000001ff */
        /* <DEDUP_REMOVED lines=9> */
.L_x_155:
        /* <DEDUP_REMOVED lines=10> */
.L_x_156:
        /* <DEDUP_REMOVED lines=10> */
.L_x_157:
        /* <DEDUP_REMOVED lines=10> */
.L_x_98:
[----:B------:R-:W-:Y:S05]  /*68c0*/  BSYNC.RECONVERGENT B6 ;  /* 0x0000000000067941 */ /* 0x000fea0003800200 */
.L_x_97:
[----:B-1----:R-:W1:Y:S01]  /*68d0*/  S2R R3, SR_SWINHI ;  /* 0x0000000000037919 */ /* 0x002e620000002f00 */
[----:B------:R-:W-:Y:S01]  /*68e0*/  IMAD.SHL.U32 R26, R41, 0x2, RZ ;  /* 0x00000002291a7824 */ /* 0x000fe200078e00ff */
[----:B------:R-:W2:Y:S04]  /*68f0*/  LDCU.64 UR4, c[0x0][0x880] ;  /* 0x00011000ff0477ac */ /* 0x000ea80008000a00 */
[----:B------:R-:W-:Y:S02]  /*6900*/  LOP3.LUT R26, R26, 0xfe, RZ, 0xc0, !PT ;  /* 0x000000fe1a1a7812 */ /* 0x000fe400078ec0ff */
[----:B--2---:R-:W-:-:S04]  /*6910*/  ISETP.NE.U32.AND P5, PT, RZ, UR4, PT ;  /* 0x00000004ff007c0c */ /* 0x004fc8000bfa5070 */
[----:B------:R-:W-:Y:S02]  /*6920*/  ISETP.NE.AND.EX P5, PT, RZ, UR5, PT, P5 ;  /* 0x00000005ff007c0c */ /* 0x000fe4000bfa5350 */
[----:B------:R-:W-:Y:S02]  /*6930*/  MOV R4, R16 ;  /* 0x0000001000047202 */ /* 0x000fe40000000f00 */
[----:B-1----:R-:W-:-:S03]  /*6940*/  MOV R5, R3 ;  /* 0x0000000300057202 */ /* 0x002fc60000000f00 */
[----:B------:R-:W-:-:S03]  /*6950*/  IMAD.WIDE.U32 R26, R26, 0x2, R4 ;  /* 0x000000021a1a7825 */ /* 0x000fc600078e0004 */
[C---:B------:R-:W-:Y:S02]  /*6960*/  IADD3 R9, P0, PT, R26.reuse, 0xa200, RZ ;  /* 0x0000a2001a097810 */ /* 0x040fe40007f1e0ff */
[C---:B------:R-:W-:Y:S02]  /*6970*/  IADD3 R7, P1, PT, R26.reuse, 0xa400, RZ ;  /* 0x0000a4001a077810 */ /* 0x040fe40007f3e0ff */
[C---:B------:R-:W-:Y:S01]  /*6980*/  IADD3 R5, P2, PT, R26.reuse, 0xa600, RZ ;  /* 0x0000a6001a057810 */ /* 0x040fe20007f5e0ff */
[--C-:B------:R-:W-:Y:S01]  /*6990*/  IMAD.X R37, RZ, RZ, R27.reuse, P0 ;  /* 0x000000ffff257224 */ /* 0x100fe200000e061b */
[----:B------:R-:W-:Y:S01]  /*69a0*/  IADD3 R3, P3, PT, R26, 0xa000, RZ ;  /* 0x0000a0001a037810 */ /* 0x000fe20007f7e0ff */
[--C-:B------:R-:W-:Y:S02]  /*69b0*/  IMAD.X R35, RZ, RZ, R27.reuse, P1 ;  /* 0x000000ffff237224 */ /* 0x100fe400008e061b */
[----:B------:R-:W-:Y:S01]  /*69c0*/  IMAD.X R33, RZ, RZ, R27, P2 ;  /* 0x000000ffff217224 */ /* 0x000fe200010e061b */
[----:B------:R-:W-:Y:S01]  /*69d0*/  SHF.R.U64 R6, R9, 0x3, R37 ;  /* 0x0000000309067819 */ /* 0x000fe20000001225 */
[----:B------:R-:W-:Y:S01]  /*69e0*/  IMAD.X R39, RZ, RZ, R27, P3 ;  /* 0x000000ffff277224 */ /* 0x000fe200018e061b */
[----:B------:R-:W-:-:S02]  /*69f0*/  SHF.R.U64 R4, R7, 0x3, R35 ;  /* 0x0000000307047819 */ /* 0x000fc40000001223 */
[----:B------:R-:W-:Y:S02]  /*6a00*/  SHF.R.U64 R0, R5, 0x3, R33 ;  /* 0x0000000305007819 */ /* 0x000fe40000001221 */
[----:B------:R-:W-:Y:S02]  /*6a10*/  SHF.R.U64 R8, R3, 0x3, R39 ;  /* 0x0000000303087819 */ /* 0x000fe40000001227 */
[----:B------:R-:W-:Y:S02]  /*6a20*/  LOP3.LUT R36, R9, 0x30, R6, 0x78, !PT ;  /* 0x0000003009247812 */ /* 0x000fe400078e7806 */
[----:B------:R-:W-:Y:S02]  /*6a30*/  LOP3.LUT R34, R7, 0x30, R4, 0x78, !PT ;  /* 0x0000003007227812 */ /* 0x000fe400078e7804 */
[----:B------:R-:W-:Y:S02]  /*6a40*/  IADD3 R9, P0, PT, R26, 0xa800, RZ ;  /* 0x0000a8001a097810 */ /* 0x000fe40007f1e0ff */
[----:B------:R-:W-:-:S02]  /*6a50*/  LOP3.LUT R32, R5, 0x30, R0, 0x78, !PT ;  /* 0x0000003005207812 */ /* 0x000fc400078e7800 */
[C---:B------:R-:W-:Y:S01]  /*6a60*/  IADD3 R7, P1, PT, R26.reuse, 0xaa00, RZ ;  /* 0x0000aa001a077810 */ /* 0x040fe20007f3e0ff */
[--C-:B------:R-:W-:Y:S01]  /*6a70*/  IMAD.X R31, RZ, RZ, R27.reuse, P0 ;  /* 0x000000ffff1f7224 */ /* 0x100fe200000e061b */
[----:B------:R-:W-:Y:S02]  /*6a80*/  LOP3.LUT R38, R3, 0x30, R8, 0x78, !PT ;  /* 0x0000003003267812 */ /* 0x000fe400078e7808 */
[C---:B------:R-:W-:Y:S01]  /*6a90*/  IADD3 R5, P2, PT, R26.reuse, 0xac00, RZ ;  /* 0x0000ac001a057810 */ /* 0x040fe20007f5e0ff */
[----:B------:R-:W-:Y:S01]  /*6aa0*/  IMAD.X R29, RZ, RZ, R27, P1 ;  /* 0x000000ffff1d7224 */ /* 0x000fe200008e061b */
[----:B------:R-:W-:Y:S01]  /*6ab0*/  IADD3 R3, P3, PT, R26, 0xae00, RZ ;  /* 0x0000ae001a037810 */ /* 0x000fe20007f7e0ff */
[----:B------:R1:W-:Y:S01]  /*6ac0*/  ST.E desc[UR44][R38.64], RZ ;  /* 0x000000ff26007985 */ /* 0x0003e2000c10192c */
[----:B------:R-:W-:Y:S01]  /*6ad0*/  SHF.R.U64 R8, R9, 0x3, R31 ;  /* 0x0000000309087819 */ /* 0x000fe2000000121f */
[----:B------:R-:W-:Y:S01]  /*6ae0*/  IMAD.X R25, RZ, RZ, R27, P2 ;  /* 0x000000ffff197224 */ /* 0x000fe200010e061b */
[----:B------:R-:W-:Y:S01]  /*6af0*/  SHF.R.U64 R6, R7, 0x3, R29 ;  /* 0x0000000307067819 */ /* 0x000fe2000000121d */
[----:B------:R-:W-:Y:S01]  /*6b00*/  IMAD.X R21, RZ, RZ, R27, P3 ;  /* 0x000000ffff157224 */ /* 0x000fe200018e061b */
[----:B------:R-:W-:Y:S01]  /*6b10*/  LOP3.LUT R30, R9, 0x30, R8, 0x78, !PT ;  /* 0x00000030091e7812 */ /* 0x000fe200078e7808 */
[----:B------:R1:W-:Y:S01]  /*6b20*/  ST.E desc[UR44][R36.64], RZ ;  /* 0x000000ff24007985 */ /* 0x0003e2000c10192c */
[----:B------:R-:W-:-:S02]  /*6b30*/  SHF.R.U64 R4, R5, 0x3, R25 ;  /* 0x0000000305047819 */ /* 0x000fc40000001219 */
[----:B------:R-:W-:Y:S01]  /*6b40*/  SHF.R.U64 R0, R3, 0x3, R21 ;  /* 0x0000000303007819 */ /* 0x000fe20000001215 */
[----:B------:R1:W-:Y:S01]  /*6b50*/  ST.E desc[UR44][R34.64], RZ ;  /* 0x000000ff22007985 */ /* 0x0003e2000c10192c */
[----:B------:R-:W-:Y:S02]  /*6b60*/  LOP3.LUT R28, R7, 0x30, R6, 0x78, !PT ;  /* 0x00000030071c7812 */ /* 0x000fe400078e7806 */
[C---:B------:R-:W-:Y:S01]  /*6b70*/  IADD3 R9, P0, PT, R26.reuse, 0xb000, RZ ;  /* 0x0000b0001a097810 */ /* 0x040fe20007f1e0ff */
[----:B------:R1:W-:Y:S01]  /*6b80*/  ST.E desc[UR44][R32.64], RZ ;  /* 0x000000ff20007985 */ /* 0x0003e2000c10192c */
[----:B------:R-:W-:Y:S02]  /*6b90*/  LOP3.LUT R24, R5, 0x30, R4, 0x78, !PT ;  /* 0x0000003005187812 */ /* 0x000fe400078e7804 */
[C---:B------:R-:W-:Y:S01]  /*6ba0*/  IADD3 R7, P1, PT, R26.reuse, 0xb200, RZ ;  /* 0x0000b2001a077810 */ /* 0x040fe20007f3e0ff */
[--C-:B------:R-:W-:Y:S01]  /*6bb0*/  IMAD.X R19, RZ, RZ, R27.reuse, P0 ;  /* 0x000000ffff137224 */ /* 0x100fe200000e061b */
[----:B------:R-:W-:Y:S01]  /*6bc0*/  LOP3.LUT R20, R3, 0x30, R0, 0x78, !PT ;  /* 0x0000003003147812 */ /* 0x000fe200078e7800 */
[----:B------:R1:W-:Y:S01]  /*6bd0*/  ST.E desc[UR44][R30.64], RZ ;  /* 0x000000ff1e007985 */ /* 0x0003e2000c10192c */
        /* <DEDUP_REMOVED lines=35> */
[----:B------:R-:W-:Y:S02]  /*6e10*/  LOP3.LUT R50, R4, 0x30, R5, 0x78, !PT ;  /* 0x0000003004327812 */ /* 0x000fe400078e7805 */
[----:B------:R-:W-:Y:S01]  /*6e20*/  LOP3.LUT R48, R0, 0x30, R3, 0x78, !PT ;  /* 0x0000003000307812 */ /* 0x000fe200078e7803 */
[----:B------:R1:W-:Y:S04]  /*6e30*/  ST.E desc[UR44][R52.64], RZ ;  /* 0x000000ff34007985 */ /* 0x0003e8000c10192c */
[----:B------:R1:W-:Y:S04]  /*6e40*/  ST.E desc[UR44][R50.64], RZ ;  /* 0x000000ff32007985 */ /* 0x0003e8000c10192c */
[----:B------:R1:W-:Y:S01]  /*6e50*/  ST.E desc[UR44][R48.64], RZ ;  /* 0x000000ff30007985 */ /* 0x0003e2000c10192c */
[----:B------:R-:W-:Y:S05]  /*6e60*/  @!P5 BRA `(.L_x_158) ;  /* 0x0000000000c4d947 */ /* 0x000fea0003800000 */
[----:B------:R-:W2:Y:S01]  /*6e70*/  LDC R3, c[0x0][0x904] ;  /* 0x00024100ff037b82 */ /* 0x000ea20000000800 */
[----:B------:R-:W3:Y:S01]  /*6e80*/  LDCU.64 UR4, c[0x0][0x908] ;  /* 0x00012100ff0477ac */ /* 0x000ee20008000a00 */
[----:B------:R-:W-:Y:S01]  /*6e90*/  BSSY.RECONVERGENT B0, `(.L_x_158) ;  /* 0x000002e000007945 */ /* 0x000fe20003800200 */
[----:B---3--:R-:W-:Y:S01]  /*6ea0*/  IMAD.HI.U32 R0, R45, UR4, RZ ;  /* 0x000000042d007c27 */ /* 0x008fe2000f8e00ff */
[----:B------:R-:W3:Y:S01]  /*6eb0*/  LDCU UR4, c[0x0][0x380] ;  /* 0x00007000ff0477ac */ /* 0x000ee20008000800 */
[----:B--2---:R-:W-:-:S03]  /*6ec0*/  ISETP.NE.AND P0, PT, R3, 0x1, PT ;  /* 0x000000010300780c */ /* 0x004fc60003f05270 */
[----:B------:R-:W-:-:S04]  /*6ed0*/  SHF.R.U32.HI R0, RZ, UR5, R0 ;  /* 0x00000005ff007c19 */ /* 0x000fc80008011600 */
[----:B------:R-:W-:-:S05]  /*6ee0*/  SEL R0, R45, R0, !P0 ;  /* 0x000000002d007207 */ /* 0x000fca0004000000 */
[----:B------:R-:W-:-:S04]  /*6ef0*/  IMAD.MOV R0, RZ, RZ, -R0 ;  /* 0x000000ffff007224 */ /* 0x000fc800078e0a00 */
[----:B------:R-:W-:-:S04]  /*6f00*/  IMAD R3, R3, R0, R45 ;  /* 0x0000000003037224 */ /* 0x000fc800078e022d */
[----:B------:R-:W-:-:S05]  /*6f10*/  IMAD R3, R3, 0x100, R44 ;  /* 0x0000010003037824 */ /* 0x000fca00078e022c */
[----:B---3--:R-:W-:-:S13]  /*6f20*/  ISETP.GE.AND P0, PT, R3, UR4, PT ;  /* 0x0000000403007c0c */ /* 0x008fda000bf06270 */
[----:B------:R-:W-:Y:S05]  /*6f30*/  @P0 BRA `(.L_x_159) ;  /* 0x00000000008c0947 */ /* 0x000fea0003800000 */
[----:B------:R-:W2:Y:S01]  /*6f40*/  LDC R5, c[0x0][0x38c] ;  /* 0x0000e300ff057b82 */ /* 0x000ea20000000800 */
[----:B------:R-:W3:Y:S01]  /*6f50*/  LDCU UR6, c[0x0][0x890] ;  /* 0x00011200ff0677ac */ /* 0x000ee20008000800 */
[----:B------:R-:W4:Y:S01]  /*6f60*/  LDCU.64 UR4, c[0x0][0x888] ;  /* 0x00011100ff0477ac */ /* 0x000f220008000a00 */
[----:B---3--:R-:W-:Y:S01]  /*6f70*/  IMAD R3, R40, UR6, R3 ;  /* 0x0000000628037c24 */ /* 0x008fe2000f8e0203 */
[----:B--2---:R-:W-:-:S04]  /*6f80*/  IABS R6, R5 ;  /* 0x0000000500067213 */ /* 0x004fc80000000000 */
[----:B------:R-:W2:Y:S08]  /*6f90*/  I2F.RP R7, R6 ;  /* 0x0000000600077306 */ /* 0x000eb00000209400 */
[----:B--2---:R-:W2:Y:S02]  /*6fa0*/  MUFU.RCP R8, R7 ;  /* 0x0000000700087308 */ /* 0x004ea40000001000 */
[----:B--2---:R-:W-:-:S06]  /*6fb0*/  IADD3 R8, PT, PT, R8, 0xffffffe, RZ ;  /* 0x0ffffffe08087810 */ /* 0x004fcc0007ffe0ff */
[----:B------:R2:W3:Y:S02]  /*6fc0*/  F2I.FTZ.U32.TRUNC.NTZ R9, R8 ;  /* 0x0000000800097305 */ /* 0x0004e4000021f000 */
[----:B--2---:R-:W-:Y:S02]  /*6fd0*/  HFMA2 R8, -RZ, RZ, 0, 0 ;  /* 0x00000000ff087431 */ /* 0x004fe400000001ff */
[----:B---3--:R-:W-:-:S04]  /*6fe0*/  IMAD.MOV R0, RZ, RZ, -R9 ;  /* 0x000000ffff007224 */ /* 0x008fc800078e0a09 */
[----:B------:R-:W-:Y:S01]  /*6ff0*/  IMAD R4, R0, R6, RZ ;  /* 0x0000000600047224 */ /* 0x000fe200078e02ff */
[----:B------:R-:W-:-:S03]  /*7000*/  IABS R0, R2 ;  /* 0x0000000200007213 */ /* 0x000fc60000000000 */
[----:B------:R-:W-:-:S06]  /*7010*/  IMAD.HI.U32 R9, R9, R4, R8 ;  /* 0x0000000409097227 */ /* 0x000fcc00078e0008 */
[----:B------:R-:W-:-:S04]  /*7020*/  IMAD.HI.U32 R4, R9, R0, RZ ;  /* 0x0000000009047227 */ /* 0x000fc800078e00ff */
[----:B------:R-:W-:-:S04]  /*7030*/  IMAD.MOV R7, RZ, RZ, -R4 ;  /* 0x000000ffff077224 */ /* 0x000fc800078e0a04 */
[----:B------:R-:W-:Y:S01]  /*7040*/  IMAD R7, R6, R7, R0 ;  /* 0x0000000706077224 */ /* 0x000fe200078e0200 */
[----:B------:R-:W-:-:S04]  /*7050*/  LOP3.LUT R0, R2, R5, RZ, 0x3c, !PT ;  /* 0x0000000502007212 */ /* 0x000fc800078e3cff */
[----:B------:R-:W-:Y:S02]  /*7060*/  ISETP.GT.U32.AND P1, PT, R6, R7, PT ;  /* 0x000000070600720c */ /* 0x000fe40003f24070 */
[----:B------:R-:W-:-:S11]  /*7070*/  ISETP.GE.AND P0, PT, R0, RZ, PT ;  /* 0x000000ff0000720c */ /* 0x000fd60003f06270 */
[-C--:B------:R-:W-:Y:S01]  /*7080*/  @!P1 IADD3 R7, PT, PT, R7, -R6.reuse, RZ ;  /* 0x8000000607079210 */ /* 0x080fe20007ffe0ff */
[----:B------:R-:W-:Y:S01]  /*7090*/  @!P1 VIADD R4, R4, 0x1 ;  /* 0x0000000104049836 */ /* 0x000fe20000000000 */
[----:B------:R-:W-:Y:S02]  /*70a0*/  ISETP.NE.AND P1, PT, R5, RZ, PT ;  /* 0x000000ff0500720c */ /* 0x000fe40003f25270 */
[----:B------:R-:W-:Y:S02]  /*70b0*/  ISETP.GE.U32.AND P2, PT, R7, R6, PT ;  /* 0x000000060700720c */ /* 0x000fe40003f46070 */
[----:B------:R-:W2:Y:S11]  /*70c0*/  LDC.64 R6, c[0x0][0x880] ;  /* 0x00022000ff067b82 */ /* 0x000eb60000000a00 */
[----:B------:R-:W-:-:S05]  /*70d0*/  @P2 IADD3 R4, PT, PT, R4, 0x1, RZ ;  /* 0x0000000104042810 */ /* 0x000fca0007ffe0ff */
[----:B------:R-:W-:Y:S01]  /*70e0*/  @!P0 IMAD.MOV R4, RZ, RZ, -R4 ;  /* 0x000000ffff048224 */ /* 0x000fe200078e0a04 */
[----:B------:R-:W-:-:S04]  /*70f0*/  @!P1 LOP3.LUT R4, RZ, R5, RZ, 0x33, !PT ;  /* 0x00000005ff049212 */ /* 0x000fc800078e33ff */
[C---:B------:R-:W-:Y:S01]  /*7100*/  IADD3 R0, PT, PT, -R4.reuse, RZ, RZ ;  /* 0x000000ff04007210 */ /* 0x040fe20007ffe1ff */
[----:B----4-:R-:W-:-:S04]  /*7110*/  IMAD R3, R4, UR5, R3 ;  /* 0x0000000504037c24 */ /* 0x010fc8000f8e0203 */
[----:B------:R-:W-:-:S04]  /*7120*/  IMAD R0, R5, R0, R2 ;  /* 0x0000000005007224 */ /* 0x000fc800078e0202 */
[----:B------:R-:W-:Y:S01]  /*7130*/  IMAD R3, R0, UR4, R3 ;  /* 0x0000000400037c24 */ /* 0x000fe2000f8e0203 */
[----:B------:R-:W-:-:S03]  /*7140*/  MOV R0, 0xff800000 ;  /* 0xff80000000007802 */ /* 0x000fc60000000f00 */
[----:B--2---:R-:W-:-:S05]  /*7150*/  IMAD.WIDE R6, R3, 0x4, R6 ;  /* 0x0000000403067825 */ /* 0x004fca00078e0206 */
[----:B------:R2:W-:Y:S02]  /*7160*/  STG.E desc[UR44][R6.64], R0 ;  /* 0x0000000006007986 */ /* 0x0005e4000c10192c */
.L_x_159:
[----:B------:R-:W-:Y:S05]  /*7170*/  BSYNC.RECONVERGENT B0 ;  /* 0x0000000000007941 */ /* 0x000fea0003800200 */
.L_x_158:
[----:B------:R-:W-:-:S09]  /*7180*/  UISETP.NE.AND UP0, UPT, UR41, URZ, UPT ;  /* 0x000000ff2900728c */ /* 0x000fd2000bf05270 */
[----:B------:R-:W-:Y:S05]  /*7190*/  BRA.U UP0, `(.L_x_160) ;  /* 0x0000000100047547 */ /* 0x000fea000b800000 */
[----:B------:R-:W-:Y:S05]  /*71a0*/  BPT.TRAP 0x1 ;  /* 0x000000040000795c */ /* 0x000fea0000300000 */
.L_x_160:
[C---:B------:R-:W-:Y:S01]  /*71b0*/  IADD3 R17, P2, PT, R26.reuse, 0xc400, RZ ;  /* 0x0000c4001a117810 */ /* 0x040fe20007f5e0ff */
[----:B------:R3:W-:Y:S01]  /*71c0*/  SYNCS.ARRIVE.TRANS64.A1T0 RZ, [R16+URZ+0xe0b0], RZ ;  /* 0x00e0b0ff10ff79a7 */ /* 0x0007e200081000ff */
[C---:B-1----:R-:W-:Y:S01]  /*71d0*/  IADD3 R19, P1, PT, R26.reuse, 0xc200, RZ ;  /* 0x0000c2001a137810 */ /* 0x042fe20007f3e0ff */
[----:B------:R-:W-:Y:S01]  /*71e0*/  UISETP.NE.AND UP0, UPT, UR41, URZ, UPT ;  /* 0x000000ff2900728c */ /* 0x000fe2000bf05270 */
[C---:B------:R-:W-:Y:S01]  /*71f0*/  IADD3 R21, P0, PT, R26.reuse, 0xc000, RZ ;  /* 0x0000c0001a157810 */ /* 0x040fe20007f1e0ff */
[--C-:B------:R-:W-:Y:S01]  /*7200*/  IMAD.X R59, RZ, RZ, R27.reuse, P2 ;  /* 0x000000ffff3b7224 */ /* 0x100fe200010e061b */
        /* <DEDUP_REMOVED lines=13> */
[----:B------:R-:W-:Y:S01]  /*72e0*/  IMAD.X R49, RZ, RZ, R27, P0 ;  /* 0x000000ffff317224 */ /* 0x000fe200000e061b */
[----:B------:R-:W-:Y:S01]  /*72f0*/  SHF.R.U64 R18, R17, 0x3, R59 ;  /* 0x0000000311127819 */ /* 0x000fe2000000123b */
[--C-:B------:R-:W-:Y:S01]  /*7300*/  IMAD.X R39, RZ, RZ, R27.reuse, P3 ;  /* 0x000000ffff277224 */ /* 0x100fe200018e061b */
[C---:B--2---:R-:W-:Y:S01]  /*7310*/  IADD3 R7, P2, PT, R26.reuse, 0xd400, RZ ;  /* 0x0000d4001a077810 */ /* 0x044fe20007f5e0ff */
[----:B------:R-:W-:Y:S01]  /*7320*/  IMAD.X R37, RZ, RZ, R27, P4 ;  /* 0x000000ffff257224 */ /* 0x000fe200020e061b */
[----:B------:R-:W-:-:S02]  /*7330*/  IADD3 R6, P1, PT, R26, 0xd600, RZ ;  /* 0x0000d6001a067810 */ /* 0x000fc40007f3e0ff */
[----:B------:R-:W-:Y:S01]  /*7340*/  SHF.R.U64 R15, R14, 0x3, R57 ;  /* 0x000000030e0f7819 */ /* 0x000fe20000001239 */
[----:B------:R-:W-:Y:S01]  /*7350*/  IMAD.X R35, RZ, RZ, R27, P2 ;  /* 0x000000ffff237224 */ /* 0x000fe200010e061b */
[----:B------:R-:W-:Y:S01]  /*7360*/  SHF.R.U64 R24, R21, 0x3, R63 ;  /* 0x0000000315187819 */ /* 0x000fe2000000123f */
[----:B------:R-:W-:Y:S01]  /*7370*/  IMAD.X R33, RZ, RZ, R27, P1 ;  /* 0x000000ffff217224 */ /* 0x000fe200008e061b */
[----:B------:R-:W-:Y:S02]  /*7380*/  SHF.R.U64 R20, R19, 0x3, R61 ;  /* 0x0000000313147819 */ /* 0x000fe4000000123d */
[----:B------:R-:W-:Y:S02]  /*7390*/  LOP3.LUT R58, R17, 0x30, R18, 0x78, !PT ;  /* 0x00000030113a7812 */ /* 0x000fe400078e7812 */
[----:B------:R-:W-:Y:S02]  /*73a0*/  IADD3 R5, P0, PT, R26, 0xd800, RZ ;  /* 0x0000d8001a057810 */ /* 0x000fe40007f1e0ff */
[----:B------:R-:W-:-:S02]  /*73b0*/  SHF.R.U64 R18, R13, 0x3, R55 ;  /* 0x000000030d127819 */ /* 0x000fc40000001237 */
[C---:B------:R-:W-:Y:S01]  /*73c0*/  IADD3 R4, P3, PT, R26.reuse, 0xda00, RZ ;  /* 0x0000da001a047810 */ /* 0x040fe20007f7e0ff */
[----:B------:R-:W-:Y:S01]  /*73d0*/  IMAD.X R31, RZ, RZ, R27, P0 ;  /* 0x000000ffff1f7224 */ /* 0x000fe200000e061b */
[----:B------:R-:W-:Y:S02]  /*73e0*/  IADD3 R0, P4, PT, R26, 0xde00, RZ ;  /* 0x0000de001a007810 */ /* 0x000fe40007f9e0ff */
[----:B------:R-:W-:Y:S01]  /*73f0*/  LOP3.LUT R56, R14, 0x30, R15, 0x78, !PT ;  /* 0x000000300e387812 */ /* 0x000fe200078e780f */
[----:B------:R-:W-:Y:S01]  /*7400*/  IMAD.X R29, RZ, RZ, R27, P3 ;  /* 0x000000ffff1d7224 */ /* 0x000fe200018e061b */
[----:B------:R-:W-:Y:S01]  /*7410*/  SHF.R.U64 R17, R12, 0x3, R53 ;  /* 0x000000030c117819 */ /* 0x000fe20000001235 */
[----:B------:R-:W-:Y:S01]  /*7420*/  IMAD.X R25, RZ, RZ, R27, P4 ;  /* 0x000000ffff197224 */ /* 0x000fe200020e061b */
[----:B------:R-:W-:Y:S02]  /*7430*/  IADD3 R3, P2, PT, R26, 0xdc00, RZ ;  /* 0x0000dc001a037810 */ /* 0x000fe40007f5e0ff */
[----:B------:R-:W-:-:S02]  /*7440*/  LOP3.LUT R62, R21, 0x30, R24, 0x78, !PT ;  /* 0x00000030153e7812 */ /* 0x000fc400078e7818 */
[----:B------:R-:W-:Y:S01]  /*7450*/  SHF.R.U64 R14, R11, 0x3, R51 ;  /* 0x000000030b0e7819 */ /* 0x000fe20000001233 */
[----:B------:R-:W-:Y:S01]  /*7460*/  IMAD.X R27, RZ, RZ, R27, P2 ;  /* 0x000000ffff1b7224 */ /* 0x000fe200010e061b */
[----:B------:R-:W-:Y:S01]  /*7470*/  LOP3.LUT R60, R19, 0x30, R20, 0x78, !PT ;  /* 0x00000030133c7812 */ /* 0x000fe200078e7814 */
[----:B------:R3:W-:Y:S01]  /*7480*/  ST.E desc[UR44][R62.64], RZ ;  /* 0x000000ff3e007985 */ /* 0x0007e2000c10192c */
[----:B------:R-:W-:Y:S02]  /*7490*/  SHF.R.U64 R15, R10, 0x3, R49 ;  /* 0x000000030a0f7819 */ /* 0x000fe40000001231 */
[----:B------:R-:W-:Y:S01]  /*74a0*/  LOP3.LUT R54, R13, 0x30, R18, 0x78, !PT ;  /* 0x000000300d367812 */ /* 0x000fe200078e7812 */
[----:B------:R3:W-:Y:S01]  /*74b0*/  ST.E desc[UR44][R60.64], RZ ;  /* 0x000000ff3c007985 */ /* 0x0007e2000c10192c */
[----:B------:R-:W-:Y:S02]  /*74c0*/  LOP3.LUT R52, R12, 0x30, R17, 0x78, !PT ;  /* 0x000000300c347812 */ /* 0x000fe400078e7811 */
[----:B------:R-:W-:Y:S01]  /*74d0*/  SHF.R.U64 R13, R8, 0x3, R37 ;  /* 0x00000003080d7819 */ /* 0x000fe20000001225 */
[----:B------:R3:W-:Y:S01]  /*74e0*/  ST.E desc[UR44][R58.64], RZ ;  /* 0x000000ff3a007985 */ /* 0x0007e2000c10192c */
[----:B------:R-:W-:-:S02]  /*74f0*/  LOP3.LUT R50, R11, 0x30, R14, 0x78, !PT ;  /* 0x000000300b327812 */ /* 0x000fc400078e780e */
[----:B------:R-:W-:Y:S01]  /*7500*/  SHF.R.U64 R12, R9, 0x3, R39 ;  /* 0x00000003090c7819 */ /* 0x000fe20000001227 */
[----:B------:R3:W-:Y:S01]  /*7510*/  ST.E desc[UR44][R56.64], RZ ;  /* 0x000000ff38007985 */ /* 0x0007e2000c10192c */
[----:B------:R-:W-:Y:S02]  /*7520*/  LOP3.LUT R48, R10, 0x30, R15, 0x78, !PT ;  /* 0x000000300a307812 */ /* 0x000fe400078e780f */
[----:B------:R-:W-:Y:S01]  /*7530*/  SHF.R.U64 R11, R6, 0x3, R33 ;  /* 0x00000003060b7819 */ /* 0x000fe20000001221 */
[----:B------:R3:W-:Y:S01]  /*7540*/  ST.E desc[UR44][R54.64], RZ ;  /* 0x000000ff36007985 */ /* 0x0007e2000c10192c */
[----:B------:R-:W-:Y:S02]  /*7550*/  SHF.R.U64 R10, R7, 0x3, R35 ;  /* 0x00000003070a7819 */ /* 0x000fe40000001223 */
[----:B------:R-:W-:Y:S01]  /*7560*/  LOP3.LUT R36, R8, 0x30, R13, 0x78, !PT ;  /* 0x0000003008247812 */ /* 0x000fe200078e780d */
[----:B------:R3:W-:Y:S01]  /*7570*/  ST.E desc[UR44][R52.64], RZ ;  /* 0x000000ff34007985 */ /* 0x0007e2000c10192c */
[----:B------:R-:W-:-:S02]  /*7580*/  LOP3.LUT R38, R9, 0x30, R12, 0x78, !PT ;  /* 0x0000003009267812 */ /* 0x000fc400078e780c */
[----:B------:R-:W-:Y:S01]  /*7590*/  SHF.R.U64 R8, R5, 0x3, R31 ;  /* 0x0000000305087819 */ /* 0x000fe2000000121f */
[----:B------:R3:W-:Y:S01]  /*75a0*/  ST.E desc[UR44][R50.64], RZ ;  /* 0x000000ff32007985 */ /* 0x0007e2000c10192c */
[----:B------:R-:W-:Y:S02]  /*75b0*/  LOP3.LUT R32, R6, 0x30, R11, 0x78, !PT ;  /* 0x0000003006207812 */ /* 0x000fe400078e780b */
[----:B------:R-:W-:Y:S01]  /*75c0*/  SHF.R.U64 R9, R4, 0x3, R29 ;  /* 0x0000000304097819 */ /* 0x000fe2000000121d */
[----:B------:R3:W-:Y:S01]  /*75d0*/  ST.E desc[UR44][R48.64], RZ ;  /* 0x000000ff30007985 */ /* 0x0007e2000c10192c */
[----:B------:R-:W-:Y:S02]  /*75e0*/  LOP3.LUT R34, R7, 0x30, R10, 0x78, !PT ;  /* 0x0000003007227812 */ /* 0x000fe400078e780a */
[----:B------:R-:W-:Y:S01]  /*75f0*/  SHF.R.U64 R6, R3, 0x3, R27 ;  /* 0x0000000303067819 */ /* 0x000fe2000000121b */
[----:B------:R3:W-:Y:S01]  /*7600*/  ST.E desc[UR44][R38.64], RZ ;  /* 0x000000ff26007985 */ /* 0x0007e2000c10192c */
[----:B------:R-:W-:-:S02]  /*7610*/  SHF.R.U64 R7, R0, 0x3, R25 ;  /* 0x0000000300077819 */ /* 0x000fc40000001219 */
[----:B------:R-:W-:Y:S01]  /*7620*/  LOP3.LUT R30, R5, 0x30, R8, 0x78, !PT ;  /* 0x00000030051e7812 */ /* 0x000fe200078e7808 */
[----:B------:R3:W-:Y:S01]  /*7630*/  ST.E desc[UR44][R36.64], RZ ;  /* 0x000000ff24007985 */ /* 0x0007e2000c10192c */
[----:B------:R-:W-:Y:S02]  /*7640*/  LOP3.LUT R28, R4, 0x30, R9, 0x78, !PT ;  /* 0x00000030041c7812 */ /* 0x000fe400078e7809 */
[----:B------:R-:W-:Y:S01]  /*7650*/  LOP3.LUT R26, R3, 0x30, R6, 0x78, !PT ;  /* 0x00000030031a7812 */ /* 0x000fe200078e7806 */
[----:B------:R3:W-:Y:S01]  /*7660*/  ST.E desc[UR44][R34.64], RZ ;  /* 0x000000ff22007985 */ /* 0x0007e2000c10192c */
[----:B------:R-:W-:-:S03]  /*7670*/  LOP3.LUT R24, R0, 0x30, R7, 0x78, !PT ;  /* 0x0000003000187812 */ /* 0x000fc600078e7807 */
[----:B------:R3:W-:Y:S04]  /*7680*/  ST.E desc[UR44][R32.64], RZ ;  /* 0x000000ff20007985 */ /* 0x0007e8000c10192c */
[----:B------:R3:W-:Y:S04]  /*7690*/  ST.E desc[UR44][R30.64], RZ ;  /* 0x000000ff1e007985 */ /* 0x0007e8000c10192c */
[----:B------:R3:W-:Y:S04]  /*76a0*/  ST.E desc[UR44][R28.64], RZ ;  /* 0x000000ff1c007985 */ /* 0x0007e8000c10192c */
[----:B------:R3:W-:Y:S04]  /*76b0*/  ST.E desc[UR44][R26.64], RZ ;  /* 0x000000ff1a007985 */ /* 0x0007e8000c10192c */
[----:B------:R3:W-:Y:S01]  /*76c0*/  ST.E desc[UR44][R24.64], RZ ;  /* 0x000000ff18007985 */ /* 0x0007e2000c10192c */
[----:B------:R-:W-:Y:S01]  /*76d0*/  @!PT LDS RZ, [RZ] ;  /* 0x00000000fffff984 */ /* 0x000fe20000000800 */
[----:B------:R-:W-:Y:S01]  /*76e0*/  @!PT LDS RZ, [RZ] ;  /* 0x00000000fffff984 */ /* 0x000fe20000000800 */
[----:B------:R-:W-:Y:S01]  /*76f0*/  @!PT LDS RZ, [RZ] ;  /* 0x00000000fffff984 */ /* 0x000fe20000000800 */
[----:B------:R-:W-:Y:S01]  /*7700*/  @!PT LDS RZ, [RZ] ;  /* 0x00000000fffff984 */ /* 0x000fe20000000800 */
[----:B------:R1:W-:Y:S06]  /*7710*/  MEMBAR.ALL.CTA ;  /* 0x0000000000007992 */ /* 0x0003ec0000008000 */
[----:B-1----:R-:W1:Y:S01]  /*7720*/  FENCE.VIEW.ASYNC.S ;  /* 0x00000000000073c6 */ /* 0x002e620000000000 */
[----:B------:R-:W-:Y:S05]  /*7730*/  BRA.U UP0, `(.L_x_161) ;  /* 0x0000000100047547 */ /* 0x000fea000b800000 */
[----:B------:R-:W-:Y:S05]  /*7740*/  BPT.TRAP 0x1 ;  /* 0x000000040000795c */ /* 0x000fea0000300000 */
.L_x_161:
[----:B------:R-:W-:Y:S01]  /*7750*/  SHF.L.U32 R3, R43, 0x1f, RZ ;  /* 0x0000001f2b037819 */ /* 0x000fe200000006ff */
[----:B------:R-:W-:Y:S03]  /*7760*/  BSSY B0, `(.L_x_162) ;  /* 0x0000003000007945 */ /* 0x000fe60003800000 */
[----:B-1----:R-:W1:Y:S02]  /*7770*/  SYNCS.PHASECHK.TRANS64.TRYWAIT P0, [R16+URZ+0xe0c8], R3 ;  /* 0x00e0c803100075a7 */ /* 0x002e6400080011ff */
[----:B-1----:R-:W-:Y:S05]  /*7780*/  @!P0 BRA `(.L_x_163) ;  /* 0x000000b400fc8947 */ /* 0x002fea0003800000 */
.L_x_395:
[----:B------:R-:W-:Y:S05]  /*7790*/  BSYNC B0 ;  /* 0x0000000000007941 */ /* 0x000fea0003800000 */
.L_x_162:
[----:B------:R-:W-:Y:S05]  /*77a0*/  @!P5 BRA `(.L_x_164) ;  /* 0x0000000000ccd947 */ /* 0x000fea0003800000 */
[----:B-1----:R-:W1:Y:S01]  /*77b0*/  LDC R3, c[0x0][0x904] ;  /* 0x00024100ff037b82 */ /* 0x002e620000000800 */
[----:B------:R-:W2:Y:S01]  /*77c0*/  LDCU.64 UR4, c[0x0][0x908] ;  /* 0x00012100ff0477ac */ /* 0x000ea20008000a00 */
[----:B------:R-:W-:Y:S01]  /*77d0*/  BSSY.RECONVERGENT B0, `(.L_x_164) ;  /* 0x0000030000007945 */ /* 0x000fe20003800200 */
[----:B--2---:R-:W-:Y:S01]  /*77e0*/  IMAD.HI.U32 R0, R45, UR4, RZ ;  /* 0x000000042d007c27 */ /* 0x004fe2000f8e00ff */
[----:B------:R-:W2:Y:S01]  /*77f0*/  LDCU UR4, c[0x0][0x380] ;  /* 0x00007000ff0477ac */ /* 0x000ea20008000800 */
[----:B-1----:R-:W-:-:S03]  /*7800*/  ISETP.NE.AND P0, PT, R3, 0x1, PT ;  /* 0x000000010300780c */ /* 0x002fc60003f05270 */
[----:B------:R-:W-:-:S04]  /*7810*/  SHF.R.U32.HI R0, RZ, UR5, R0 ;  /* 0x00000005ff007c19 */ /* 0x000fc80008011600 */
[----:B------:R-:W-:-:S05]  /*7820*/  SEL R0, R45, R0, !P0 ;  /* 0x000000002d007207 */ /* 0x000fca0004000000 */
[----:B------:R-:W-:-:S04]  /*7830*/  IMAD.MOV R0, RZ, RZ, -R0 ;  /* 0x000000ffff007224 */ /* 0x000fc800078e0a00 */
[----:B------:R-:W-:-:S05]  /*7840*/  IMAD R7, R3, R0, R45 ;  /* 0x0000000003077224 */ /* 0x000fca00078e022d */
[----:B------:R-:W-:-:S05]  /*7850*/  LEA R7, R7, R44, 0x8 ;  /* 0x0000002c07077211 */ /* 0x000fca00078e40ff */
[----:B------:R-:W-:-:S05]  /*7860*/  VIADD R7, R7, 0x80 ;  /* 0x0000008007077836 */ /* 0x000fca0000000000 */
[----:B--2---:R-:W-:-:S13]  /*7870*/  ISETP.GE.AND P0, PT, R7, UR4, PT ;  /* 0x0000000407007c0c */ /* 0x004fda000bf06270 */
[----:B------:R-:W-:Y:S05]  /*7880*/  @P0 BRA `(.L_x_165) ;  /* 0x0000000000900947 */ /* 0x000fea0003800000 */
[----:B------:R-:W1:Y:S01]  /*7890*/  LDC R5, c[0x0][0x38c] ;  /* 0x0000e300ff057b82 */ /* 0x000e620000000800 */
[----:B------:R-:W2:Y:S01]  /*78a0*/  LDCU UR6, c[0x0][0x890] ;  /* 0x00011200ff0677ac */ /* 0x000ea20008000800 */
[----:B------:R-:W4:Y:S01]  /*78b0*/  LDCU.64 UR4, c[0x0][0x888] ;  /* 0x00011100ff0477ac */ /* 0x000f220008000a00 */
[----:B--2---:R-:W-:Y:S01]  /*78c0*/  IMAD R7, R40, UR6, R7 ;  /* 0x0000000628077c24 */ /* 0x004fe2000f8e0207 */
[----:B-1----:R-:W-:-:S04]  /*78d0*/  IABS R4, R5 ;  /* 0x0000000500047213 */ /* 0x002fc80000000000 */
[----:B------:R-:W1:Y:S08]  /*78e0*/  I2F.RP R10, R4 ;  /* 0x00000004000a7306 */ /* 0x000e700000209400 */
[----:B-1----:R-:W1:Y:S02]  /*78f0*/  MUFU.RCP R8, R10 ;  /* 0x0000000a00087308 */ /* 0x002e640000001000 */
[----:B-1----:R-:W-:-:S06]  /*7900*/  IADD3 R8, PT, PT, R8, 0xffffffe, RZ ;  /* 0x0ffffffe08087810 */ /* 0x002fcc0007ffe0ff */
[----:B------:R-:W1:Y:S02]  /*7910*/  F2I.FTZ.U32.TRUNC.NTZ R9, R8 ;  /* 0x0000000800097305 */ /* 0x000e64000021f000 */
[----:B-1----:R-:W-:Y:S01]  /*7920*/  IADD3 R0, PT, PT, RZ, -R9, RZ ;  /* 0x80000009ff007210 */ /* 0x002fe20007ffe0ff */
[----:B------:R-:W-:-:S04]  /*7930*/  IMAD.MOV.U32 R8, RZ, RZ, RZ ;  /* 0x000000ffff087224 */ /* 0x000fc800078e00ff */
[----:B------:R-:W-:Y:S01]  /*7940*/  IMAD R3, R0, R4, RZ ;  /* 0x0000000400037224 */ /* 0x000fe200078e02ff */
[----:B------:R-:W-:-:S03]  /*7950*/  IABS R0, R2 ;  /* 0x0000000200007213 */ /* 0x000fc60000000000 */
[----:B------:R-:W-:Y:S01]  /*7960*/  IMAD.HI.U32 R3, R9, R3, R8 ;  /* 0x0000000309037227 */ /* 0x000fe200078e0008 */
[----:B------:R-:W-:Y:S01]  /*7970*/  MOV R6, R0 ;  /* 0x0000000000067202 */ /* 0x000fe20000000f00 */
[----:B------:R-:W1:Y:S04]  /*7980*/  LDC.64 R8, c[0x0][0x880] ;  /* 0x00022000ff087b82 */ /* 0x000e680000000a00 */
[----:B------:R-:W-:-:S04]  /*7990*/  IMAD.HI.U32 R0, R3, R6, RZ ;  /* 0x0000000603007227 */ /* 0x000fc800078e00ff */
[----:B------:R-:W-:-:S04]  /*79a0*/  IMAD.MOV R3, RZ, RZ, -R0 ;  /* 0x000000ffff037224 */ /* 0x000fc800078e0a00 */
[----:B------:R-:W-:-:S05]  /*79b0*/  IMAD R3, R4, R3, R6 ;  /* 0x0000000304037224 */ /* 0x000fca00078e0206 */
[----:B------:R-:W-:-:S13]  /*79c0*/  ISETP.GT.U32.AND P0, PT, R4, R3, PT ;  /* 0x000000030400720c */ /* 0x000fda0003f04070 */
[-C--:B------:R-:W-:Y:S01]  /*79d0*/  @!P0 IADD3 R3, PT, PT, R3, -R4.reuse, RZ ;  /* 0x8000000403038210 */ /* 0x080fe20007ffe0ff */
[----:B------:R-:W-:Y:S01]  /*79e0*/  @!P0 VIADD R0, R0, 0x1 ;  /* 0x0000000100008836 */ /* 0x000fe20000000000 */
[----:B------:R-:W-:Y:S02]  /*79f0*/  ISETP.NE.AND P0, PT, R5, RZ, PT ;  /* 0x000000ff0500720c */ /* 0x000fe40003f05270 */
[----:B------:R-:W-:Y:S02]  /*7a00*/  ISETP.GE.U32.AND P2, PT, R3, R4, PT ;  /* 0x000000040300720c */ /* 0x000fe40003f46070 */
[----:B------:R-:W-:-:S04]  /*7a10*/  LOP3.LUT R3, R2, R5, RZ, 0x3c, !PT ;  /* 0x0000000502037212 */ /* 0x000fc800078e3cff */
[----:B------:R-:W-:-:S07]  /*7a20*/  ISETP.GE.AND P1, PT, R3, RZ, PT ;  /* 0x000000ff0300720c */ /* 0x000fce0003f26270 */
[----:B------:R-:W-:-:S06]  /*7a30*/  @P2 IADD3 R0, PT, PT, R0, 0x1, RZ ;  /* 0x0000000100002810 */ /* 0x000fcc0007ffe0ff */
[----:B------:R-:W-:Y:S01]  /*7a40*/  @!P1 IMAD.MOV R0, RZ, RZ, -R0 ;  /* 0x000000ffff009224 */ /* 0x000fe200078e0a00 */
[----:B------:R-:W-:-:S04]  /*7a50*/  @!P0 LOP3.LUT R0, RZ, R5, RZ, 0x33, !PT ;  /* 0x00000005ff008212 */ /* 0x000fc800078e33ff */
[C---:B------:R-:W-:Y:S01]  /*7a60*/  IADD3 R3, PT, PT, -R0.reuse, RZ, RZ ;  /* 0x000000ff00037210 */ /* 0x040fe20007ffe1ff */
[----:B----4-:R-:W-:Y:S02]  /*7a70*/  IMAD R7, R0, UR5, R7 ;  /* 0x0000000500077c24 */ /* 0x010fe4000f8e0207 */
[----:B------:R-:W-:Y:S02]  /*7a80*/  IMAD.MOV.U32 R0, RZ, RZ, -0x800000 ;  /* 0xff800000ff007424 */ /* 0x000fe400078e00ff */
[----:B------:R-:W-:-:S04]  /*7a90*/  IMAD R2, R5, R3, R2 ;  /* 0x0000000305027224 */ /* 0x000fc800078e0202 */
[----:B------:R-:W-:-:S04]  /*7aa0*/  IMAD R7, R2, UR4, R7 ;  /* 0x0000000402077c24 */ /* 0x000fc8000f8e0207 */
[----:B-1----:R-:W-:-:S05]  /*7ab0*/  IMAD.WIDE R8, R7, 0x4, R8 ;  /* 0x0000000407087825 */ /* 0x002fca00078e0208 */
[----:B------:R1:W-:Y:S02]  /*7ac0*/  STG.E desc[UR44][R8.64], R0 ;  /* 0x0000000008007986 */ /* 0x0003e4000c10192c */
.L_x_165:
[----:B------:R-:W-:Y:S05]  /*7ad0*/  BSYNC.RECONVERGENT B0 ;  /* 0x0000000000007941 */ /* 0x000fea0003800200 */
.L_x_164:
[----:B------:R-:W-:Y:S01]  /*7ae0*/  @!PT LDS RZ, [RZ] ;  /* 0x00000000fffff984 */ /* 0x000fe20000000800 */
[----:B------:R-:W-:Y:S01]  /*7af0*/  @!PT LDS RZ, [RZ] ;  /* 0x00000000fffff984 */ /* 0x000fe20000000800 */
[----:B------:R-:W-:Y:S01]  /*7b00*/  @!PT LDS RZ, [RZ] ;  /* 0x00000000fffff984 */ /* 0x000fe20000000800 */
[----:B------:R-:W-:Y:S01]  /*7b10*/  @!PT LDS RZ, [RZ] ;  /* 0x00000000fffff984 */ /* 0x000fe20000000800 */
[----:B------:R2:W-:Y:S06]  /*7b20*/  MEMBAR.ALL.CTA ;  /* 0x0000000000007992 */ /* 0x0005ec0000008000 */
[----:B--2---:R-:W2:Y:S01]  /*7b30*/  FENCE.VIEW.ASYNC.S ;  /* 0x00000000000073c6 */ /* 0x004ea20000000000 */
[----:B------:R-:W-:-:S09]  /*7b40*/  UISETP.NE.AND UP0, UPT, UR41, URZ, UPT ;  /* 0x000000ff2900728c */ /* 0x000fd2000bf05270 */
[----:B------:R-:W-:Y:S05]  /*7b50*/  BRA.U UP0, `(.L_x_166) ;  /* 0x0000000100047547 */ /* 0x000fea000b800000 */
[----:B------:R-:W-:Y:S05]  /*7b60*/  BPT.TRAP 0x1 ;  /* 0x000000040000795c */ /* 0x000fea0000300000 */
.L_x_166:
[----:B--2---:R2:W-:Y:S01]  /*7b70*/  SYNCS.ARRIVE.TRANS64.A1T0 RZ, [R16+URZ+0xe0b8], RZ ;  /* 0x00e0b8ff10ff79a7 */ /* 0x0045e200081000ff */
[----:B------:R-:W-:Y:S01]  /*7b80*/  LOP3.LUT R43, R43, 0x1, RZ, 0x3c, !PT ;  /* 0x000000012b2b7812 */ /* 0x000fe200078e3cff */
[----:B------:R-:W-:Y:S06]  /*7b90*/  BRA `(.L_x_92) ;  /* 0x0000002c001c7947 */ /* 0x000fec0003800000 */
.L_x_93:
[----:B------:R-:W-:-:S09]  /*7ba0*/  UISETP.NE.AND UP0, UPT, UR40, URZ, UPT ;  /* 0x000000ff2800728c */ /* 0x000fd2000bf05270 */
[----:B------:R-:W-:Y:S05]  /*7bb0*/  BRA.U !UP0, `(.L_x_167) ;  /* 0x0000000108047547 */ /* 0x000fea000b800000 */
[----:B------:R-:W-:Y:S05]  /*7bc0*/  BPT.TRAP 0x1 ;  /* 0x000000040000795c */ /* 0x000fea0000300000 */
.L_x_167:
[----:B------:R-:W1:Y:S01]  /*7bd0*/  S2R R48, SR_CgaCtaId ;  /* 0x0000000000307919 */ /* 0x000e620000008800 */
[----:B------:R-:W-:Y:S01]  /*7be0*/  MOV R47, 0x400 ;  /* 0x00000400002f7802 */ /* 0x000fe20000000f00 */
[----:B------:R-:W-:Y:S01]  /*7bf0*/  BSSY B0, `(.L_x_168) ;  /* 0x0000005000007945 */ /* 0x000fe20003800000 */
[----:B------:R-:W-:Y:S02]  /*7c00*/  SHF.L.U32 R0, R42, 0x1f, RZ ;  /* 0x0000001f2a007819 */ /* 0x000fe400000006ff */
[----:B-1----:R-:W-:-:S04]  /*7c10*/  LEA R47, R48, R47, 0x18 ;  /* 0x0000002f302f7211 */ /* 0x002fc800078ec0ff */
[----:B------:R-:W1:Y:S02]  /*7c20*/  SYNCS.PHASECHK.TRANS64.TRYWAIT P0, [R47+URZ+0xe070], R0 ;  /* 0x00e070002f0075a7 */ /* 0x000e6400080011ff */
[----:B-1----:R-:W-:Y:S05]  /*7c30*/  @!P0 BRA `(.L_x_169) ;  /* 0x000000b000e48947 */ /* 0x002fea0003800000 */
.L_x_396:
[----:B------:R-:W-:Y:S05]  /*7c40*/  BSYNC B0 ;  /* 0x0000000000007941 */ /* 0x000fea0003800000 */
.L_x_168:
[----:B------:R-:W-:-:S09]  /*7c50*/  UISETP.NE.AND UP0, UPT, UR40, URZ, UPT ;  /* 0x000000ff2800728c */ /* 0x000fd2000bf05270 */
[----:B------:R-:W-:Y:S05]  /*7c60*/  BRA.U !UP0, `(.L_x_170) ;  /* 0x0000000108047547 */ /* 0x000fea000b800000 */
[----:B------:R-:W-:Y:S05]  /*7c70*/  BPT.TRAP 0x1 ;  /* 0x000000040000795c */ /* 0x000fea0000300000 */
.L_x_170:
[----:B------:R-:W-:Y:S01]  /*7c80*/  IADD3 R23, PT, PT, R47, 0xe078, RZ ;  /* 0x0000e0782f177810 */ /* 0x000fe20007ffe0ff */
[----:B------:R-:W-:-:S03]  /*7c90*/  UISETP.NE.AND UP0, UPT, UR39, URZ, UPT ;  /* 0x000000ff2700728c */ /* 0x000fc6000bf05270 */
[----:B-1----:R-:W-:-:S04]  /*7ca0*/  PRMT R0, R48, 0x654, R23 ;  /* 0x0000065430007816 */ /* 0x002fc80000000017 */
[----:B------:R1:W-:Y:S02]  /*7cb0*/  SYNCS.ARRIVE.TRANS64.RED.A1T0 RZ, [R0+URZ], RZ ;  /* 0x000000ff00ff79a7 */ /* 0x0003e400081004ff */
[----:B------:R-:W-:Y:S05]  /*7cc0*/  BRA.U !UP0, `(.L_x_171) ;  /* 0x0000000108047547 */ /* 0x000fea000b800000 */
[----:B------:R-:W-:Y:S05]  /*7cd0*/  BPT.TRAP 0x1 ;  /* 0x000000040000795c */ /* 0x000fea0000300000 */
.L_x_171:
[----:B------:R-:W-:Y:S01]  /*7ce0*/  IMAD.U32 R3, RZ, RZ, UR42 ;  /* 0x0000002aff037e24 */ /* 0x000fe2000f8e00ff */
[----:B------:R-:W-:-:S04]  /*7cf0*/  ISETP.GE.AND P0, PT, R4, 0x81, PT ;  /* 0x000000810400780c */ /* 0x000fc80003f06270 */
[----:B------:R-:W-:-:S04]  /*7d00*/  SHF.L.U32 R6, R3, 0x1f, RZ ;  /* 0x0000001f03067819 */ /* 0x000fc800000006ff */
[----:B------:R-:W2:Y:S02]  /*7d10*/  SYNCS.PHASECHK.TRANS64.TRYWAIT P1, [R47+URZ+0xe080], R6 ;  /* 0x00e080062f0075a7 */ /* 0x000ea400080211ff */
[----:B--2---:R-:W-:Y:S05]  /*7d20*/  @!P1 BRA `(.L_x_172) ;  /* 0x000000b000bc9947 */ /* 0x004fea0003800000 */
.L_x_397:
[----:B------:R-:W-:Y:S02]  /*7d30*/  LOP3.LUT R3, R42, 0x1, RZ, 0x3c, !PT ;  /* 0x000000012a037812 */ /* 0x000fe400078e3cff */
[----:B------:R-:W-:Y:S01]  /*7d40*/  MOV R49, R22 ;  /* 0x0000001600317202 */ /* 0x000fe20000000f00 */
[----:B------:R-:W-:Y:S06]  /*7d50*/  @!P0 BRA `(.L_x_173) ;  /* 0x0000000c004c8947 */ /* 0x000fec0003800000 */
[----:B------:R-:W-:-:S05]  /*7d60*/  VIADD R5, R4, 0x7f ;  /* 0x0000007f04057836 */ /* 0x000fca0000000000 */
[----:B-1----:R-:W-:-:S04]  /*7d70*/  SHF.R.S32.HI R0, RZ, 0x1f, R5 ;  /* 0x0000001fff007819 */ /* 0x002fc80000011405 */
[----:B------:R-:W-:-:S04]  /*7d80*/  LEA.HI R0, R0, R5, RZ, 0x7 ;  /* 0x0000000500007211 */ /* 0x000fc800078f38ff */
[----:B------:R-:W-:-:S04]  /*7d90*/  SHF.R.S32.HI R0, RZ, 0x7, R0 ;  /* 0x00000007ff007819 */ /* 0x000fc80000011400 */
[----:B------:R-:W-:-:S04]  /*7da0*/  VIMNMX R5, PT, PT, R0, 0x2, PT ;  /* 0x0000000200057848 */ /* 0x000fc80003fe0100 */
[----:B------:R-:W-:-:S05]  /*7db0*/  IADD3 R5, PT, PT, -R5, R22, R0 ;  /* 0x0000001605057210 */ /* 0x000fca0007ffe100 */
[----:B------:R-:W-:-:S07]  /*7dc0*/  VIADD R49, R5, 0x1 ;  /* 0x0000000105317836 */ /* 0x000fce0000000000 */
.L_x_192:
[----:B------:R-:W-:Y:S05]  /*7dd0*/  YIELD ;  /* 0x0000000000007946 */ /* 0x000fea0003800000 */
[----:B------:R-:W-:Y:S01]  /*7de0*/  UISETP.NE.AND UP0, UPT, UR40, URZ, UPT ;  /* 0x000000ff2800728c */ /* 0x000fe2000bf05270 */
[----:B------:R-:W-:Y:S02]  /*7df0*/  VIADD R22, R22, 0x1 ;  /* 0x0000000116167836 */ /* 0x000fe40000000000 */
[----:B------:R-:W-:-:S03]  /*7e00*/  IMAD.MOV.U32 R42, RZ, RZ, R3 ;  /* 0x000000ffff2a7224 */ /* 0x000fc600078e0003 */
[----:B------:R-:W-:-:S04]  /*7e10*/  ISETP.NE.AND P0, PT, R22, R49, PT ;  /* 0x000000311600720c */ /* 0x000fc80003f05270 */
[----:B------:R-:W-:Y:S01]  /*7e20*/  P2R R50, PR, RZ, 0x1 ;  /* 0x00000001ff327803 */ /* 0x000fe20000000000 */
[----:B-1-3--:R-:W-:Y:S08]  /*7e30*/  BRA.U !UP0, `(.L_x_174) ;  /* 0x0000000108047547 */ /* 0x00aff0000b800000 */
[----:B------:R-:W-:Y:S05]  /*7e40*/  BPT.TRAP 0x1 ;  /* 0x000000040000795c */ /* 0x000fea0000300000 */
.L_x_174:
[----:B------:R-:W-:Y:S01]  /*7e50*/  SHF.L.U32 R0, R42, 0x1f, RZ ;  /* 0x0000001f2a007819 */ /* 0x000fe200000006ff */
[----:B------:R-:W-:-:S03]  /*7e60*/  IMAD.U32 R51, R41, 0x10000, RZ ;  /* 0x0001000029337824 */ /* 0x000fc600078e00ff */
[----:B------:R-:W1:Y:S02]  /*7e70*/  SYNCS.PHASECHK.TRANS64.TRYWAIT P0, [R47+URZ+0xe070], R0 ;  /* 0x00e070002f0075a7 */ /* 0x000e6400080011ff */
[----:B------:R-:W-:Y:S01]  /*7e80*/  LOP3.LUT R51, R51, 0x600000, RZ, 0xc0, !PT ;  /* 0x0060000033337812 */ /* 0x000fe200078ec0ff */
[----:B-1----:R-:W-:Y:S06]  /*7e90*/  @!P0 BRA `(.L_x_175) ;  /* 0x000000b000748947 */ /* 0x002fec0003800000 */
.L_x_398:
[----:B------:R-:W-:Y:S05]  /*7ea0*/  WARPSYNC.ALL ;  /* 0x0000000000007948 */ /* 0x000fea0003800000 */
[----:B------:R-:W-:Y:S01]  /*7eb0*/  R2UR UR4, R51 ;  /* 0x00000000330472ca */ /* 0x000fe200000e0000 */
[----:B------:R-:W-:Y:S01]  /*7ec0*/  UISETP.NE.AND UP0, UPT, UR41, URZ, UPT ;  /* 0x000000ff2900728c */ /* 0x000fe2000bf05270 */
[----:B------:R-:W-:Y:S01]  /*7ed0*/  PLOP3.LUT P0, PT, PT, PT, PT, 0x80, 0x8 ;  /* 0x000000000008781c */ /* 0x000fe20003f0f070 */
[----:B------:R-:W-:-:S10]  /*7ee0*/  IMAD.MOV.U32 R53, RZ, RZ, 0x3f800000 ;  /* 0x3f800000ff357424 */ /* 0x000fd400078e00ff */
[----:B------:R-:W3:Y:S02]  /*7ef0*/  LDTM.x2 R4, tmem[UR4] ;  /* 0x00000004000479ee */ /* 0x000ee400080c0000 */
[----:B---3--:R-:W-:-:S13]  /*7f00*/  FSETP.NEU.AND P2, PT, R4, R5, PT ;  /* 0x000000050400720b */ /* 0x008fda0003f4d000 */
[----:B-1----:R-:W1:Y:S01]  /*7f10*/  @P2 LDC R0, c[0x0][0x704] ;  /* 0x0001c100ff002b82 */ /* 0x002e620000000800 */
[----:B------:R-:W-:-:S04]  /*7f20*/  @P2 FADD R5, R4, -R5 ;  /* 0x8000000504052221 */ /* 0x000fc80000000000 */
[----:B-1----:R-:W-:-:S05]  /*7f30*/  @P2 FMUL R5, R5, R0 ;  /* 0x0000000005052220 */ /* 0x002fca0000400000 */
[----:B------:R-:W-:-:S04]  /*7f40*/  @P2 FSETP.GEU.AND P1, PT, R5, -126, PT ;  /* 0xc2fc00000500280b */ /* 0x000fc80003f2e000 */
[----:B------:R-:W-:-:S13]  /*7f50*/  @P2 PLOP3.LUT P0, PT, P1, PT, PT, 0x80, 0x8 ;  /* 0x000000000008281c */ /* 0x000fda0000f0f070 */
[----:B------:R-:W-:-:S04]  /*7f60*/  @!P0 FMUL R5, R5, 0.5 ;  /* 0x3f00000005058820 */ /* 0x000fc80000400000 */
[----:B------:R-:W1:Y:S02]  /*7f70*/  @P2 MUFU.EX2 R0, R5 ;  /* 0x0000000500002308 */ /* 0x000e640000000800 */
[----:B-1----:R-:W-:-:S05]  /*7f80*/  @!P0 FMUL R0, R0, R0 ;  /* 0x0000000000008220 */ /* 0x002fca0000400000 */
[----:B------:R-:W-:Y:S01]  /*7f90*/  @P2 MOV R53, R0 ;  /* 0x0000000000352202 */ /* 0x000fe20000000f00 */
[----:B------:R-:W-:Y:S06]  /*7fa0*/  BRA.U UP0, `(.L_x_176) ;  /* 0x0000000100047547 */ /* 0x000fec000b800000 */
[----:B------:R-:W-:Y:S05]  /*7fb0*/  BPT.TRAP 0x1 ;  /* 0x000000040000795c */ /* 0x000fea0000300000 */
.L_x_176:
[----:B------:R-:W-:Y:S01]  /*7fc0*/  IMAD.U32 R0, RZ, RZ, UR43 ;  /* 0x0000002bff007e24 */ /* 0x000fe2000f8e00ff */
[----:B------:R-:W-:-:S04]  /*7fd0*/  FSETP.NEU.AND P1, PT, R53, 1, PT ;  /* 0x3f8000003500780b */ /* 0x000fc80003f2d000 */
[----:B------:R-:W-:-:S04]  /*7fe0*/  SHF.L.U32 R0, R0, 0x1f, RZ ;  /* 0x0000001f00007819 */ /* 0x000fc800000006ff */
[----:B------:R-:W1:Y:S02]  /*7ff0*/  SYNCS.PHASECHK.TRANS64.TRYWAIT P0, [R47+URZ+0xe090], R0 ;  /* 0x00e090002f0075a7 */ /* 0x000e6400080011ff */
[----:B-1----:R-:W-:Y:S05]  /*8000*/  @!P0 BRA `(.L_x_177) ;  /* 0x000000b0002c8947 */ /* 0x002fea0003800000 */
.L_x_399:
[----:B------:R-:W-:-:S13]  /*8010*/  VOTE.ANY P1, P1 ;  /* 0x0000000000ff7806 */ /* 0x000fda0000820100 */
[----:B------:R-:W-:Y:S05]  /*8020*/  @!P1 BRA `(.L_x_178) ;  /* 0x0000000000cc9947 */ /* 0x000fea0003800000 */
[----:B-1----:R-:W-:Y:S01]  /*8030*/  SHF.R.U32.HI R0, RZ, 0x5, R41 ;  /* 0x00000005ff007819 */ /* 0x002fe20000011629 */
[----:B------:R-:W-:Y:S01]  /*8040*/  BSSY.RECONVERGENT B6, `(.L_x_179) ;  /* 0x0000018000067945 */ /* 0x000fe20003800200 */
[----:B------:R-:W-:Y:S02]  /*8050*/  LOP3.LUT R52, R51, 0x100, RZ, 0xfc, !PT ;  /* 0x0000010033347812 */ /* 0x000fe400078efcff */
[----:B------:R-:W-:Y:S02]  /*8060*/  SHF.R.U32.HI R3, RZ, 0x15, R51 ;  /* 0x00000015ff037819 */ /* 0x000fe40000011633 */
[----:B------:R-:W-:Y:S02]  /*8070*/  LOP3.LUT R0, R0, 0x3, RZ, 0xc0, !PT ;  /* 0x0000000300007812 */ /* 0x000fe400078ec0ff */
[----:B------:R-:W-:Y:S02]  /*8080*/  R2UR UR4, R52 ;  /* 0x00000000340472ca */ /* 0x000fe400000e0000 */
[----:B------:R-:W-:-:S11]  /*8090*/  ISETP.NE.AND P0, PT, R0, R3, PT ;  /* 0x000000030000720c */ /* 0x000fd60003f05270 */
[----:B------:R-:W1:Y:S02]  /*80a0*/  LDTM.x16 R24, tmem[UR4] ;  /* 0x00000004001879ee */ /* 0x000e640008240000 */
[----:B-1----:R-:W-:Y:S05]  /*80b0*/  @!P0 BRA `(.L_x_180) ;  /* 0x0000000000408947 */ /* 0x002fea0003800000 */
[----:B------:R-:W-:Y:S01]  /*80c0*/  MOV R14, 0x8 ;  /* 0x00000008000e7802 */ /* 0x000fe20000000f00 */
[----:B------:R-:W1:Y:S01]  /*80d0*/  LDCU.64 UR8, c[0x4][0xb0] ;  /* 0x01001600ff0877ac */ /* 0x000e620008000a00 */
[----:B------:R-:W-:Y:S02]  /*80e0*/  HFMA2 R12, -RZ, RZ, 0, 5.9604644775390625e-08 ;  /* 0x00000001ff0c7431 */ /* 0x000fe400000001ff */
[----:B------:R-:W-:Y:S01]  /*80f0*/  IMAD.MOV.U32 R8, RZ, RZ, 0x192 ;  /* 0x00000192ff087424 */ /* 0x000fe200078e00ff */
[----:B------:R-:W2:Y:S01]  /*8100*/  LDCU.64 UR6, c[0x4][0xb8] ;  /* 0x01001700ff0677ac */ /* 0x000ea20008000a00 */
[----:B------:R-:W3:Y:S01]  /*8110*/  LDC.64 R14, c[0x4][R14] ;  /* 0x010000000e0e7b82 */ /* 0x000ee20000000a00 */
[----:B------:R-:W-:Y:S01]  /*8120*/  IMAD.MOV.U32 R13, RZ, RZ, RZ ;  /* 0x000000ffff0d7224 */ /* 0x000fe200078e00ff */
[----:B------:R-:W4:Y:S01]  /*8130*/  LDCU.64 UR4, c[0x4][0x30] ;  /* 0x01000600ff0477ac */ /* 0x000f220008000a00 */
[----:B-1----:R-:W-:Y:S01]  /*8140*/  IMAD.U32 R4, RZ, RZ, UR8 ;  /* 0x00000008ff047e24 */ /* 0x002fe2000f8e00ff */
[----:B------:R-:W-:Y:S01]  /*8150*/  MOV R5, UR9 ;  /* 0x0000000900057c02 */ /* 0x000fe20008000f00 */
[----:B--2---:R-:W-:Y:S01]  /*8160*/  IMAD.U32 R6, RZ, RZ, UR6 ;  /* 0x00000006ff067e24 */ /* 0x004fe2000f8e00ff */
[----:B------:R-:W-:Y:S01]  /*8170*/  MOV R7, UR7 ;  /* 0x0000000700077c02 */ /* 0x000fe20008000f00 */
[----:B----4-:R-:W-:Y:S01]  /*8180*/  IMAD.U32 R10, RZ, RZ, UR4 ;  /* 0x00000004ff0a7e24 */ /* 0x010fe2000f8e00ff */
[----:B------:R-:W-:-:S02]  /*8190*/  MOV R11, UR5 ;  /* 0x00000005000b7c02 */ /* 0x000fc40008000f00 */
[----:B------:R-:W-:-:S07]  /*81a0*/  LEPC R20, `(.L_x_180) ;  /* 0x000000001014794e */ /* 0x000fce0000000000 */
[----:B---3--:R-:W-:Y:S05]  /*81b0*/  CALL.ABS.NOINC R14 ;  /* 0x000000000e007343 */ /* 0x008fea0003c00000 */
.L_x_180:
[----:B------:R-:W-:Y:S05]  /*81c0*/  BSYNC.RECONVERGENT B6 ;  /* 0x0000000000067941 */ /* 0x000fea0003800200 */
.L_x_179:
[----:B------:R-:W-:Y:S01]  /*81d0*/  LOP3.LUT R0, R51, 0x110, RZ, 0xfc, !PT ;  /* 0x0000011033007812 */ /* 0x000fe200078efcff */
[----:B------:R-:W-:Y:S05]  /*81e0*/  WARPSYNC.ALL ;  /* 0x0000000000007948 */ /* 0x000fea0003800000 */
[----:B------:R-:W-:Y:S02]  /*81f0*/  R2UR UR4, R0 ;  /* 0x00000000000472ca */ /* 0x000fe400000e0000 */
[----:B------:R-:W-:Y:S02]  /*8200*/  FSETP.NEU.AND P0, PT, R53, 1, PT ;  /* 0x3f8000003500780b */ /* 0x000fe40003f0d000 */
[----:B------:R-:W-:-:S09]  /*8210*/  R2UR UR5, R52 ;  /* 0x00000000340572ca */ /* 0x000fd200000e0000 */
[----:B--2---:R-:W1:Y:S01]  /*8220*/  LDTM.x16 R4, tmem[UR4] ;  /* 0x00000004000479ee */ /* 0x004e620008240000 */
[----:B------:R-:W-:Y:S01]  /*8230*/  R2UR UR4, R0 ;  /* 0x00000000000472ca */ /* 0x000fe200000e0000 */
[C---:B------:R-:W-:Y:S02]  /*8240*/  @P0 FMUL2 R24, R53.reuse.F32, R24.F32x2.HI_LO ;  /* 0x000000183518024a */ /* 0x040fe40000040000 */
[C---:B------:R-:W-:Y:S02]  /*8250*/  @P0 FMUL2 R26, R53.reuse.F32, R26.F32x2.HI_LO ;  /* 0x0000001a351a024a */ /* 0x040fe40000040000 */
[C---:B------:R-:W-:Y:S02]  /*8260*/  @P0 FMUL2 R28, R53.reuse.F32, R28.F32x2.HI_LO ;  /* 0x0000001c351c024a */ /* 0x040fe40000040000 */
[C---:B------:R-:W-:Y:S02]  /*8270*/  @P0 FMUL2 R30, R53.reuse.F32, R30.F32x2.HI_LO ;  /* 0x0000001e351e024a */ /* 0x040fe40000040000 */
[----:B------:R-:W-:-:S02]  /*8280*/  @P0 FMUL2 R32, R53.F32, R32.F32x2.HI_LO ;  /* 0x000000203520024a */ /* 0x000fc40000040000 */
[C---:B------:R-:W-:Y:S02]  /*8290*/  @P0 FMUL2 R34, R53.reuse.F32, R34.F32x2.HI_LO ;  /* 0x000000223522024a */ /* 0x040fe40000040000 */
[C---:B------:R-:W-:Y:S02]  /*82a0*/  @P0 FMUL2 R36, R53.reuse.F32, R36.F32x2.HI_LO ;  /* 0x000000243524024a */ /* 0x040fe40000040000 */
[----:B------:R-:W-:-:S04]  /*82b0*/  @P0 FMUL2 R38, R53.F32, R38.F32x2.HI_LO ;  /* 0x000000263526024a */ /* 0x000fc80000040000 */
[----:B------:R3:W-:Y:S01]  /*82c0*/  STTM.x16 tmem[UR5], R24 ;  /* 0x00000018000079ed */ /* 0x0007e20008240005 */
[C---:B-1----:R-:W-:Y:S02]  /*82d0*/  @P0 FMUL2 R4, R53.reuse.F32, R4.F32x2.HI_LO ;  /* 0x000000043504024a */ /* 0x042fe40000040000 */
[C---:B------:R-:W-:Y:S02]  /*82e0*/  @P0 FMUL2 R6, R53.reuse.F32, R6.F32x2.HI_LO ;  /* 0x000000063506024a */ /* 0x040fe40000040000 */
[C---:B------:R-:W-:Y:S02]  /*82f0*/  @P0 FMUL2 R8, R53.reuse.F32, R8.F32x2.HI_LO ;  /* 0x000000083508024a */ /* 0x040fe40000040000 */
[C---:B------:R-:W-:Y:S02]  /*8300*/  @P0 FMUL2 R10, R53.reuse.F32, R10.F32x2.HI_LO ;  /* 0x0000000a350a024a */ /* 0x040fe40000040000 */
[C---:B------:R-:W-:Y:S02]  /*8310*/  @P0 FMUL2 R12, R53.reuse.F32, R12.F32x2.HI_LO ;  /* 0x0000000c350c024a */ /* 0x040fe40000040000 */
[----:B------:R-:W-:-:S02]  /*8320*/  @P0 FMUL2 R14, R53.F32, R14.F32x2.HI_LO ;  /* 0x0000000e350e024a */ /* 0x000fc40000040000 */
[C---:B------:R-:W-:Y:S02]  /*8330*/  @P0 FMUL2 R16, R53.reuse.F32, R16.F32x2.HI_LO ;  /* 0x000000103510024a */ /* 0x040fe40000040000 */
[----:B------:R-:W-:-:S04]  /*8340*/  @P0 FMUL2 R18, R53.F32, R18.F32x2.HI_LO ;  /* 0x000000123512024a */ /* 0x000fc80000040000 */
[----:B------:R3:W-:Y:S02]  /*8350*/  STTM.x16 tmem[UR4], R4 ;  /* 0x00000004000079ed */ /* 0x0007e40008240004 */
.L_x_178:
[----:B------:R-:W-:-:S09]  /*8360*/  UISETP.NE.AND UP0, UPT, UR39, URZ, UPT ;  /* 0x000000ff2700728c */ /* 0x000fd2000bf05270 */
[----:B------:R-:W-:Y:S05]  /*8370*/  BRA.U !UP0, `(.L_x_181) ;  /* 0x0000000108047547 */ /* 0x000fea000b800000 */
[----:B------:R-:W-:Y:S05]  /*8380*/  BPT.TRAP 0x1 ;  /* 0x000000040000795c */ /* 0x000fea0000300000 */
.L_x_181:
[----:B------:R-:W-:Y:S01]  /*8390*/  IADD3 R3, PT, PT, R47, 0xe088, RZ ;  /* 0x0000e0882f037810 */ /* 0x000fe20007ffe0ff */
[----:B------:R-:W-:Y:S02]  /*83a0*/  UISETP.NE.AND UP0, UPT, UR41, URZ, UPT ;  /* 0x000000ff2900728c */ /* 0x000fe4000bf05270 */
[----:B------:R-:W-:Y:S01]  /*83b0*/  ULOP3.LUT UR42, UR42, 0x1, URZ, 0x3c, !UPT ;  /* 0x000000012a2a7892 */ /* 0x000fe2000f8e3cff */
[----:B-1----:R-:W-:-:S04]  /*83c0*/  PRMT R0, R48, 0x654, R3 ;  /* 0x0000065430007816 */ /* 0x002fc80000000003 */
[----:B------:R1:W-:Y:S01]  /*83d0*/  SYNCS.ARRIVE.TRANS64.RED.A1T0 RZ, [R0+URZ], RZ ;  /* 0x000000ff00ff79a7 */ /* 0x0003e200081004ff */
[----:B------:R-:W4:Y:S01]  /*83e0*/  FENCE.VIEW.ASYNC.T ;  /* 0x00000000000073c6 */ /* 0x000f220000000200 */
[----:B------:R-:W-:Y:S05]  /*83f0*/  BRA.U UP0, `(.L_x_182) ;  /* 0x0000000100087547 */ /* 0x000fea000b800000 */
[----:B------:R-:W-:Y:S05]  /*8400*/  BPT.TRAP 0x1 ;  /* 0x000000040000795c */ /* 0x000fea0000300000 */
[----:B------:R-:W-:Y:S05]  /*8410*/  BPT.TRAP 0x1 ;  /* 0x000000040000795c */ /* 0x000fea0000300000 */
.L_x_182:
[----:B------:R-:W-:Y:S01]  /*8420*/  IADD3 R3, PT, PT, R47, 0xe0a0, RZ ;  /* 0x0000e0a02f037810 */ /* 0x000fe20007ffe0ff */
[----:B------:R-:W-:-:S03]  /*8430*/  UISETP.NE.AND UP0, UPT, UR39, URZ, UPT ;  /* 0x000000ff2700728c */ /* 0x000fc6000bf05270 */
[----:B-1----:R-:W-:-:S04]  /*8440*/  PRMT R0, R48, 0x654, R3 ;  /* 0x0000065430007816 */ /* 0x002fc80000000003 */
[----:B----4-:R1:W-:Y:S02]  /*8450*/  SYNCS.ARRIVE.TRANS64.RED.A1T0 RZ, [R0+URZ], RZ ;  /* 0x000000ff00ff79a7 */ /* 0x0103e400081004ff */
[----:B------:R-:W-:Y:S05]  /*8460*/  BRA.U !UP0, `(.L_x_183) ;  /* 0x0000000108047547 */ /* 0x000fea000b800000 */
[----:B------:R-:W-:Y:S05]  /*8470*/  BPT.TRAP 0x1 ;  /* 0x000000040000795c */ /* 0x000fea0000300000 */
.L_x_183:
[----:B-1----:R-:W-:Y:S01]  /*8480*/  IMAD.U32 R0, RZ, RZ, UR42 ;  /* 0x0000002aff007e24 */ /* 0x002fe2000f8e00ff */
[----:B------:R-:W-:-:S04]  /*8490*/  LOP3.LUT R3, R51, 0x80, RZ, 0xfc, !PT ;  /* 0x0000008033037812 */ /* 0x000fc800078efcff */
[----:B------:R-:W-:-:S04]  /*84a0*/  SHF.L.U32 R0, R0, 0x1f, RZ ;  /* 0x0000001f00007819 */ /* 0x000fc800000006ff */
[----:B------:R-:W1:Y:S02]  /*84b0*/  SYNCS.PHASECHK.TRANS64.TRYWAIT P0, [R47+URZ+0xe080], R0 ;  /* 0x00e080002f0075a7 */ /* 0x000e6400080011ff */
[----:B-1----:R-:W-:Y:S05]  /*84c0*/  @!P0 BRA `(.L_x_184) ;  /* 0x000000ac00108947 */ /* 0x002fea0003800000 */
.L_x_400:
[----:B------:R-:W-:Y:S01]  /*84d0*/  R2UR UR4, R3 ;  /* 0x00000000030472ca */ /* 0x000fe200000e0000 */
[----:B------:R-:W-:Y:S01]  /*84e0*/  UISETP.NE.AND UP0, UPT, UR41, URZ, UPT ;  /* 0x000000ff2900728c */ /* 0x000fe2000bf05270 */
[----:B------:R-:W-:Y:S01]  /*84f0*/  PLOP3.LUT P0, PT, PT, PT, PT, 0x80, 0x8 ;  /* 0x000000000008781c */ /* 0x000fe20003f0f070 */
[----:B------:R-:W-:-:S10]  /*8500*/  IMAD.MOV.U32 R53, RZ, RZ, 0x3f800000 ;  /* 0x3f800000ff357424 */ /* 0x000fd400078e00ff */
[----:B---3--:R-:W3:Y:S02]  /*8510*/  LDTM.x2 R4, tmem[UR4] ;  /* 0x00000004000479ee */ /* 0x008ee400080c0000 */
        /* <DEDUP_REMOVED lines=12> */
.L_x_185:
[----:B------:R-:W-:Y:S01]  /*85e0*/  IMAD.U32 R0, RZ, RZ, UR43 ;  /* 0x0000002bff007e24 */ /* 0x000fe2000f8e00ff */
[----:B------:R-:W-:-:S04]  /*85f0*/  FSETP.NEU.AND P1, PT, R53, 1, PT ;  /* 0x3f8000003500780b */ /* 0x000fc80003f2d000 */
[----:B------:R-:W-:-:S04]  /*8600*/  SHF.L.U32 R0, R0, 0x1f, RZ ;  /* 0x0000001f00007819 */ /* 0x000fc800000006ff */
[----:B------:R-:W1:Y:S02]  /*8610*/  SYNCS.PHASECHK.TRANS64.TRYWAIT P0, [R47+URZ+0xe098], R0 ;  /* 0x00e098002f0075a7 */ /* 0x000e6400080011ff */
[----:B-1----:R-:W-:Y:S05]  /*8620*/  @!P0 BRA `(.L_x_186) ;  /* 0x000000a800cc8947 */ /* 0x002fea0003800000 */
.L_x_401:
        /* <DEDUP_REMOVED lines=27> */
.L_x_189:
[----:B------:R-:W-:Y:S05]  /*87e0*/  BSYNC.RECONVERGENT B6 ;  /* 0x0000000000067941 */ /* 0x000fea0003800200 */
.L_x_188:
        /* <DEDUP_REMOVED lines=25> */
.L_x_187:
[----:B------:R-:W-:-:S09]  /*8980*/  UISETP.NE.AND UP0, UPT, UR40, URZ, UPT ;  /* 0x000000ff2800728c */ /* 0x000fd2000bf05270 */
[----:B------:R-:W-:Y:S05]  /*8990*/  BRA.U !UP0, `(.L_x_190) ;  /* 0x0000000108047547 */ /* 0x000fea000b800000 */
[----:B------:R-:W-:Y:S05]  /*89a0*/  BPT.TRAP 0x1 ;  /* 0x000000040000795c */ /* 0x000fea0000300000 */
.L_x_190:
[----:B-1----:R-:W-:Y:S01]  /*89b0*/  PRMT R0, R48, 0x654, R23 ;  /* 0x0000065430007816 */ /* 0x002fe20000000017 */
[----:B------:R-:W-:-:S03]  /*89c0*/  UISETP.NE.AND UP0, UPT, UR41, URZ, UPT ;  /* 0x000000ff2900728c */ /* 0x000fc6000bf05270 */
[----:B------:R1:W-:Y:S01]  /*89d0*/  SYNCS.ARRIVE.TRANS64.RED.A1T0 RZ, [R0+URZ], RZ ;  /* 0x000000ff00ff79a7 */ /* 0x0003e200081004ff */
[----:B------:R-:W4:Y:S05]  /*89e0*/  FENCE.VIEW.ASYNC.T ;  /* 0x00000000000073c6 */ /* 0x000f2a0000000200 */
[----:B------:R-:W-:Y:S05]  /*89f0*/  BRA.U UP0, `(.L_x_191) ;  /* 0x0000000100087547 */ /* 0x000fea000b800000 */
[----:B------:R-:W-:Y:S05]  /*8a00*/  BPT.TRAP 0x1 ;  /* 0x000000040000795c */ /* 0x000fea0000300000 */
[----:B------:R-:W-:Y:S05]  /*8a10*/  BPT.TRAP 0x1 ;  /* 0x000000040000795c */ /* 0x000fea0000300000 */
.L_x_191:
[----:B------:R-:W-:Y:S01]  /*8a20*/  ISETP.NE.AND P0, PT, R50, RZ, PT ;  /* 0x000000ff3200720c */ /* 0x000fe20003f05270 */
[----:B------:R-:W-:Y:S01]  /*8a30*/  VIADD R3, R47, 0xe0a8 ;  /* 0x0000e0a82f037836 */ /* 0x000fe20000000000 */
[----:B------:R-:W-:-:S04]  /*8a40*/  ULOP3.LUT UR43, UR43, 0x1, URZ, 0x3c, !UPT ;  /* 0x000000012b2b7892 */ /* 0x000fc8000f8e3cff */
[----:B------:R-:W-:-:S04]  /*8a50*/  PRMT R3, R48, 0x654, R3 ;  /* 0x0000065430037816 */ /* 0x000fc80000000003 */
[----:B----4-:R4:W-:Y:S02]  /*8a60*/  SYNCS.ARRIVE.TRANS64.RED.A1T0 RZ, [R3+URZ], RZ ;  /* 0x000000ff03ff79a7 */ /* 0x0109e400081004ff */
[----:B----4-:R-:W-:Y:S01]  /*8a70*/  LOP3.LUT R3, R42, 0x1, RZ, 0x3c, !PT ;  /* 0x000000012a037812 */ /* 0x010fe200078e3cff */
[----:B------:R-:W-:Y:S06]  /*8a80*/  @P0 BRA `(.L_x_192) ;  /* 0xfffffff000d00947 */ /* 0x000fec000383ffff */
.L_x_173:
[----:B------:R-:W-:-:S09]  /*8a90*/  UISETP.NE.AND UP0, UPT, UR39, URZ, UPT ;  /* 0x000000ff2700728c */ /* 0x000fd2000bf05270 */
[----:B------:R-:W-:Y:S05]  /*8aa0*/  BRA.U !UP0, `(.L_x_193) ;  /* 0x0000000108047547 */ /* 0x000fea000b800000 */
[----:B------:R-:W-:Y:S05]  /*8ab0*/  BPT.TRAP 0x1 ;  /* 0x000000040000795c */ /* 0x000fea0000300000 */
.L_x_193:
[----:B---3--:R-:W-:Y:S01]  /*8ac0*/  IADD3 R31, PT, PT, R47, 0xe088, RZ ;  /* 0x0000e0882f1f7810 */ /* 0x008fe20007ffe0ff */
[----:B------:R-:W-:-:S03]  /*8ad0*/  UISETP.NE.AND UP0, UPT, UR40, URZ, UPT ;  /* 0x000000ff2800728c */ /* 0x000fc6000bf05270 */
[----:B------:R-:W-:-:S04]  /*8ae0*/  PRMT R4, R48, 0x654, R31 ;  /* 0x0000065430047816 */ /* 0x000fc8000000001f */
[----:B------:R3:W-:Y:S02]  /*8af0*/  SYNCS.ARRIVE.TRANS64.RED.A1T0 RZ, [R4+URZ], RZ ;  /* 0x000000ff04ff79a7 */ /* 0x0007e400081004ff */
[----:B------:R-:W-:Y:S05]  /*8b00*/  BRA.U !UP0, `(.L_x_194) ;  /* 0x0000000108047547 */ /* 0x000fea000b800000 */
[----:B------:R-:W-:Y:S05]  /*8b10*/  BPT.TRAP 0x1 ;  /* 0x000000040000795c */ /* 0x000fea0000300000 */
.L_x_194:
[----:B---3--:R-:W-:Y:S01]  /*8b20*/  SHF.L.U32 R4, R3, 0x1f, RZ ;  /* 0x0000001f03047819 */ /* 0x008fe200000006ff */
[----:B------:R-:W-:-:S03]  /*8b30*/  IMAD.U32 R27, R41, 0x10000, RZ ;  /* 0x00010000291b7824 */ /* 0x000fc600078e00ff */
[----:B------:R-:W3:Y:S02]  /*8b40*/  SYNCS.PHASECHK.TRANS64.TRYWAIT P0, [R47+URZ+0xe070], R4 ;  /* 0x00e070042f0075a7 */ /* 0x000ee400080011ff */
[----:B------:R-:W-:Y:S01]  /*8b50*/  LOP3.LUT R27, R27, 0x600000, RZ, 0xc0, !PT ;  /* 0x006000001b1b7812 */ /* 0x000fe200078ec0ff */
[----:B---3--:R-:W-:Y:S06]  /*8b60*/  @!P0 BRA `(.L_x_195) ;  /* 0x000000a400908947 */ /* 0x008fec0003800000 */
.L_x_402:
[----:B------:R-:W-:Y:S05]  /*8b70*/  WARPSYNC.ALL ;  /* 0x0000000000007948 */ /* 0x000fea0003800000 */
[----:B------:R-:W-:Y:S01]  /*8b80*/  R2UR UR4, R27 ;  /* 0x000000001b0472ca */ /* 0x000fe200000e0000 */
[----:B------:R-:W-:-:S12]  /*8b90*/  UISETP.NE.AND UP0, UPT, UR40, URZ, UPT ;  /* 0x000000ff2800728c */ /* 0x000fd8000bf05270 */
[----:B------:R-:W4:Y:S02]  /*8ba0*/  LDTM.x2 R22, tmem[UR4] ;  /* 0x00000004001679ee */ /* 0x000f2400080c0000 */
[----:B----4-:R-:W-:Y:S05]  /*8bb0*/  BRA.U !UP0, `(.L_x_196) ;  /* 0x0000000108047547 */ /* 0x010fea000b800000 */
[----:B------:R-:W-:Y:S05]  /*8bc0*/  BPT.TRAP 0x1 ;  /* 0x000000040000795c */ /* 0x000fea0000300000 */
.L_x_196:
[----:B------:R4:W-:Y:S01]  /*8bd0*/  SYNCS.ARRIVE.TRANS64.RED.A1T0 RZ, [R0+URZ], RZ ;  /* 0x000000ff00ff79a7 */ /* 0x0009e200081004ff */
[----:B------:R-:W-:-:S09]  /*8be0*/  UISETP.NE.AND UP0, UPT, UR41, URZ, UPT ;  /* 0x000000ff2900728c */ /* 0x000fd2000bf05270 */
[----:B------:R-:W-:Y:S05]  /*8bf0*/  BRA.U UP0, `(.L_x_197) ;  /* 0x0000000100047547 */ /* 0x000fea000b800000 */
[----:B------:R-:W-:Y:S05]  /*8c00*/  BPT.TRAP 0x1 ;  /* 0x000000040000795c */ /* 0x000fea0000300000 */
.L_x_197:
[----:B-1--4-:R-:W-:-:S04]  /*8c10*/  MOV R0, UR43 ;  /* 0x0000002b00007c02 */ /* 0x012fc80008000f00 */
[----:B------:R-:W-:-:S04]  /*8c20*/  SHF.L.U32 R0, R0, 0x1f, RZ ;  /* 0x0000001f00007819 */ /* 0x000fc800000006ff */
[----:B------:R-:W1:Y:S02]  /*8c30*/  SYNCS.PHASECHK.TRANS64.TRYWAIT P0, [R47+URZ+0xe090], R0 ;  /* 0x00e090002f0075a7 */ /* 0x000e6400080011ff */
[----:B-1----:R-:W-:Y:S05]  /*8c40*/  @!P0 BRA `(.L_x_198) ;  /* 0x000000a4006c8947 */ /* 0x002fea0003800000 */
.L_x_403:
[----:B------:R-:W-:-:S09]  /*8c50*/  UISETP.NE.AND UP0, UPT, UR41, URZ, UPT ;  /* 0x000000ff2900728c */ /* 0x000fd2000bf05270 */
[----:B------:R-:W-:Y:S05]  /*8c60*/  BRA.U UP0, `(.L_x_199) ;  /* 0x0000000100047547 */ /* 0x000fea000b800000 */
[----:B------:R-:W-:Y:S05]  /*8c70*/  BPT.TRAP 0x1 ;  /* 0x000000040000795c */ /* 0x000fea0000300000 */
.L_x_199:
[----:B-1----:R-:W-:Y:S01]  /*8c80*/  SHF.L.U32 R0, R43, 0x1f, RZ ;  /* 0x0000001f2b007819 */ /* 0x002fe200000006ff */
[----:B------:R1:W4:Y:S01]  /*8c90*/  MUFU.RCP R3, R22 ;  /* 0x0000001600037308 */ /* 0x0003220000001000 */
[----:B------:R-:W-:Y:S02]  /*8ca0*/  BSSY B0, `(.L_x_200) ;  /* 0x0000003000007945 */ /* 0x000fe40003800000 */
[----:B------:R-:W5:Y:S02]  /*8cb0*/  SYNCS.PHASECHK.TRANS64.TRYWAIT P0, [R47+URZ+0xe0c0], R0 ;  /* 0x00e0c0002f0075a7 */ /* 0x000f6400080011ff */
[----:B-1--45:R-:W-:Y:S05]  /*8cc0*/  @!P0 BRA `(.L_x_201) ;  /* 0x000000a400608947 */ /* 0x032fea0003800000 */
.L_x_404:
[----:B------:R-:W-:Y:S05]  /*8cd0*/  BSYNC B0 ;  /* 0x0000000000007941 */ /* 0x000fea0003800000 */
.L_x_200:
[----:B------:R-:W4:Y:S01]  /*8ce0*/  LDCU UR4, c[0x0][0x708] ;  /* 0x0000e100ff0477ac */ /* 0x000f220008000800 */
[----:B------:R-:W-:Y:S01]  /*8cf0*/  FFMA R32, -R22, R3, 1 ;  /* 0x3f80000016207423 */ /* 0x000fe20000000103 */
[----:B------:R-:W2:Y:S03]  /*8d00*/  LDC R30, c[0x0][0x708] ;  /* 0x0001c200ff1e7b82 */ /* 0x000ea60000000800 */
[----:B------:R-:W-:Y:S01]  /*8d10*/  FFMA R32, R3, R32, R3 ;  /* 0x0000002003207223 */ /* 0x000fe20000000003 */
[----:B----4-:R-:W-:-:S03]  /*8d20*/  MOV R3, UR4 ;  /* 0x0000000400037c02 */ /* 0x010fc60008000f00 */
[----:B------:R-:W-:Y:S01]  /*8d30*/  FFMA R5, R32, UR4, RZ ;  /* 0x0000000420057c23 */ /* 0x000fe200080000ff */
[----:B------:R-:W4:Y:S03]  /*8d40*/  FCHK P0, R3, R22 ;  /* 0x0000001603007302 */ /* 0x000f260000000000 */
[----:B-1----:R-:W-:-:S04]  /*8d50*/  FFMA R0, -R22, R5, UR4 ;  /* 0x0000000416007e23 */ /* 0x002fc80008000105 */
[----:B------:R-:W-:Y:S01]  /*8d60*/  FFMA R32, R32, R0, R5 ;  /* 0x0000000020207223 */ /* 0x000fe20000000005 */
[----:B----4-:R-:W-:Y:S06]  /*8d70*/  @!P0 BRA `(.L_x_202) ;  /* 0x0000000000088947 */ /* 0x010fec0003800000 */
[----:B---3--:R-:W-:Y:S02]  /*8d80*/  MOV R4, 0x8da0 ;  /* 0x00008da000047802 */ /* 0x008fe40000000f00 */
[----:B--2---:R-:W-:Y:S05]  /*8d90*/  CALL.REL.NOINC `($__internal_3_$__cuda_sm3x_div_rn_noftz_f32_slowpath) ;  /* 0x000000b000107944 */ /* 0x004fea0003c00000 */
.L_x_202:
[----:B------:R-:W-:Y:S01]  /*8da0*/  LOP3.LUT R0, R27, 0x100, RZ, 0xfc, !PT ;  /* 0x000001001b007812 */ /* 0x000fe200078efcff */
[----:B------:R-:W-:Y:S05]  /*8db0*/  WARPSYNC.ALL ;  /* 0x0000000000007948 */ /* 0x000fea0003800000 */
[----:B------:R-:W-:Y:S01]  /*8dc0*/  R2UR UR4, R0 ;  /* 0x00000000000472ca */ /* 0x000fe200000e0000 */
[----:B------:R-:W-:Y:S01]  /*8dd0*/  IMAD.SHL.U32 R26, R41, 0x20, RZ ;  /* 0x00000020291a7824 */ /* 0x000fe200078e00ff */
[----:B------:R-:W1:Y:S04]  /*8de0*/  S2R R0, SR_SWINHI ;  /* 0x0000000000007919 */ /* 0x000e680000002f00 */
[----:B------:R-:W-:-:S07]  /*8df0*/  LOP3.LUT R26, R26, 0xfe0, RZ, 0xc0, !PT ;  /* 0x00000fe01a1a7812 */ /* 0x000fce00078ec0ff */
[----:B--23--:R-:W2:Y:S01]  /*8e00*/  LDTM.x16 R4, tmem[UR4] ;  /* 0x00000004000479ee */ /* 0x00cea20008240000 */
[----:B------:R-:W-:Y:S02]  /*8e10*/  MOV R28, R47 ;  /* 0x0000002f001c7202 */ /* 0x000fe40000000f00 */
[----:B-1----:R-:W-:Y:S01]  /*8e20*/  MOV R29, R0 ;  /* 0x00000000001d7202 */ /* 0x002fe20000000f00 */
[----:B--2---:R-:W-:Y:S02]  /*8e30*/  FMUL2 R24, R32.F32, R10.F32x2.HI_LO ;  /* 0x0000000a2018724a */ /* 0x004fe40000040000 */
[----:B------:R-:W-:-:S04]  /*8e40*/  IMAD.WIDE.U32 R10, R26, 0x2, R28 ;  /* 0x000000021a0a7825 */ /* 0x000fc800078e001c */
[C---:B------:R-:W-:Y:S01]  /*8e50*/  FMUL2 R20, R32.reuse.F32, R8.F32x2.HI_LO ;  /* 0x000000082014724a */ /* 0x040fe20000040000 */
[----:B------:R-:W-:Y:S01]  /*8e60*/  SHF.R.U32.HI R29, RZ, 0x5, R41 ;  /* 0x00000005ff1d7819 */ /* 0x000fe20000011629 */
[C---:B------:R-:W-:Y:S01]  /*8e70*/  FMUL2 R4, R32.reuse.F32, R4.F32x2.HI_LO ;  /* 0x000000042004724a */ /* 0x040fe20000040000 */
[----:B------:R-:W-:Y:S01]  /*8e80*/  SHF.R.U32.HI R28, RZ, 0x15, R27 ;  /* 0x00000015ff1c7819 */ /* 0x000fe2000001161b */
[----:B------:R-:W-:Y:S01]  /*8e90*/  FMUL2 R6, R32.F32, R6.F32x2.HI_LO ;  /* 0x000000062006724a */ /* 0x000fe20000040000 */
[----:B------:R-:W-:Y:S01]  /*8ea0*/  IADD3 R0, P1, PT, R10, 0xa000, RZ ;  /* 0x0000a0000a007810 */ /* 0x000fe20007f3e0ff */
[----:B------:R-:W-:Y:S01]  /*8eb0*/  FMUL2 R12, R32.F32, R12.F32x2.HI_LO ;  /* 0x0000000c200c724a */ /* 0x000fe20000040000 */
[----:B------:R-:W-:Y:S01]  /*8ec0*/  IADD3 R3, P0, PT, R10, 0xa010, RZ ;  /* 0x0000a0100a037810 */ /* 0x000fe20007f1e0ff */
[C---:B------:R-:W-:Y:S01]  /*8ed0*/  FMUL2 R14, R32.reuse.F32, R14.F32x2.HI_LO ;  /* 0x0000000e200e724a */ /* 0x040fe20000040000 */
[----:B------:R-:W-:Y:S01]  /*8ee0*/  F2FP.F16.F32.PACK_AB R10, R21, R20 ;  /* 0x00000014150a723e */ /* 0x000fe200000000ff */
[--C-:B------:R-:W-:Y:S01]  /*8ef0*/  IMAD.X R35, RZ, RZ, R11.reuse, P1 ;  /* 0x000000ffff237224 */ /* 0x100fe200008e060b */
[----:B------:R-:W-:Y:S01]  /*8f00*/  F2FP.F16.F32.PACK_AB R8, R5, R4 ;  /* 0x000000040508723e */ /* 0x000fe200000000ff */
[----:B------:R-:W-:Y:S01]  /*8f10*/  IMAD.X R21, RZ, RZ, R11, P0 ;  /* 0x000000ffff157224 */ /* 0x000fe200000e060b */
[----:B------:R-:W-:Y:S01]  /*8f20*/  F2FP.F16.F32.PACK_AB R9, R7, R6 ;  /* 0x000000060709723e */ /* 0x000fe200000000ff */
[----:B------:R-:W-:Y:S01]  /*8f30*/  FMUL2 R16, R32.F32, R16.F32x2.HI_LO ;  /* 0x000000102010724a */ /* 0x000fe20000040000 */
[----:B------:R-:W-:Y:S01]  /*8f40*/  SHF.R.U64 R7, R0, 0x3, R35 ;  /* 0x0000000300077819 */ /* 0x000fe20000001223 */
[----:B------:R-:W-:Y:S01]  /*8f50*/  FMUL2 R18, R32.F32, R18.F32x2.HI_LO ;  /* 0x000000122012724a */ /* 0x000fe20000040000 */
[----:B------:R-:W-:-:S02]  /*8f60*/  F2FP.F16.F32.PACK_AB R4, R13, R12 ;  /* 0x0000000c0d04723e */ /* 0x000fc400000000ff */
[----:B------:R-:W-:Y:S02]  /*8f70*/  SHF.R.U64 R12, R3, 0x3, R21 ;  /* 0x00000003030c7819 */ /* 0x000fe40000001215 */
[----:B------:R-:W-:Y:S02]  /*8f80*/  F2FP.F16.F32.PACK_AB R11, R25, R24 ;  /* 0x00000018190b723e */ /* 0x000fe400000000ff */
[----:B------:R-:W-:Y:S02]  /*8f90*/  LOP3.LUT R34, R0, 0x30, R7, 0x78, !PT ;  /* 0x0000003000227812 */ /* 0x000fe400078e7807 */
[----:B------:R-:W-:Y:S02]  /*8fa0*/  F2FP.F16.F32.PACK_AB R5, R15, R14 ;  /* 0x0000000e0f05723e */ /* 0x000fe400000000ff */
[----:B------:R-:W-:Y:S01]  /*8fb0*/  F2FP.F16.F32.PACK_AB R6, R17, R16 ;  /* 0x000000101106723e */ /* 0x000fe200000000ff */
[----:B------:R1:W-:Y:S01]  /*8fc0*/  ST.E.128 desc[UR44][R34.64], R8 ;  /* 0x0000000822007985 */ /* 0x0003e2000c101d2c */
[----:B------:R-:W-:-:S02]  /*8fd0*/  LOP3.LUT R20, R3, 0x30, R12, 0x78, !PT ;  /* 0x0000003003147812 */ /* 0x000fc400078e780c */
[----:B------:R-:W-:Y:S02]  /*8fe0*/  F2FP.F16.F32.PACK_AB R7, R19, R18 ;  /* 0x000000121307723e */ /* 0x000fe400000000ff */
[----:B------:R-:W-:-:S03]  /*8ff0*/  LOP3.LUT R29, R29, 0x3, RZ, 0xc0, !PT ;  /* 0x000000031d1d7812 */ /* 0x000fc600078ec0ff */
[----:B------:R1:W-:Y:S01]  /*9000*/  ST.E.128 desc[UR44][R20.64], R4 ;  /* 0x0000000414007985 */ /* 0x0003e2000c101d2c */
[----:B------:R-:W-:-:S13]  /*9010*/  ISETP.NE.AND P0, PT, R29, R28, PT ;  /* 0x0000001c1d00720c */ /* 0x000fda0003f05270 */
[----:B------:R-:W-:Y:S05]  /*9020*/  @!P0 BRA `(.L_x_203) ;  /* 0x0000000000408947 */ /* 0x000fea0003800000 */
[----:B------:R-:W-:Y:S01]  /*9030*/  MOV R14, 0x8 ;  /* 0x00000008000e7802 */ /* 0x000fe20000000f00 */
[----:B------:R-:W2:Y:S01]  /*9040*/  LDCU.64 UR6, c[0x4][0xb0] ;  /* 0x01001600ff0677ac */ /* 0x000ea20008000a00 */
[----:B------:R-:W-:Y:S02]  /*9050*/  HFMA2 R12, -RZ, RZ, 0, 5.9604644775390625e-08 ;  /* 0x00000001ff0c7431 */ /* 0x000fe400000001ff */
[----:B-1----:R-:W-:Y:S01]  /*9060*/  IMAD.MOV.U32 R8, RZ, RZ, 0x192 ;  /* 0x00000192ff087424 */ /* 0x002fe200078e00ff */
[----:B------:R-:W1:Y:S01]  /*9070*/  LDCU.64 UR4, c[0x4][0xb8] ;  /* 0x01001700ff0477ac */ /* 0x000e620008000a00 */
[----:B------:R-:W3:Y:S01]  /*9080*/  LDC.64 R14, c[0x4][R14] ;  /* 0x010000000e0e7b82 */ /* 0x000ee20000000a00 */
[----:B------:R-:W-:Y:S01]  /*9090*/  IMAD.MOV.U32 R13, RZ, RZ, RZ ;  /* 0x000000ffff0d7224 */ /* 0x000fe200078e00ff */
[----:B------:R-:W4:Y:S01]  /*90a0*/  LDCU.64 UR8, c[0x4][0x40] ;  /* 0x01000800ff0877ac */ /* 0x000f220008000a00 */
[----:B--2---:R-:W-:Y:S01]  /*90b0*/  IMAD.U32 R4, RZ, RZ, UR6 ;  /* 0x00000006ff047e24 */ /* 0x004fe2000f8e00ff */
[----:B------:R-:W-:Y:S01]  /*90c0*/  MOV R5, UR7 ;  /* 0x0000000700057c02 */ /* 0x000fe20008000f00 */
[----:B-1----:R-:W-:Y:S01]  /*90d0*/  IMAD.U32 R6, RZ, RZ, UR4 ;  /* 0x00000004ff067e24 */ /* 0x002fe2000f8e00ff */
[----:B------:R-:W-:Y:S01]  /*90e0*/  MOV R7, UR5 ;  /* 0x0000000500077c02 */ /* 0x000fe20008000f00 */
[----:B----4-:R-:W-:Y:S01]  /*90f0*/  IMAD.U32 R10, RZ, RZ, UR8 ;  /* 0x00000008ff0a7e24 */ /* 0x010fe2000f8e00ff */
[----:B------:R-:W-:-:S02]  /*9100*/  MOV R11, UR9 ;  /* 0x00000009000b7c02 */ /* 0x000fc40008000f00 */
[----:B------:R-:W-:-:S07]  /*9110*/  LEPC R20, `(.L_x_203) ;  /* 0x000000001014794e */ /* 0x000fce0000000000 */
[----:B---3--:R-:W-:Y:S05]  /*9120*/  CALL.ABS.NOINC R14 ;  /* 0x000000000e007343 */ /* 0x008fea0003c00000 */
.L_x_203:
[----:B------:R-:W-:Y:S01]  /*9130*/  LOP3.LUT R0, R27, 0x110, RZ, 0xfc, !PT ;  /* 0x000001101b007812 */ /* 0x000fe200078efcff */
[----:B------:R-:W-:Y:S05]  /*9140*/  WARPSYNC.ALL ;  /* 0x0000000000007948 */ /* 0x000fea0003800000 */
[----:B------:R-:W-:Y:S02]  /*9150*/  R2UR UR4, R0 ;  /* 0x00000000000472ca */ /* 0x000fe400000e0000 */
[----:B------:R-:W2:Y:S11]  /*9160*/  S2R R0, SR_SWINHI ;  /* 0x0000000000007919 */ /* 0x000eb60000002f00 */
[----:B-1----:R-:W1:Y:S01]  /*9170*/  LDTM.x16 R4, tmem[UR4] ;  /* 0x00000004000479ee */ /* 0x002e620008240000 */
[----:B------:R-:W3:Y:S02]  /*9180*/  LDCU.64 UR4, c[0x0][0x880] ;  /* 0x00011000ff0477ac */ /* 0x000ee40008000a00 */
[----:B---3--:R-:W-:Y:S01]  /*9190*/  UISETP.NE.U32.AND UP0, UPT, UR4, URZ, UPT ;  /* 0x000000ff0400728c */ /* 0x008fe2000bf05070 */
[----:B------:R-:W-:-:S02]  /*91a0*/  MOV R34, R47 ;  /* 0x0000002f00227202 */ /* 0x000fc40000000f00 */
[----:B--2---:R-:W-:Y:S01]  /*91b0*/  MOV R35, R0 ;  /* 0x0000000000237202 */ /* 0x004fe20000000f00 */
[----:B------:R-:W-:Y:S01]  /*91c0*/  UISETP.NE.AND.EX UP0, UPT, UR5, URZ, UPT, UP0 ;  /* 0x000000ff0500728c */ /* 0x000fe2000bf05300 */
[----:B-1----:R-:W-:Y:S02]  /*91d0*/  FMUL2 R6, R32.F32, R6.F32x2.HI_LO ;  /* 0x000000062006724a */ /* 0x002fe40000040000 */
[----:B------:R-:W-:-:S04]  /*91e0*/  IMAD.WIDE.U32 R34, R26, 0x2, R34 ;  /* 0x000000021a227825 */ /* 0x000fc800078e0022 */
[C---:B------:R-:W-:Y:S02]  /*91f0*/  FMUL2 R20, R32.reuse.F32, R8.F32x2.HI_LO ;  /* 0x000000082014724a */ /* 0x040fe40000040000 */
[C---:B------:R-:W-:Y:S01]  /*9200*/  FMUL2 R4, R32.reuse.F32, R4.F32x2.HI_LO ;  /* 0x000000042004724a */ /* 0x040fe20000040000 */
[----:B------:R-:W-:Y:S01]  /*9210*/  F2FP.F16.F32.PACK_AB R9, R7, R6 ;  /* 0x000000060709723e */ /* 0x000fe200000000ff */
[----:B------:R-:W-:Y:S01]  /*9220*/  FMUL2 R24, R32.F32, R10.F32x2.HI_LO ;  /* 0x0000000a2018724a */ /* 0x000fe20000040000 */
[----:B------:R-:W-:Y:S01]  /*9230*/  IADD3 R0, P1, PT, R34, 0xa030, RZ ;  /* 0x0000a03022007810 */ /* 0x000fe20007f3e0ff */
[----:B------:R-:W-:Y:S01]  /*9240*/  FMUL2 R12, R32.F32, R12.F32x2.HI_LO ;  /* 0x0000000c200c724a */ /* 0x000fe20000040000 */
[----:B------:R-:W-:Y:S01]  /*9250*/  IADD3 R3, P0, PT, R34, 0xa020, RZ ;  /* 0x0000a02022037810 */ /* 0x000fe20007f1e0ff */
[----:B------:R-:W-:Y:S01]  /*9260*/  FMUL2 R14, R32.F32, R14.F32x2.HI_LO ;  /* 0x0000000e200e724a */ /* 0x000fe20000040000 */
[----:B------:R-:W-:Y:S01]  /*9270*/  F2FP.F16.F32.PACK_AB R8, R5, R4 ;  /* 0x000000040508723e */ /* 0x000fe200000000ff */
[----:B------:R-:W-:-:S02]  /*9280*/  IMAD.X R33, RZ, RZ, R35, P1 ;  /* 0x000000ffff217224 */ /* 0x000fc400008e0623 */
[C---:B------:R-:W-:Y:S02]  /*9290*/  FMUL2 R16, R32.reuse.F32, R16.F32x2.HI_LO ;  /* 0x000000102010724a */ /* 0x040fe40000040000 */
[----:B------:R-:W-:Y:S02]  /*92a0*/  IMAD.X R35, RZ, RZ, R35, P0 ;  /* 0x000000ffff237224 */ /* 0x000fe400000e0623 */
[----:B------:R-:W-:Y:S01]  /*92b0*/  FMUL2 R18, R32.F32, R18.F32x2.HI_LO ;  /* 0x000000122012724a */ /* 0x000fe20000040000 */
[----:B------:R-:W-:Y:S02]  /*92c0*/  F2FP.F16.F32.PACK_AB R10, R21, R20 ;  /* 0x00000014150a723e */ /* 0x000fe400000000ff */
[----:B------:R-:W-:Y:S02]  /*92d0*/  SHF.R.U64 R7, R0, 0x3, R33 ;  /* 0x0000000300077819 */ /* 0x000fe40000001221 */
[----:B------:R-:W-:Y:S02]  /*92e0*/  SHF.R.U64 R6, R3, 0x3, R35 ;  /* 0x0000000303067819 */ /* 0x000fe40000001223 */
[----:B------:R-:W-:-:S02]  /*92f0*/  F2FP.F16.F32.PACK_AB R11, R25, R24 ;  /* 0x00000018190b723e */ /* 0x000fc400000000ff */
[----:B------:R-:W-:Y:S02]  /*9300*/  LOP3.LUT R34, R3, 0x30, R6, 0x78, !PT ;  /* 0x0000003003227812 */ /* 0x000fe400078e7806 */
[----:B------:R-:W-:Y:S02]  /*9310*/  LOP3.LUT R32, R0, 0x30, R7, 0x78, !PT ;  /* 0x0000003000207812 */ /* 0x000fe400078e7807 */
[----:B------:R-:W-:Y:S01]  /*9320*/  F2FP.F16.F32.PACK_AB R4, R13, R12 ;  /* 0x0000000c0d04723e */ /* 0x000fe200000000ff */
[----:B------:R1:W-:Y:S01]  /*9330*/  ST.E.128 desc[UR44][R34.64], R8 ;  /* 0x0000000822007985 */ /* 0x0003e2000c101d2c */
[----:B------:R-:W-:Y:S02]  /*9340*/  F2FP.F16.F32.PACK_AB R5, R15, R14 ;  /* 0x0000000e0f05723e */ /* 0x000fe400000000ff */
[----:B------:R-:W-:Y:S02]  /*9350*/  F2FP.F16.F32.PACK_AB R6, R17, R16 ;  /* 0x000000101106723e */ /* 0x000fe400000000ff */
[----:B------:R-:W-:-:S05]  /*9360*/  F2FP.F16.F32.PACK_AB R7, R19, R18 ;  /* 0x000000121307723e */ /* 0x000fca00000000ff */
[----:B------:R1:W-:Y:S01]  /*9370*/  ST.E.128 desc[UR44][R32.64], R4 ;  /* 0x0000000420007985 */ /* 0x0003e2000c101d2c */
[----:B------:R-:W-:Y:S01]  /*9380*/  @!PT LDS RZ, [RZ] ;  /* 0x00000000fffff984 */ /* 0x000fe20000000800 */
[----:B------:R-:W-:Y:S01]  /*9390*/  @!PT LDS RZ, [RZ] ;  /* 0x00000000fffff984 */ /* 0x000fe20000000800 */
[----:B------:R-:W-:Y:S01]  /*93a0*/  @!PT LDS RZ, [RZ] ;  /* 0x00000000fffff984 */ /* 0x000fe20000000800 */
[----:B------:R-:W-:Y:S01]  /*93b0*/  @!PT LDS RZ, [RZ] ;  /* 0x00000000fffff984 */ /* 0x000fe20000000800 */
[----:B------:R2:W-:Y:S06]  /*93c0*/  MEMBAR.ALL.CTA ;  /* 0x0000000000007992 */ /* 0x0005ec0000008000 */
[----:B--2---:R-:W2:Y:S01]  /*93d0*/  FENCE.VIEW.ASYNC.S ;  /* 0x00000000000073c6 */ /* 0x004ea20000000000 */
[----:B------:R-:W-:Y:S05]  /*93e0*/  BRA.U !UP0, `(.L_x_204) ;  /* 0x0000000508347547 */ /* 0x000fea000b800000 */
[C---:B------:R-:W-:Y:S01]  /*93f0*/  FSETP.GEU.AND P0, PT, R22.reuse, 1.175494350822287508e-38, PT ;  /* 0x008000001600780b */ /* 0x040fe20003f0e000 */
[----:B-1----:R-:W1:Y:S01]  /*9400*/  LDC R4, c[0x0][0x904] ;  /* 0x00024100ff047b82 */ /* 0x002e620000000800 */
[----:B------:R-:W-:Y:S01]  /*9410*/  MOV R3, 0x3e055027 ;  /* 0x3e05502700037802 */ /* 0x000fe20000000f00 */
[----:B------:R-:W3:Y:S01]  /*9420*/  LDCU.64 UR4, c[0x0][0x908] ;  /* 0x00012100ff0477ac */ /* 0x000ee20008000a00 */
[----:B------:R-:W-:Y:S01]  /*9430*/  FSEL R8, RZ, -23, P0 ;  /* 0xc1b80000ff087808 */ /* 0x000fe20000000000 */
[----:B------:R-:W-:Y:S08]  /*9440*/  BSSY.RECONVERGENT B0, `(.L_x_204) ;  /* 0x0000047000007945 */ /* 0x000ff00003800200 */
[----:B------:R-:W-:-:S05]  /*9450*/  @!P0 FMUL R22, R22, 8388608 ;  /* 0x4b00000016168820 */ /* 0x000fca0000400000 */
[C---:B------:R-:W-:Y:S02]  /*9460*/  IADD3 R5, PT, PT, R22.reuse, -0x3f2aaaab, RZ ;  /* 0xc0d5555516057810 */ /* 0x040fe40007ffe0ff */
[----:B------:R-:W-:Y:S01]  /*9470*/  ISETP.GT.U32.AND P1, PT, R22, 0x7f7fffff, PT ;  /* 0x7f7fffff1600780c */ /* 0x000fe20003f24070 */
[----:B---3--:R-:W-:Y:S01]  /*9480*/  IMAD.HI.U32 R0, R45, UR4, RZ ;  /* 0x000000042d007c27 */ /* 0x008fe2000f8e00ff */
[----:B------:R-:W-:Y:S01]  /*9490*/  LOP3.LUT R5, R5, 0xff800000, RZ, 0xc0, !PT ;  /* 0xff80000005057812 */ /* 0x000fe200078ec0ff */
[----:B------:R-:W3:Y:S01]  /*94a0*/  LDCU UR4, c[0x0][0x380] ;  /* 0x00007000ff0477ac */ /* 0x000ee20008000800 */
[----:B-1----:R-:W-:Y:S02]  /*94b0*/  ISETP.NE.AND P0, PT, R4, 0x1, PT ;  /* 0x000000010400780c */ /* 0x002fe40003f05270 */
[-C--:B------:R-:W-:Y:S02]  /*94c0*/  IADD3 R6, PT, PT, R22, -R5.reuse, RZ ;  /* 0x8000000516067210 */ /* 0x080fe40007ffe0ff */
[----:B------:R-:W-:Y:S01]  /*94d0*/  SHF.R.U32.HI R0, RZ, UR5, R0 ;  /* 0x00000005ff007c19 */ /* 0x000fe20008011600 */
[----:B------:R-:W1:Y:S01]  /*94e0*/  LDCU UR5, c[0x0][0x700] ;  /* 0x0000e000ff0577ac */ /* 0x000e620008000800 */
[----:B------:R-:W-:Y:S01]  /*94f0*/  I2FP.F32.S32 R5, R5 ;  /* 0x0000000500057245 */ /* 0x000fe20000201400 */
[----:B------:R-:W-:Y:S01]  /*9500*/  FADD R6, R6, -1 ;  /* 0xbf80000006067421 */ /* 0x000fe20000000000 */
[----:B------:R-:W-:-:S03]  /*9510*/  SEL R0, R45, R0, !P0 ;  /* 0x000000002d007207 */ /* 0x000fc60004000000 */
[----:B------:R-:W-:Y:S01]  /*9520*/  FFMA R3, R6, -R3, 0.14084610342979431152 ;  /* 0x3e1039f606037423 */ /* 0x000fe20000000803 */
[----:B------:R-:W-:Y:S01]  /*9530*/  IADD3 R0, PT, PT, -R0, RZ, RZ ;  /* 0x000000ff00007210 */ /* 0x000fe20007ffe1ff */
[----:B------:R-:W-:Y:S02]  /*9540*/  FFMA R5, R5, 1.1920928955078125e-07, R8 ;  /* 0x3400000005057823 */ /* 0x000fe40000000008 */
[----:B------:R-:W-:Y:S02]  /*9550*/  FFMA R3, R6, R3, -0.12148627638816833496 ;  /* 0xbdf8cdcc06037423 */ /* 0x000fe40000000003 */
[----:B------:R-:W-:Y:S02]  /*9560*/  IMAD R7, R4, R0, R45 ;  /* 0x0000000004077224 */ /* 0x000fe400078e022d */
[----:B------:R-:W-:-:S04]  /*9570*/  FFMA R3, R6, R3, 0.13980610668659210205 ;  /* 0x3e0f295506037423 */ /* 0x000fc80000000003 */
[----:B------:R-:W-:-:S04]  /*9580*/  FFMA R3, R6, R3, -0.16684235632419586182 ;  /* 0xbe2ad8b906037423 */ /* 0x000fc80000000003 */
[----:B------:R-:W-:-:S04]  /*9590*/  FFMA R3, R6, R3, 0.20012299716472625732 ;  /* 0x3e4ced0b06037423 */ /* 0x000fc80000000003 */
[----:B------:R-:W-:-:S04]  /*95a0*/  FFMA R3, R6, R3, -0.24999669194221496582 ;  /* 0xbe7fff2206037423 */ /* 0x000fc80000000003 */
[----:B------:R-:W-:-:S04]  /*95b0*/  FFMA R3, R6, R3, 0.33333182334899902344 ;  /* 0x3eaaaa7806037423 */ /* 0x000fc80000000003 */
[----:B------:R-:W-:-:S04]  /*95c0*/  FFMA R3, R6, R3, -0.5 ;  /* 0xbf00000006037423 */ /* 0x000fc80000000003 */
[----:B------:R-:W-:-:S04]  /*95d0*/  FMUL R3, R6, R3 ;  /* 0x0000000306037220 */ /* 0x000fc80000400000 */
[----:B------:R-:W-:Y:S01]  /*95e0*/  FFMA R6, R6, R3, R6 ;  /* 0x0000000306067223 */ /* 0x000fe20000000006 */
[----:B------:R-:W-:-:S03]  /*95f0*/  MOV R3, 0x7f800000 ;  /* 0x7f80000000037802 */ /* 0x000fc60000000f00 */
[----:B------:R-:W-:Y:S02]  /*9600*/  FFMA R5, R5, 0.69314718246459960938, R6 ;  /* 0x3f31721805057823 */ /* 0x000fe40000000006 */
[C---:B------:R-:W-:Y:S01]  /*9610*/  @P1 FFMA R5, R22.reuse, R3, +INF ;  /* 0x7f80000016051423 */ /* 0x040fe20000000003 */
[----:B------:R-:W-:Y:S02]  /*9620*/  LEA R3, R7, R44, 0x8 ;  /* 0x0000002c07037211 */ /* 0x000fe400078e40ff */
[----:B------:R-:W-:Y:S02]  /*9630*/  FSETP.NEU.AND P1, PT, R22, RZ, PT ;  /* 0x000000ff1600720b */ /* 0x000fe40003f2d000 */
[----:B---3--:R-:W-:Y:S02]  /*9640*/  ISETP.GE.AND P0, PT, R3, UR4, PT ;  /* 0x0000000403007c0c */ /* 0x008fe4000bf06270 */
[----:B------:R-:W-:-:S05]  /*9650*/  FSEL R0, R5, -INF , P1 ;  /* 0xff80000005007808 */ /* 0x000fca0000800000 */
[----:B-1----:R-:W-:-:S06]  /*9660*/  FFMA R23, R23, UR5, R0 ;  /* 0x0000000517177c23 */ /* 0x002fcc0008000000 */
[----:B------:R-:W-:Y:S05]  /*9670*/  @P0 BRA `(.L_x_205) ;  /* 0x00000000008c0947 */ /* 0x000fea0003800000 */
[----:B------:R-:W1:Y:S01]  /*9680*/  LDC R7, c[0x0][0x38c] ;  /* 0x0000e300ff077b82 */ /* 0x000e620000000800 */
[----:B------:R-:W3:Y:S01]  /*9690*/  LDCU UR6, c[0x0][0x890] ;  /* 0x00011200ff0677ac */ /* 0x000ee20008000800 */
[----:B------:R-:W4:Y:S01]  /*96a0*/  LDCU.64 UR4, c[0x0][0x888] ;  /* 0x00011100ff0477ac */ /* 0x000f220008000a00 */
[----:B---3--:R-:W-:Y:S01]  /*96b0*/  IMAD R3, R40, UR6, R3 ;  /* 0x0000000628037c24 */ /* 0x008fe2000f8e0203 */
[----:B-1----:R-:W-:-:S04]  /*96c0*/  IABS R5, R7 ;  /* 0x0000000700057213 */ /* 0x002fc80000000000 */
[----:B------:R-:W1:Y:S08]  /*96d0*/  I2F.RP R10, R5 ;  /* 0x00000005000a7306 */ /* 0x000e700000209400 */
[----:B-1----:R-:W1:Y:S02]  /*96e0*/  MUFU.RCP R8, R10 ;  /* 0x0000000a00087308 */ /* 0x002e640000001000 */
[----:B-1----:R-:W-:-:S06]  /*96f0*/  IADD3 R8, PT, PT, R8, 0xffffffe, RZ ;  /* 0x0ffffffe08087810 */ /* 0x002fcc0007ffe0ff */
[----:B------:R1:W3:Y:S02]  /*9700*/  F2I.FTZ.U32.TRUNC.NTZ R9, R8 ;  /* 0x0000000800097305 */ /* 0x0002e4000021f000 */
[----:B-1----:R-:W-:Y:S02]  /*9710*/  HFMA2 R8, -RZ, RZ, 0, 0 ;  /* 0x00000000ff087431 */ /* 0x002fe400000001ff */
[----:B---3--:R-:W-:-:S04]  /*9720*/  IMAD.MOV R0, RZ, RZ, -R9 ;  /* 0x000000ffff007224 */ /* 0x008fc800078e0a09 */
[----:B------:R-:W-:Y:S01]  /*9730*/  IMAD R4, R0, R5, RZ ;  /* 0x0000000500047224 */ /* 0x000fe200078e02ff */
[----:B------:R-:W-:-:S03]  /*9740*/  IABS R0, R2 ;  /* 0x0000000200007213 */ /* 0x000fc60000000000 */
[----:B------:R-:W-:-:S04]  /*9750*/  IMAD.HI.U32 R9, R9, R4, R8 ;  /* 0x0000000409097227 */ /* 0x000fc800078e0008 */
[----:B------:R-:W-:-:S04]  /*9760*/  IMAD.MOV.U32 R6, RZ, RZ, R0 ;  /* 0x000000ffff067224 */ /* 0x000fc800078e0000 */
[----:B------:R-:W-:Y:S02]  /*9770*/  IMAD.HI.U32 R4, R9, R6, RZ ;  /* 0x0000000609047227 */ /* 0x000fe400078e00ff */
[----:B------:R-:W1:Y:S03]  /*9780*/  LDC.64 R8, c[0x0][0x880] ;  /* 0x00022000ff087b82 */ /* 0x000e660000000a00 */
[----:B------:R-:W-:-:S05]  /*9790*/  IADD3 R0, PT, PT, -R4, RZ, RZ ;  /* 0x000000ff04007210 */ /* 0x000fca0007ffe1ff */
[----:B------:R-:W-:-:S05]  /*97a0*/  IMAD R0, R5, R0, R6 ;  /* 0x0000000005007224 */ /* 0x000fca00078e0206 */
[----:B------:R-:W-:-:S13]  /*97b0*/  ISETP.GT.U32.AND P0, PT, R5, R0, PT ;  /* 0x000000000500720c */ /* 0x000fda0003f04070 */
[----:B------:R-:W-:Y:S01]  /*97c0*/  @!P0 IMAD.IADD R0, R0, 0x1, -R5 ;  /* 0x0000000100008824 */ /* 0x000fe200078e0a05 */
[----:B------:R-:W-:Y:S02]  /*97d0*/  @!P0 IADD3 R4, PT, PT, R4, 0x1, RZ ;  /* 0x0000000104048810 */ /* 0x000fe40007ffe0ff */
[----:B------:R-:W-:Y:S02]  /*97e0*/  ISETP.NE.AND P0, PT, R7, RZ, PT ;  /* 0x000000ff0700720c */ /* 0x000fe40003f05270 */
[----:B------:R-:W-:Y:S02]  /*97f0*/  ISETP.GE.U32.AND P2, PT, R0, R5, PT ;  /* 0x000000050000720c */ /* 0x000fe40003f46070 */
[----:B------:R-:W-:-:S04]  /*9800*/  LOP3.LUT R0, R2, R7, RZ, 0x3c, !PT ;  /* 0x0000000702007212 */ /* 0x000fc800078e3cff */
[----:B------:R-:W-:-:S07]  /*9810*/  ISETP.GE.AND P1, PT, R0, RZ, PT ;  /* 0x000000ff0000720c */ /* 0x000fce0003f26270 */
[----:B------:R-:W-:-:S06]  /*9820*/  @P2 VIADD R4, R4, 0x1 ;  /* 0x0000000104042836 */ /* 0x000fcc0000000000 */
[----:B------:R-:W-:Y:S02]  /*9830*/  @!P1 IADD3 R4, PT, PT, -R4, RZ, RZ ;  /* 0x000000ff04049210 */ /* 0x000fe40007ffe1ff */
[----:B------:R-:W-:-:S04]  /*9840*/  @!P0 LOP3.LUT R4, RZ, R7, RZ, 0x33, !PT ;  /* 0x00000007ff048212 */ /* 0x000fc800078e33ff */
[C---:B------:R-:W-:Y:S01]  /*9850*/  IADD3 R0, PT, PT, -R4.reuse, RZ, RZ ;  /* 0x000000ff04007210 */ /* 0x040fe20007ffe1ff */
[----:B----4-:R-:W-:-:S04]  /*9860*/  IMAD R3, R4, UR5, R3 ;  /* 0x0000000504037c24 */ /* 0x010fc8000f8e0203 */
[----:B------:R-:W-:-:S04]  /*9870*/  IMAD R0, R7, R0, R2 ;  /* 0x0000000007007224 */ /* 0x000fc800078e0202 */
[----:B------:R-:W-:-:S04]  /*9880*/  IMAD R3, R0, UR4, R3 ;  /* 0x0000000400037c24 */ /* 0x000fc8000f8e0203 */
[----:B-1----:R-:W-:-:S05]  /*9890*/  IMAD.WIDE R8, R3, 0x4, R8 ;  /* 0x0000000403087825 */ /* 0x002fca00078e0208 */
[----:B------:R1:W-:Y:S02]  /*98a0*/  STG.E desc[UR44][R8.64], R23 ;  /* 0x0000001708007986 */ /* 0x0003e4000c10192c */
.L_x_205:
[----:B------:R-:W-:Y:S05]  /*98b0*/  BSYNC.RECONVERGENT B0 ;  /* 0x0000000000007941 */ /* 0x000fea0003800200 */
.L_x_204:
[----:B------:R-:W-:Y:S01]  /*98c0*/  UISETP.NE.AND UP0, UPT, UR41, URZ, UPT ;  /* 0x000000ff2900728c */ /* 0x000fe2000bf05270 */
[----:B------:R-:W-:-:S08]  /*98d0*/  NOP ;  /* 0x0000000000007918 */ /* 0x000fd00000000000 */
[----:B------:R-:W-:Y:S05]  /*98e0*/  BRA.U UP0, `(.L_x_206) ;  /* 0x0000000100087547 */ /* 0x000fea000b800000 */
[----:B------:R-:W-:Y:S05]  /*98f0*/  BPT.TRAP 0x1 ;  /* 0x000000040000795c */ /* 0x000fea0000300000 */
[----:B------:R-:W-:Y:S05]  /*9900*/  BPT.TRAP 0x1 ;  /* 0x000000040000795c */ /* 0x000fea0000300000 */
.L_x_206:
[----:B------:R-:W-:Y:S01]  /*9910*/  IADD3 R3, PT, PT, R47, 0xe0a0, RZ ;  /* 0x0000e0a02f037810 */ /* 0x000fe20007ffe0ff */
[----:B------:R-:W-:-:S03]  /*9920*/  UISETP.NE.AND UP0, UPT, UR41, URZ, UPT ;  /* 0x000000ff2900728c */ /* 0x000fc6000bf05270 */
[----:B------:R-:W-:-:S04]  /*9930*/  PRMT R0, R48, 0x654, R3 ;  /* 0x0000065430007816 */ /* 0x000fc80000000003 */
[----:B--2---:R2:W-:Y:S02]  /*9940*/  SYNCS.ARRIVE.TRANS64.RED.A1T0 RZ, [R0+URZ], RZ ;  /* 0x000000ff00ff79a7 */ /* 0x0045e400081004ff */
[----:B------:R-:W-:Y:S05]  /*9950*/  BRA.U UP0, `(.L_x_207) ;  /* 0x0000000100047547 */ /* 0x000fea000b800000 */
[----:B------:R-:W-:Y:S05]  /*9960*/  BPT.TRAP 0x1 ;  /* 0x000000040000795c */ /* 0x000fea0000300000 */
.L_x_207:
[----:B------:R3:W-:Y:S01]  /*9970*/  SYNCS.ARRIVE.TRANS64.A1T0 RZ, [R47+URZ+0xe0b0], RZ ;  /* 0x00e0b0ff2fff79a7 */ /* 0x0007e200081000ff */
[----:B------:R-:W-:-:S09]  /*9980*/  UISETP.NE.AND UP0, UPT, UR39, URZ, UPT ;  /* 0x000000ff2700728c */ /* 0x000fd2000bf05270 */
[----:B------:R-:W-:Y:S05]  /*9990*/  BRA.U !UP0, `(.L_x_208) ;  /* 0x0000000108047547 */ /* 0x000fea000b800000 */
[----:B------:R-:W-:Y:S05]  /*99a0*/  BPT.TRAP 0x1 ;  /* 0x000000040000795c */ /* 0x000fea0000300000 */
.L_x_208:
[----:B------:R-:W-:Y:S01]  /*99b0*/  ULOP3.LUT UR4, UR42, 0x1, URZ, 0x3c, !UPT ;  /* 0x000000012a047892 */ /* 0x000fe2000f8e3cff */
[----:B--2---:R-:W-:-:S05]  /*99c0*/  LOP3.LUT R0, R27, 0x80, RZ, 0xfc, !PT ;  /* 0x000000801b007812 */ /* 0x004fca00078efcff */
[----:B-1----:R-:W-:-:S05]  /*99d0*/  IMAD.U32 R4, RZ, RZ, UR4 ;  /* 0x00000004ff047e24 */ /* 0x002fca000f8e00ff */
[----:B------:R-:W-:-:S04]  /*99e0*/  SHF.L.U32 R4, R4, 0x1f, RZ ;  /* 0x0000001f04047819 */ /* 0x000fc800000006ff */
[----:B------:R-:W1:Y:S02]  /*99f0*/  SYNCS.PHASECHK.TRANS64.TRYWAIT P0, [R47+URZ+0xe080], R4 ;  /* 0x00e080042f0075a7 */ /* 0x000e6400080011ff */
[----:B-1----:R-:W-:Y:S05]  /*9a00*/  @!P0 BRA `(.L_x_209) ;  /* 0x0000009800248947 */ /* 0x002fea0003800000 */
.L_x_405:
[----:B------:R-:W-:Y:S01]  /*9a10*/  R2UR UR4, R0 ;  /* 0x00000000000472ca */ /* 0x000fe200000e0000 */
[----:B------:R-:W-:-:S12]  /*9a20*/  UISETP.NE.AND UP0, UPT, UR39, URZ, UPT ;  /* 0x000000ff2700728c */ /* 0x000fd8000bf05270 */
[----:B------:R-:W2:Y:S02]  /*9a30*/  LDTM.x2 R22, tmem[UR4] ;  /* 0x00000004001679ee */ /* 0x000ea400080c0000 */
[----:B--2---:R-:W-:Y:S05]  /*9a40*/  BRA.U !UP0, `(.L_x_210) ;  /* 0x0000000108047547 */ /* 0x004fea000b800000 */
[----:B------:R-:W-:Y:S05]  /*9a50*/  BPT.TRAP 0x1 ;  /* 0x000000040000795c */ /* 0x000fea0000300000 */
.L_x_210:
[----:B------:R-:W-:Y:S01]  /*9a60*/  PRMT R31, R48, 0x654, R31 ;  /* 0x00000654301f7816 */ /* 0x000fe2000000001f */
[----:B------:R-:W-:-:S03]  /*9a70*/  UISETP.NE.AND UP0, UPT, UR41, URZ, UPT ;  /* 0x000000ff2900728c */ /* 0x000fc6000bf05270 */
[----:B------:R2:W-:Y:S06]  /*9a80*/  SYNCS.ARRIVE.TRANS64.RED.A1T0 RZ, [R31+URZ], RZ ;  /* 0x000000ff1fff79a7 */ /* 0x0005ec00081004ff */
[----:B------:R-:W-:Y:S05]  /*9a90*/  BRA.U UP0, `(.L_x_211) ;  /* 0x0000000100047547 */ /* 0x000fea000b800000 */
[----:B------:R-:W-:Y:S05]  /*9aa0*/  BPT.TRAP 0x1 ;  /* 0x000000040000795c */ /* 0x000fea0000300000 */
.L_x_211:
[----:B------:R-:W-:-:S04]  /*9ab0*/  MOV R0, UR43 ;  /* 0x0000002b00007c02 */ /* 0x000fc80008000f00 */
[----:B------:R-:W-:-:S04]  /*9ac0*/  SHF.L.U32 R0, R0, 0x1f, RZ ;  /* 0x0000001f00007819 */ /* 0x000fc800000006ff */
[----:B------:R-:W4:Y:S02]  /*9ad0*/  SYNCS.PHASECHK.TRANS64.TRYWAIT P0, [R47+URZ+0xe098], R0 ;  /* 0x00e098002f0075a7 */ /* 0x000f2400080011ff */
[----:B----4-:R-:W-:Y:S05]  /*9ae0*/  @!P0 BRA `(.L_x_212) ;  /* 0x0000009800008947 */ /* 0x010fea0003800000 */
.L_x_406:
[----:B------:R-:W-:-:S09]  /*9af0*/  UISETP.NE.AND UP0, UPT, UR41, URZ, UPT ;  /* 0x000000ff2900728c */ /* 0x000fd2000bf05270 */
[----:B------:R-:W-:Y:S05]  /*9b00*/  BRA.U UP0, `(.L_x_213) ;  /* 0x0000000100047547 */ /* 0x000fea000b800000 */
[----:B------:R-:W-:Y:S05]  /*9b10*/  BPT.TRAP 0x1 ;  /* 0x000000040000795c */ /* 0x000fea0000300000 */
.L_x_213:
[----:B----4-:R-:W-:Y:S01]  /*9b20*/  SHF.L.U32 R0, R43, 0x1f, RZ ;  /* 0x0000001f2b007819 */ /* 0x010fe200000006ff */
[----:B------:R4:W1:Y:S01]  /*9b30*/  MUFU.RCP R3, R22 ;  /* 0x0000001600037308 */ /* 0x0008620000001000 */
[----:B------:R-:W-:Y:S02]  /*9b40*/  BSSY B0, `(.L_x_214) ;  /* 0x0000003000007945 */ /* 0x000fe40003800000 */
[----:B------:R-:W5:Y:S02]  /*9b50*/  SYNCS.PHASECHK.TRANS64.TRYWAIT P0, [R47+URZ+0xe0c8], R0 ;  /* 0x00e0c8002f0075a7 */ /* 0x000f6400080011ff */
[----:B-1--45:R-:W-:Y:S05]  /*9b60*/  @!P0 BRA `(.L_x_215) ;  /* 0x0000009400f48947 */ /* 0x032fea0003800000 */
.L_x_407:
[----:B------:R-:W-:Y:S05]  /*9b70*/  BSYNC B0 ;  /* 0x0000000000007941 */ /* 0x000fea0003800000 */
.L_x_214:
[----:B------:R-:W4:Y:S01]  /*9b80*/  LDCU UR4, c[0x0][0x708] ;  /* 0x0000e100ff0477ac */ /* 0x000f220008000800 */
[----:B-1----:R-:W-:-:S04]  /*9b90*/  FFMA R0, -R22, R3, 1 ;  /* 0x3f80000016007423 */ /* 0x002fc80000000103 */
[----:B------:R-:W-:Y:S01]  /*9ba0*/  FFMA R0, R3, R0, R3 ;  /* 0x0000000003007223 */ /* 0x000fe20000000003 */
[----:B----4-:R-:W-:-:S03]  /*9bb0*/  MOV R3, UR4 ;  /* 0x0000000400037c02 */ /* 0x010fc60008000f00 */
[----:B--2---:R-:W-:Y:S01]  /*9bc0*/  FFMA R31, R0, UR4, RZ ;  /* 0x00000004001f7c23 */ /* 0x004fe200080000ff */
[----:B------:R-:W1:Y:S03]  /*9bd0*/  FCHK P0, R3, R22 ;  /* 0x0000001603007302 */ /* 0x000e660000000000 */
[----:B------:R-:W-:-:S04]  /*9be0*/  FFMA R4, -R22, R31, UR4 ;  /* 0x0000000416047e23 */ /* 0x000fc8000800011f */
[----:B------:R-:W-:Y:S01]  /*9bf0*/  FFMA R31, R0, R4, R31 ;  /* 0x00000004001f7223 */ /* 0x000fe2000000001f */
[----:B-1----:R-:W-:Y:S06]  /*9c00*/  @!P0 BRA `(.L_x_216) ;  /* 0x00000000000c8947 */ /* 0x002fec0003800000 */
[----:B------:R-:W-:Y:S02]  /*9c10*/  MOV R4, 0x9c30 ;  /* 0x00009c3000047802 */ /* 0x000fe40000000f00 */
[----:B---3--:R-:W-:Y:S05]  /*9c20*/  CALL.REL.NOINC `($__internal_3_$__cuda_sm3x_div_rn_noftz_f32_slowpath) ;  /* 0x000000a0006c7944 */ /* 0x008fea0003c00000 */
[----:B------:R-:W-:-:S07]  /*9c30*/  MOV R31, R32 ;  /* 0x00000020001f7202 */ /* 0x000fce0000000f00 */
.L_x_216:
[----:B------:R-:W-:Y:S01]  /*9c40*/  LOP3.LUT R0, R27, 0x180, RZ, 0xfc, !PT ;  /* 0x000001801b007812 */ /* 0x000fe200078efcff */
[----:B------:R-:W-:Y:S05]  /*9c50*/  WARPSYNC.ALL ;  /* 0x0000000000007948 */ /* 0x000fea0003800000 */
[----:B------:R-:W-:Y:S02]  /*9c60*/  R2UR UR4, R0 ;  /* 0x00000000000472ca */ /* 0x000fe400000e0000 */
[----:B------:R-:W1:Y:S11]  /*9c70*/  S2R R0, SR_SWINHI ;  /* 0x0000000000007919 */ /* 0x000e760000002f00 */
[----:B------:R-:W2:Y:S01]  /*9c80*/  LDTM.x16 R4, tmem[UR4] ;  /* 0x00000004000479ee */ /* 0x000ea20008240000 */
[----:B------:R-:W-:-:S02]  /*9c90*/  MOV R32, R47 ;  /* 0x0000002f00207202 */ /* 0x000fc40000000f00 */
[----:B-1----:R-:W-:Y:S01]  /*9ca0*/  MOV R33, R0 ;  /* 0x0000000000217202 */ /* 0x002fe20000000f00 */
[----:B--2---:R-:W-:Y:S02]  /*9cb0*/  FMUL2 R6, R31.F32, R6.F32x2.HI_LO ;  /* 0x000000061f06724a */ /* 0x004fe40000040000 */
[----:B------:R-:W-:-:S04]  /*9cc0*/  IMAD.WIDE.U32 R32, R26, 0x2, R32 ;  /* 0x000000021a207825 */ /* 0x000fc800078e0020 */
[C---:B------:R-:W-:Y:S02]  /*9cd0*/  FMUL2 R20, R31.reuse.F32, R8.F32x2.HI_LO ;  /* 0x000000081f14724a */ /* 0x040fe40000040000 */
[----:B------:R-:W-:Y:S01]  /*9ce0*/  FMUL2 R4, R31.F32, R4.F32x2.HI_LO ;  /* 0x000000041f04724a */ /* 0x000fe20000040000 */
[----:B------:R-:W-:Y:S01]  /*9cf0*/  F2FP.F16.F32.PACK_AB R9, R7, R6 ;  /* 0x000000060709723e */ /* 0x000fe200000000ff */
[C---:B------:R-:W-:Y:S01]  /*9d00*/  FMUL2 R24, R31.reuse.F32, R10.F32x2.HI_LO ;  /* 0x0000000a1f18724a */ /* 0x040fe20000040000 */
[C---:B------:R-:W-:Y:S01]  /*9d10*/  IADD3 R0, P1, PT, R32.reuse, 0xc010, RZ ;  /* 0x0000c01020007810 */ /* 0x040fe20007f3e0ff */
[C---:B------:R-:W-:Y:S01]  /*9d20*/  FMUL2 R12, R31.reuse.F32, R12.F32x2.HI_LO ;  /* 0x0000000c1f0c724a */ /* 0x040fe20000040000 */
        /* <DEDUP_REMOVED lines=17> */
[----:B------:R-:W-:-:S02]  /*9e40*/  F2FP.F16.F32.PACK_AB R7, R19, R18 ;  /* 0x000000121307723e */ /* 0x000fc400000000ff */
[----:B------:R-:W-:-:S03]  /*9e50*/  ISETP.NE.AND P0, PT, R29, R28, PT ;  /* 0x0000001c1d00720c */ /* 0x000fc60003f05270 */
[----:B------:R1:W-:Y:S10]  /*9e60*/  ST.E.128 desc[UR44][R34.64], R4 ;  /* 0x0000000422007985 */ /* 0x0003f4000c101d2c */
[----:B------:R-:W-:Y:S05]  /*9e70*/  @!P0 BRA `(.L_x_217) ;  /* 0x0000000000408947 */ /* 0x000fea0003800000 */
[----:B------:R-:W-:Y:S01]  /*9e80*/  MOV R14, 0x8 ;  /* 0x00000008000e7802 */ /* 0x000fe20000000f00 */
[----:B------:R-:W2:Y:S01]  /*9e90*/  LDCU.64 UR8, c[0x4][0xb0] ;  /* 0x01001600ff0877ac */ /* 0x000ea20008000a00 */
[----:B------:R-:W-:Y:S02]  /*9ea0*/  HFMA2 R12, -RZ, RZ, 0, 5.9604644775390625e-08 ;  /* 0x00000001ff0c7431 */ /* 0x000fe400000001ff */
[----:B-1----:R-:W-:Y:S01]  /*9eb0*/  IMAD.MOV.U32 R8, RZ, RZ, 0x192 ;  /* 0x00000192ff087424 */ /* 0x002fe200078e00ff */
[----:B------:R-:W1:Y:S01]  /*9ec0*/  LDCU.64 UR6, c[0x4][0xb8] ;  /* 0x01001700ff0677ac */ /* 0x000e620008000a00 */
[----:B------:R-:W4:Y:S01]  /*9ed0*/  LDC.64 R14, c[0x4][R14] ;  /* 0x010000000e0e7b82 */ /* 0x000f220000000a00 */
[----:B------:R-:W-:Y:S01]  /*9ee0*/  IMAD.MOV.U32 R13, RZ, RZ, RZ ;  /* 0x000000ffff0d7224 */ /* 0x000fe200078e00ff */
[----:B------:R-:W5:Y:S01]  /*9ef0*/  LDCU.64 UR4, c[0x4][0x40] ;  /* 0x01000800ff0477ac */ /* 0x000f620008000a00 */
[----:B--2---:R-:W-:Y:S01]  /*9f00*/  IMAD.U32 R4, RZ, RZ, UR8 ;  /* 0x00000008ff047e24 */ /* 0x004fe2000f8e00ff */
[----:B------:R-:W-:Y:S01]  /*9f10*/  MOV R5, UR9 ;  /* 0x0000000900057c02 */ /* 0x000fe20008000f00 */
[----:B-1----:R-:W-:Y:S01]  /*9f20*/  IMAD.U32 R6, RZ, RZ, UR6 ;  /* 0x00000006ff067e24 */ /* 0x002fe2000f8e00ff */
[----:B------:R-:W-:Y:S01]  /*9f30*/  MOV R7, UR7 ;  /* 0x0000000700077c02 */ /* 0x000fe20008000f00 */
[----:B-----5:R-:W-:Y:S01]  /*9f40*/  IMAD.U32 R10, RZ, RZ, UR4 ;  /* 0x00000004ff0a7e24 */ /* 0x020fe2000f8e00ff */
[----:B------:R-:W-:-:S02]  /*9f50*/  MOV R11, UR5 ;  /* 0x00000005000b7c02 */ /* 0x000fc40008000f00 */
[----:B------:R-:W-:-:S07]  /*9f60*/  LEPC R20, `(.L_x_217) ;  /* 0x000000001014794e */ /* 0x000fce0000000000 */
[----:B---34-:R-:W-:Y:S05]  /*9f70*/  CALL.ABS.NOINC R14 ;  /* 0x000000000e007343 */ /* 0x018fea0003c00000 */
.L_x_217:
[----:B------:R-:W2:Y:S01]  /*9f80*/  LDCU.64 UR4, c[0x0][0x880] ;  /* 0x00011000ff0477ac */ /* 0x000ea20008000a00 */
[----:B------:R-:W4:Y:S01]  /*9f90*/  S2R R0, SR_SWINHI ;  /* 0x0000000000007919 */ /* 0x000f220000002f00 */
[----:B------:R-:W-:Y:S02]  /*9fa0*/  LOP3.LUT R27, R27, 0x190, RZ, 0xfc, !PT ;  /* 0x000001901b1b7812 */ /* 0x000fe400078efcff */
[----:B--2---:R-:W-:-:S04]  /*9fb0*/  ISETP.NE.U32.AND P0, PT, RZ, UR4, PT ;  /* 0x00000004ff007c0c */ /* 0x004fc8000bf05070 */
[----:B------:R-:W-:Y:S01]  /*9fc0*/  ISETP.NE.AND.EX P0, PT, RZ, UR5, PT, P0 ;  /* 0x00000005ff007c0c */ /* 0x000fe2000bf05300 */
[----:B------:R-:W-:Y:S05]  /*9fd0*/  WARPSYNC.ALL ;  /* 0x0000000000007948 */ /* 0x000fea0003800000 */
[----:B------:R-:W-:Y:S02]  /*9fe0*/  R2UR UR4, R27 ;  /* 0x000000001b0472ca */ /* 0x000fe400000e0000 */
[----:B------:R-:W-:Y:S02]  /*9ff0*/  MOV R28, R47 ;  /* 0x0000002f001c7202 */ /* 0x000fe40000000f00 */
[----:B----4-:R-:W-:-:S03]  /*a000*/  MOV R29, R0 ;  /* 0x00000000001d7202 */ /* 0x010fc60000000f00 */
[----:B------:R-:W-:-:S06]  /*a010*/  IMAD.WIDE.U32 R28, R26, 0x2, R28 ;  /* 0x000000021a1c7825 */ /* 0x000fcc00078e001c */
[----:B-1----:R-:W1:Y:S01]  /*a020*/  LDTM.x16 R4, tmem[UR4] ;  /* 0x00000004000479ee */ /* 0x002e620008240000 */
[C---:B------:R-:W-:Y:S02]  /*a030*/  IADD3 R26, P1, PT, R28.reuse, 0xc020, RZ ;  /* 0x0000c0201c1a7810 */ /* 0x040fe40007f3e0ff */
[----:B------:R-:W-:-:S03]  /*a040*/  IADD3 R3, P2, PT, R28, 0xc030, RZ ;  /* 0x0000c0301c037810 */ /* 0x000fc60007f5e0ff */
[--C-:B------:R-:W-:Y:S02]  /*a050*/  IMAD.X R27, RZ, RZ, R29.reuse, P1 ;  /* 0x000000ffff1b7224 */ /* 0x100fe400008e061d */
[----:B------:R-:W-:-:S05]  /*a060*/  IMAD.X R29, RZ, RZ, R29, P2 ;  /* 0x000000ffff1d7224 */ /* 0x000fca00010e061d */
[----:B------:R-:W-:-:S04]  /*a070*/  SHF.R.U64 R0, R3, 0x3, R29 ;  /* 0x0000000303007819 */ /* 0x000fc8000000121d */
[----:B------:R-:W-:Y:S01]  /*a080*/  LOP3.LUT R28, R3, 0x30, R0, 0x78, !PT ;  /* 0x00000030031c7812 */ /* 0x000fe200078e7800 */
[C---:B-1----:R-:W-:Y:S01]  /*a090*/  FMUL2 R20, R31.reuse.F32, R8.F32x2.HI_LO ;  /* 0x000000081f14724a */ /* 0x042fe20000040000 */
[C---:B------:R-:W-:Y:S01]  /*a0a0*/  SHF.R.U64 R9, R26.reuse, 0x3, R27 ;  /* 0x000000031a097819 */ /* 0x040fe2000000121b */
[C---:B------:R-:W-:Y:S02]  /*a0b0*/  FMUL2 R4, R31.reuse.F32, R4.F32x2.HI_LO ;  /* 0x000000041f04724a */ /* 0x040fe40000040000 */
[C---:B------:R-:W-:Y:S01]  /*a0c0*/  FMUL2 R6, R31.reuse.F32, R6.F32x2.HI_LO ;  /* 0x000000061f06724a */ /* 0x040fe20000040000 */
[----:B------:R-:W-:Y:S01]  /*a0d0*/  LOP3.LUT R26, R26, 0x30, R9, 0x78, !PT ;  /* 0x000000301a1a7812 */ /* 0x000fe200078e7809 */
[----:B------:R-:W-:Y:S01]  /*a0e0*/  FMUL2 R24, R31.F32, R10.F32x2.HI_LO ;  /* 0x0000000a1f18724a */ /* 0x000fe20000040000 */
[----:B------:R-:W-:Y:S01]  /*a0f0*/  F2FP.F16.F32.PACK_AB R8, R5, R4 ;  /* 0x000000040508723e */ /* 0x000fe200000000ff */
[----:B------:R-:W-:Y:S01]  /*a100*/  FMUL2 R12, R31.F32, R12.F32x2.HI_LO ;  /* 0x0000000c1f0c724a */ /* 0x000fe20000040000 */
[----:B------:R-:W-:Y:S01]  /*a110*/  F2FP.F16.F32.PACK_AB R9, R7, R6 ;  /* 0x000000060709723e */ /* 0x000fe200000000ff */
[----:B------:R-:W-:Y:S01]  /*a120*/  FMUL2 R14, R31.F32, R14.F32x2.HI_LO ;  /* 0x0000000e1f0e724a */ /* 0x000fe20000040000 */
[----:B------:R-:W-:Y:S01]  /*a130*/  F2FP.F16.F32.PACK_AB R10, R21, R20 ;  /* 0x00000014150a723e */ /* 0x000fe200000000ff */
[----:B------:R-:W-:Y:S01]  /*a140*/  FMUL2 R16, R31.F32, R16.F32x2.HI_LO ;  /* 0x000000101f10724a */ /* 0x000fe20000040000 */
[----:B------:R-:W-:Y:S01]  /*a150*/  F2FP.F16.F32.PACK_AB R11, R25, R24 ;  /* 0x00000018190b723e */ /* 0x000fe200000000ff */
[----:B------:R-:W-:Y:S01]  /*a160*/  FMUL2 R18, R31.F32, R18.F32x2.HI_LO ;  /* 0x000000121f12724a */ /* 0x000fe20000040000 */
[----:B------:R-:W-:-:S02]  /*a170*/  F2FP.F16.F32.PACK_AB R4, R13, R12 ;  /* 0x0000000c0d04723e */ /* 0x000fc400000000ff */
[----:B------:R-:W-:Y:S01]  /*a180*/  F2FP.F16.F32.PACK_AB R5, R15, R14 ;  /* 0x0000000e0f05723e */ /* 0x000fe200000000ff */
[----:B------:R1:W-:Y:S01]  /*a190*/  ST.E.128 desc[UR44][R26.64], R8 ;  /* 0x000000081a007985 */ /* 0x0003e2000c101d2c */
        /* <DEDUP_REMOVED lines=9> */
[----:B------:R-:W-:Y:S05]  /*a230*/  @!P0 BRA `(.L_x_218) ;  /* 0x0000000400388947 */ /* 0x000fea0003800000 */
[C---:B------:R-:W-:Y:S01]  /*a240*/  FSETP.GEU.AND P1, PT, R22.reuse, 1.175494350822287508e-38, PT ;  /* 0x008000001600780b */ /* 0x040fe20003f2e000 */
[----:B------:R-:W4:Y:S01]  /*a250*/  LDC R3, c[0x0][0x904] ;  /* 0x00024100ff037b82 */ /* 0x000f220000000800 */
[----:B------:R-:W-:Y:S01]  /*a260*/  MOV R0, 0x3e055027 ;  /* 0x3e05502700007802 */ /* 0x000fe20000000f00 */
[----:B------:R-:W5:Y:S01]  /*a270*/  LDCU.64 UR4, c[0x0][0x908] ;  /* 0x00012100ff0477ac */ /* 0x000f620008000a00 */
[----:B-1----:R-:W-:Y:S01]  /*a280*/  FSEL R7, RZ, -23, P1 ;  /* 0xc1b80000ff077808 */ /* 0x002fe20000800000 */
[----:B------:R-:W-:Y:S08]  /*a290*/  BSSY.RECONVERGENT B0, `(.L_x_218) ;  /* 0x0000048000007945 */ /* 0x000ff00003800200 */
[----:B------:R-:W-:-:S05]  /*a2a0*/  @!P1 FMUL R22, R22, 8388608 ;  /* 0x4b00000016169820 */ /* 0x000fca0000400000 */
[C---:B------:R-:W-:Y:S02]  /*a2b0*/  IADD3 R9, PT, PT, R22.reuse, -0x3f2aaaab, RZ ;  /* 0xc0d5555516097810 */ /* 0x040fe40007ffe0ff */
[C---:B------:R-:W-:Y:S02]  /*a2c0*/  FSETP.NEU.AND P1, PT, R22.reuse, RZ, PT ;  /* 0x000000ff1600720b */ /* 0x040fe40003f2d000 */
[----:B------:R-:W-:Y:S02]  /*a2d0*/  LOP3.LUT R9, R9, 0xff800000, RZ, 0xc0, !PT ;  /* 0xff80000009097812 */ /* 0x000fe400078ec0ff */
[----:B----4-:R-:W-:Y:S02]  /*a2e0*/  ISETP.NE.AND P0, PT, R3, 0x1, PT ;  /* 0x000000010300780c */ /* 0x010fe40003f05270 */
[-C--:B------:R-:W-:Y:S02]  /*a2f0*/  IADD3 R5, PT, PT, R22, -R9.reuse, RZ ;  /* 0x8000000916057210 */ /* 0x080fe40007ffe0ff */
[----:B------:R-:W-:-:S03]  /*a300*/  I2FP.F32.S32 R6, R9 ;  /* 0x0000000900067245 */ /* 0x000fc60000201400 */
[----:B------:R-:W-:Y:S02]  /*a310*/  FADD R5, R5, -1 ;  /* 0xbf80000005057421 */ /* 0x000fe40000000000 */
[----:B------:R-:W-:Y:S02]  /*a320*/  FFMA R6, R6, 1.1920928955078125e-07, R7 ;  /* 0x3400000006067823 */ /* 0x000fe40000000007 */
[----:B------:R-:W-:-:S04]  /*a330*/  FFMA R0, R5, -R0, 0.14084610342979431152 ;  /* 0x3e1039f605007423 */ /* 0x000fc80000000800 */
[----:B------:R-:W-:Y:S01]  /*a340*/  FFMA R4, R5, R0, -0.12148627638816833496 ;  /* 0xbdf8cdcc05047423 */ /* 0x000fe20000000000 */
[----:B-----5:R-:W-:Y:S01]  /*a350*/  IMAD.HI.U32 R0, R45, UR4, RZ ;  /* 0x000000042d007c27 */ /* 0x020fe2000f8e00ff */
[----:B------:R-:W1:Y:S03]  /*a360*/  LDCU UR4, c[0x0][0x380] ;  /* 0x00007000ff0477ac */ /* 0x000e660008000800 */
[C---:B------:R-:W-:Y:S01]  /*a370*/  FFMA R4, R5.reuse, R4, 0.13980610668659210205 ;  /* 0x3e0f295505047423 */ /* 0x040fe20000000004 */
[----:B------:R-:W-:Y:S01]  /*a380*/  SHF.R.U32.HI R0, RZ, UR5, R0 ;  /* 0x00000005ff007c19 */ /* 0x000fe20008011600 */
[----:B------:R-:W4:Y:S02]  /*a390*/  LDCU UR5, c[0x0][0x700] ;  /* 0x0000e000ff0577ac */ /* 0x000f240008000800 */
[----:B------:R-:W-:Y:S01]  /*a3a0*/  FFMA R4, R5, R4, -0.16684235632419586182 ;  /* 0xbe2ad8b905047423 */ /* 0x000fe20000000004 */
[----:B------:R-:W-:-:S03]  /*a3b0*/  SEL R0, R45, R0, !P0 ;  /* 0x000000002d007207 */ /* 0x000fc60004000000 */
[C---:B------:R-:W-:Y:S01]  /*a3c0*/  FFMA R4, R5.reuse, R4, 0.20012299716472625732 ;  /* 0x3e4ced0b05047423 */ /* 0x040fe20000000004 */
[----:B------:R-:W-:Y:S02]  /*a3d0*/  ISETP.GT.U32.AND P0, PT, R22, 0x7f7fffff, PT ;  /* 0x7f7fffff1600780c */ /* 0x000fe40003f04070 */
[----:B------:R-:W-:Y:S01]  /*a3e0*/  IADD3 R0, PT, PT, -R0, RZ, RZ ;  /* 0x000000ff00007210 */ /* 0x000fe20007ffe1ff */
[----:B------:R-:W-:-:S04]  /*a3f0*/  FFMA R4, R5, R4, -0.24999669194221496582 ;  /* 0xbe7fff2205047423 */ /* 0x000fc80000000004 */
[----:B------:R-:W-:Y:S01]  /*a400*/  FFMA R4, R5, R4, 0.33333182334899902344 ;  /* 0x3eaaaa7805047423 */ /* 0x000fe20000000004 */
[----:B------:R-:W-:Y:S01]  /*a410*/  IMAD R7, R3, R0, R45 ;  /* 0x0000000003077224 */ /* 0x000fe200078e022d */
[----:B------:R-:W-:Y:S02]  /*a420*/  MOV R3, 0x7f800000 ;  /* 0x7f80000000037802 */ /* 0x000fe40000000f00 */
[----:B------:R-:W-:Y:S02]  /*a430*/  FFMA R4, R5, R4, -0.5 ;  /* 0xbf00000005047423 */ /* 0x000fe40000000004 */
[----:B------:R-:W-:Y:S02]  /*a440*/  LEA R7, R7, R44, 0x8 ;  /* 0x0000002c07077211 */ /* 0x000fe400078e40ff */
[----:B------:R-:W-:-:S04]  /*a450*/  FMUL R4, R5, R4 ;  /* 0x0000000405047220 */ /* 0x000fc80000400000 */
[----:B------:R-:W-:-:S04]  /*a460*/  FFMA R5, R5, R4, R5 ;  /* 0x0000000405057223 */ /* 0x000fc80000000005 */
[----:B------:R-:W-:Y:S01]  /*a470*/  FFMA R5, R6, 0.69314718246459960938, R5 ;  /* 0x3f31721806057823 */ /* 0x000fe20000000005 */
[----:B------:R-:W-:Y:S01]  /*a480*/  @P0 FFMA R5, R22, R3, +INF ;  /* 0x7f80000016050423 */ /* 0x000fe20000000003 */
[----:B------:R-:W-:-:S04]  /*a490*/  IADD3 R3, PT, PT, R7, 0x80, RZ ;  /* 0x0000008007037810 */ /* 0x000fc80007ffe0ff */
[----:B-1----:R-:W-:Y:S02]  /*a4a0*/  ISETP.GE.AND P0, PT, R3, UR4, PT ;  /* 0x0000000403007c0c */ /* 0x002fe4000bf06270 */
[----:B------:R-:W-:-:S05]  /*a4b0*/  FSEL R0, R5, -INF , P1 ;  /* 0xff80000005007808 */ /* 0x000fca0000800000 */
[----:B----4-:R-:W-:-:S06]  /*a4c0*/  FFMA R23, R23, UR5, R0 ;  /* 0x0000000517177c23 */ /* 0x010fcc0008000000 */
[----:B------:R-:W-:Y:S05]  /*a4d0*/  @P0 BRA `(.L_x_219) ;  /* 0x00000000008c0947 */ /* 0x000fea0003800000 */
[----:B------:R-:W1:Y:S01]  /*a4e0*/  LDC R7, c[0x0][0x38c] ;  /* 0x0000e300ff077b82 */ /* 0x000e620000000800 */
[----:B------:R-:W4:Y:S01]  /*a4f0*/  LDCU UR6, c[0x0][0x890] ;  /* 0x00011200ff0677ac */ /* 0x000f220008000800 */
[----:B------:R-:W5:Y:S01]  /*a500*/  LDCU.64 UR4, c[0x0][0x888] ;  /* 0x00011100ff0477ac */ /* 0x000f620008000a00 */
[----:B----4-:R-:W-:Y:S01]  /*a510*/  IMAD R3, R40, UR6, R3 ;  /* 0x0000000628037c24 */ /* 0x010fe2000f8e0203 */
[----:B-1----:R-:W-:-:S04]  /*a520*/  IABS R5, R7 ;  /* 0x0000000700057213 */ /* 0x002fc80000000000 */
[----:B------:R-:W1:Y:S08]  /*a530*/  I2F.RP R10, R5 ;  /* 0x00000005000a7306 */ /* 0x000e700000209400 */
[----:B-1----:R-:W1:Y:S02]  /*a540*/  MUFU.RCP R8, R10 ;  /* 0x0000000a00087308 */ /* 0x002e640000001000 */
[----:B-1----:R-:W-:-:S06]  /*a550*/  IADD3 R8, PT, PT, R8, 0xffffffe, RZ ;  /* 0x0ffffffe08087810 */ /* 0x002fcc0007ffe0ff */
[----:B------:R1:W4:Y:S02]  /*a560*/  F2I.FTZ.U32.TRUNC.NTZ R9, R8 ;  /* 0x0000000800097305 */ /* 0x000324000021f000 */
[----:B-1----:R-:W-:Y:S02]  /*a570*/  HFMA2 R8, -RZ, RZ, 0, 0 ;  /* 0x00000000ff087431 */ /* 0x002fe400000001ff */
[----:B----4-:R-:W-:-:S04]  /*a580*/  IMAD.MOV R0, RZ, RZ, -R9 ;  /* 0x000000ffff007224 */ /* 0x010fc800078e0a09 */
        /* <DEDUP_REMOVED lines=19> */
[----:B-----5:R-:W-:-:S04]  /*a6c0*/  IMAD R3, R4, UR5, R3 ;  /* 0x0000000504037c24 */ /* 0x020fc8000f8e0203 */
[----:B------:R-:W-:-:S04]  /*a6d0*/  IMAD R0, R7, R0, R2 ;  /* 0x0000000007007224 */ /* 0x000fc800078e0202 */
[----:B------:R-:W-:-:S04]  /*a6e0*/  IMAD R3, R0, UR4, R3 ;  /* 0x0000000400037c24 */ /* 0x000fc8000f8e0203 */
[----:B-1----:R-:W-:-:S05]  /*a6f0*/  IMAD.WIDE R8, R3, 0x4, R8 ;  /* 0x0000000403087825 */ /* 0x002fca00078e0208 */
[----:B------:R1:W-:Y:S02]  /*a700*/  STG.E desc[UR44][R8.64], R23 ;  /* 0x0000001708007986 */ /* 0x0003e4000c10192c */
.L_x_219:
[----:B------:R-:W-:Y:S05]  /*a710*/  BSYNC.RECONVERGENT B0 ;  /* 0x0000000000007941 */ /* 0x000fea0003800200 */
.L_x_218:
[----:B------:R-:W-:Y:S01]  /*a720*/  UISETP.NE.AND UP0, UPT, UR41, URZ, UPT ;  /* 0x000000ff2900728c */ /* 0x000fe2000bf05270 */
[----:B------:R-:W-:-:S08]  /*a730*/  NOP ;  /* 0x0000000000007918 */ /* 0x000fd00000000000 */
[----:B------:R-:W-:Y:S05]  /*a740*/  BRA.U UP0, `(.L_x_220) ;  /* 0x0000000100087547 */ /* 0x000fea000b800000 */
[----:B------:R-:W-:Y:S05]  /*a750*/  BPT.TRAP 0x1 ;  /* 0x000000040000795c */ /* 0x000fea0000300000 */
[----:B------:R-:W-:Y:S05]  /*a760*/  BPT.TRAP 0x1 ;  /* 0x000000040000795c */ /* 0x000fea0000300000 */
.L_x_220:
[----:B------:R-:W-:Y:S01]  /*a770*/  IADD3 R3, PT, PT, R47, 0xe0a8, RZ ;  /* 0x0000e0a82f037810 */ /* 0x000fe20007ffe0ff */
[----:B------:R-:W-:-:S03]  /*a780*/  UISETP.NE.AND UP0, UPT, UR41, URZ, UPT ;  /* 0x000000ff2900728c */ /* 0x000fc6000bf05270 */
[----:B------:R-:W-:-:S04]  /*a790*/  PRMT R3, R48, 0x654, R3 ;  /* 0x0000065430037816 */ /* 0x000fc80000000003 */
[----:B--2---:R2:W-:Y:S02]  /*a7a0*/  SYNCS.ARRIVE.TRANS64.RED.A1T0 RZ, [R3+URZ], RZ ;  /* 0x000000ff03ff79a7 */ /* 0x0045e400081004ff */
[----:B------:R-:W-:Y:S05]  /*a7b0*/  BRA.U UP0, `(.L_x_221) ;  /* 0x0000000100047547 */ /* 0x000fea000b800000 */
[----:B------:R-:W-:Y:S05]  /*a7c0*/  BPT.TRAP 0x1 ;  /* 0x000000040000795c */ /* 0x000fea0000300000 */
.L_x_221:
[----:B------:R4:W-:Y:S01]  /*a7d0*/  SYNCS.ARRIVE.TRANS64.A1T0 RZ, [R47+URZ+0xe0b8], RZ ;  /* 0x00e0b8ff2fff79a7 */ /* 0x0009e200081000ff */
[----:B------:R-:W-:Y:S01]  /*a7e0*/  LOP3.LUT R43, R43, 0x1, RZ, 0x3c, !PT ;  /* 0x000000012b2b7812 */ /* 0x000fe200078e3cff */
[----:B------:R-:W-:Y:S01]  /*a7f0*/  ULOP3.LUT UR43, UR43, 0x1, URZ, 0x3c, !UPT ;  /* 0x000000012b2b7892 */ /* 0x000fe2000f8e3cff */
[----:B------:R-:W-:-:S11]  /*a800*/  IADD3 R22, PT, PT, R49, 0x2, RZ ;  /* 0x0000000231167810 */ /* 0x000fd60007ffe0ff */
.L_x_92:
[----:B------:R-:W-:Y:S05]  /*a810*/  BSYNC B7 ;  /* 0x0000000000077941 */ /* 0x000fea0003800000 */
.L_x_91:
[----:B------:R-:W5:Y:S01]  /*a820*/  LDCU UR4, c[0x0][0x900] ;  /* 0x00012000ff0477ac */ /* 0x000f620008000800 */
[----:B------:R-:W-:-:S04]  /*a830*/  IADD3 R45, PT, PT, R45, UR36, RZ ;  /* 0x000000242d2d7c10 */ /* 0x000fc8000fffe0ff */
[----:B-----5:R-:W-:-:S13]  /*a840*/  ISETP.GE.AND P0, PT, R45, UR4, PT ;  /* 0x000000042d007c0c */ /* 0x020fda000bf06270 */
[----:B------:R-:W-:Y:S05]  /*a850*/  @!P0 BRA `(.L_x_222) ;  /* 0xffffff98009c8947 */ /* 0x000fea000383ffff */
[----:B------:R-:W-:Y:S05]  /*a860*/  BSYNC B8 ;  /* 0x0000000000087941 */ /* 0x000fea0003800000 */
.L_x_90:
[----:B------:R-:W-:Y:S05]  /*a870*/  EXIT ;  /* 0x000000000000794d */ /* 0x000fea0003800000 */
.L_x_27:
[----:B------:R-:W-:-:S08]  /*a880*/  NOP ;  /* 0x0000000000007918 */ /* 0x000fd00000000000 */
[----:B------:R-:W1:Y:S02]  /*a890*/  USETMAXREG.TRY_ALLOC.CTAPOOL UP0, 0xc0 ;  /* 0x000000c0000079c8 */ /* 0x000e640008000600 */
[----:B-1----:R-:W-:Y:S05]  /*a8a0*/  BRA.U !UP0, `(.L_x_27) ;  /* 0xfffffffd08f47547 */ /* 0x002fea000b83ffff */
[----:B------:R-:W1:Y:S08]  /*a8b0*/  LDC R0, c[0x0][0x900] ;  /* 0x00024000ff007b82 */ /* 0x000e700000000800 */
[----:B------:R-:W2:Y:S01]  /*a8c0*/  S2UR UR39, SR_CgaCtaId ;  /* 0x00000000002779c3 */ /* 0x000ea20000008800 */
[----:B-1----:R-:W-:-:S13]  /*a8d0*/  ISETP.LE.AND P0, PT, R0, UR36, PT ;  /* 0x0000002400007c0c */ /* 0x002fda000bf03270 */
[----:B--2---:R-:W-:Y:S05]  /*a8e0*/  @P0 EXIT ;  /* 0x000000000000094d */ /* 0x004fea0003800000 */
[----:B------:R-:W-:Y:S02]  /*a8f0*/  UISETP.NE.AND UP0, UPT, UR51, URZ, UPT ;  /* 0x000000ff3300728c */ /* 0x000fe4000bf05270 */
[----:B------:R-:W-:Y:S01]  /*a900*/  USEL UR42, URZ, 0x8, !UP4 ;  /* 0x00000008ff2a7887 */ /* 0x000fe2000e000000 */
[----:B------:R-:W-:Y:S01]  /*a910*/  UMOV UR41, 0x400 ;  /* 0x0000040000297882 */ /* 0x000fe20000000000 */
[----:B------:R-:W-:Y:S02]  /*a920*/  USEL UR44, UR7, UR6, UP0 ;  /* 0x00000006072c7287 */ /* 0x000fe40008000000 */
[----:B------:R-:W-:Y:S02]  /*a930*/  ULEA UR41, UR39, UR41, 0x18 ;  /* 0x0000002927297291 */ /* 0x000fe4000f8ec0ff */
[----:B------:R-:W-:Y:S02]  /*a940*/  ULOP3.LUT UR8, UR42, 0x8, URZ, 0x3c, !UPT ;  /* 0x000000082a087892 */ /* 0x000fe4000f8e3cff */
[----:B------:R-:W-:-:S02]  /*a950*/  UIADD3 UR42, UPT, UPT, UR42, 0xe0d0, UR41 ;  /* 0x0000e0d02a2a7890 */ /* 0x000fc4000fffe029 */
[----:B------:R-:W-:Y:S02]  /*a960*/  USEL UR43, UR5, UR4, UP0 ;  /* 0x00000004052b7287 */ /* 0x000fe40008000000 */
[----:B------:R-:W-:Y:S02]  /*a970*/  USEL UR50, URZ, 0x1, UP4 ;  /* 0x00000001ff327887 */ /* 0x000fe4000a000000 */
[----:B------:R-:W-:Y:S02]  /*a980*/  ULOP3.LUT UR44, UR44, 0x1, URZ, 0xc0, !UPT ;  /* 0x000000012c2c7892 */ /* 0x000fe4000f8ec0ff */
[----:B------:R-:W-:Y:S01]  /*a990*/  UIADD3 UR41, UPT, UPT, UR8, 0xe0d0, UR41 ;  /* 0x0000e0d008297890 */ /* 0x000fe2000fffe029 */
[----:B------:R-:W-:Y:S01]  /*a9a0*/  UMOV UR49, URZ ;  /* 0x000000ff00317c82 */ /* 0x000fe20008000000 */
[----:B------:R-:W-:Y:S01]  /*a9b0*/  UMOV UR48, 0x1 ;  /* 0x0000000100307882 */ /* 0x000fe20000000000 */
[----:B------:R-:W-:Y:S01]  /*a9c0*/  UMOV UR47, 0x1 ;  /* 0x00000001002f7882 */ /* 0x000fe20000000000 */
[----:B------:R-:W-:-:S08]  /*a9d0*/  UMOV UR46, URZ ;  /* 0x000000ff002e7c82 */ /* 0x000fd00008000000 */
.L_x_252:
[----:B-1----:R-:W1:Y:S01]  /*a9e0*/  LDCU.64 UR6, c[0x0][0x908] ;  /* 0x00012100ff0677ac */ /* 0x002e620008000a00 */
[----:B--2---:R-:W2:Y:S01]  /*a9f0*/  LDCU UR8, c[0x0][0x904] ;  /* 0x00012080ff0877ac */ /* 0x004ea20008000800 */
[----:B------:R-:W3:Y:S01]  /*aa00*/  LDCU.64 UR4, c[0x0][0x380] ;  /* 0x00007000ff0477ac */ /* 0x000ee20008000a00 */
[----:B-1----:R-:W-:Y:S02]  /*aa10*/  UIMAD.WIDE.U32 UR10, UR36, UR6, URZ ;  /* 0x00000006240a72a5 */ /* 0x002fe4000f8e00ff */
[----:B--2---:R-:W-:Y:S02]  /*aa20*/  UISETP.NE.AND UP0, UPT, UR8, 0x1, UPT ;  /* 0x000000010800788c */ /* 0x004fe4000bf05270 */
[----:B------:R-:W-:-:S04]  /*aa30*/  USHF.R.U32.HI UR6, URZ, UR7, UR11 ;  /* 0x00000007ff067299 */ /* 0x000fc8000801160b */
[----:B------:R-:W-:Y:S02]  /*aa40*/  USEL UR6, UR36, UR6, !UP0 ;  /* 0x0000000624067287 */ /* 0x000fe4000c000000 */
[----:B---3--:R-:W-:Y:S02]  /*aa50*/  UISETP.NE.AND UP0, UPT, UR5, URZ, UPT ;  /* 0x000000ff0500728c */ /* 0x008fe4000bf05270 */
[----:B------:R-:W-:-:S04]  /*aa60*/  UIADD3 UR6, UPT, UPT, -UR6, URZ, URZ ;  /* 0x000000ff06067290 */ /* 0x000fc8000fffe1ff */
[----:B------:R-:W-:-:S04]  /*aa70*/  UIMAD UR6, UR8, UR6, UR36 ;  /* 0x00000006080672a4 */ /* 0x000fc8000f8e0224 */
[----:B------:R-:W-:-:S04]  /*aa80*/  USHF.L.U32 UR6, UR6, 0x8, URZ ;  /* 0x0000000806067899 */ /* 0x000fc800080006ff */
[----:B------:R-:W-:-:S09]  /*aa90*/  UISETP.GE.OR UP0, UPT, UR6, UR4, !UP0 ;  /* 0x000000040600728c */ /* 0x000fd2000c706670 */
[----:B------:R-:W-:Y:S05]  /*aaa0*/  BRA.U UP0, `(.L_x_223) ;  /* 0x00000049003c7547 */ /* 0x000fea000b800000 */
[----:B------:R-:W-:-:S09]  /*aab0*/  UISETP.NE.AND UP0, UPT, UR44, URZ, UPT ;  /* 0x000000ff2c00728c */ /* 0x000fd2000bf05270 */
[----:B------:R-:W-:Y:S05]  /*aac0*/  BRA.U UP0, `(.L_x_224) ;  /* 0x0000000100047547 */ /* 0x000fea000b800000 */
[----:B------:R-:W-:Y:S05]  /*aad0*/  BPT.TRAP 0x1 ;  /* 0x000000040000795c */ /* 0x000fea0000300000 */
.L_x_224:
[----:B------:R-:W1:Y:S01]  /*aae0*/  S2UR UR4, SR_CgaCtaId ;  /* 0x00000000000479c3 */ /* 0x000e620000008800 */
[----:B------:R-:W-:Y:S01]  /*aaf0*/  UISETP.NE.AND UP0, UPT, UR51, URZ, UPT ;  /* 0x000000ff3300728c */ /* 0x000fe2000bf05270 */
[----:B------:R-:W-:Y:S02]  /*ab00*/  UMOV UR6, 0x400 ;  /* 0x0000040000067882 */ /* 0x000fe40000000000 */
[----:B-1----:R-:W-:Y:S02]  /*ab10*/  ULEA UR4, UR4, UR6, 0x18 ;  /* 0x0000000604047291 */ /* 0x002fe4000f8ec0ff */
[----:B------:R-:W-:Y:S02]  /*ab20*/  USEL UR6, UR47, UR48, UP0 ;  /* 0x000000302f067287 */ /* 0x000fe40008000000 */
[----:B------:R-:W-:-:S04]  /*ab30*/  UIADD3 UR7, UPT, UPT, UR4, 0xe088, URZ ;  /* 0x0000e08804077890 */ /* 0x000fc8000fffe0ff */
[----:B------:R-:W-:Y:S01]  /*ab40*/  @UP0 UIADD3 UR7, UPT, UPT, UR4, 0xe078, URZ ;  /* 0x0000e07804070890 */ /* 0x000fe2000fffe0ff */
[----:B------:R-:W-:-:S04]  /*ab50*/  MOV R3, UR6 ;  /* 0x0000000600037c02 */ /* 0x000fc80008000f00 */
[----:B------:R-:W-:-:S04]  /*ab60*/  SHF.L.U32 R3, R3, 0x1f, RZ ;  /* 0x0000001f03037819 */ /* 0x000fc800000006ff */
[----:B------:R-:W1:Y:S02]  /*ab70*/  SYNCS.PHASECHK.TRANS64.TRYWAIT P0, [UR7], R3 ;  /* 0x00000003ff0075a7 */ /* 0x000e640008001107 */
[----:B-1----:R-:W-:Y:S05]  /*ab80*/  @!P0 BRA `(.L_x_225) ;  /* 0x0000008800008947 */ /* 0x002fea0003800000 */
.L_x_409:
[----:B------:R-:W-:-:S09]  /*ab90*/  UISETP.GE.AND UP0, UPT, UR5, 0x1, UPT ;  /* 0x000000010500788c */ /* 0x000fd2000bf06270 */
[----:B------:R-:W-:Y:S05]  /*aba0*/  BRA.U !UP0, `(.L_x_226) ;  /* 0x00000045086c7547 */ /* 0x000fea000b800000 */
[----:B------:R-:W-:Y:S01]  /*abb0*/  UIADD3 UR5, UPT, UPT, UR5, 0x7f, URZ ;  /* 0x0000007f05057890 */ /* 0x000fe2000fffe0ff */
[----:B------:R-:W-:Y:S01]  /*abc0*/  HFMA2 R16, -RZ, RZ, 0, 0 ;  /* 0x00000000ff107431 */ /* 0x000fe200000001ff */
[----:B------:R-:W-:Y:S01]  /*abd0*/  MOV R156, 0xff800000 ;  /* 0xff800000009c7802 */ /* 0x000fe20000000f00 */
[----:B------:R-:W2:Y:S01]  /*abe0*/  LDCU UR37, c[0x0][0x704] ;  /* 0x0000e080ff2577ac */ /* 0x000ea20008000800 */
[----:B------:R-:W-:-:S04]  /*abf0*/  USHF.R.S32.HI UR4, URZ, 0x1f, UR5 ;  /* 0x0000001fff047899 */ /* 0x000fc80008011405 */
[----:B------:R-:W-:-:S04]  /*ac00*/  ULEA.HI UR4, UR4, UR5, URZ, 0x7 ;  /* 0x0000000504047291 */ /* 0x000fc8000f8f38ff */
[----:B------:R-:W-:-:S12]  /*ac10*/  ULEA.HI.SX32 UR45, UR4, 0xffffffff, 0x19 ;  /* 0xffffffff042d7891 */ /* 0x000fd8000f8fcaff */
.L_x_247:
[----:B------:R-:W3:Y:S01]  /*ac20*/  S2R R2, SR_TID.X ;  /* 0x0000000000027919 */ /* 0x000ee20000002100 */
[----:B------:R-:W-:Y:S01]  /*ac30*/  UISETP.NE.AND UP0, UPT, UR51, URZ, UPT ;  /* 0x000000ff3300728c */ /* 0x000fe2000bf05270 */
[----:B------:R-:W-:-:S03]  /*ac40*/  UMOV UR4, 0x20 ;  /* 0x0000002000047882 */ /* 0x000fc60000000000 */
[----:B------:R-:W-:Y:S01]  /*ac50*/  USEL UR4, UR4, 0xa0, UP0 ;  /* 0x000000a004047887 */ /* 0x000fe20008000000 */
[----:B---3--:R-:W-:-:S05]  /*ac60*/  IMAD.U32 R18, R2, 0x10000, RZ ;  /* 0x0001000002127824 */ /* 0x008fca00078e00ff */
[----:B------:R-:W-:-:S05]  /*ac70*/  LOP3.LUT R18, R18, 0x600000, RZ, 0xc0, !PT ;  /* 0x0060000012127812 */ /* 0x000fca00078ec0ff */
[----:B-1----:R-:W-:Y:S01]  /*ac80*/  VIADD R0, R18, UR4 ;  /* 0x0000000412007c36 */ /* 0x002fe20008000000 */
[----:B------:R-:W-:Y:S02]  /*ac90*/  USEL UR4, UR46, UR49, UP0 ;  /* 0x000000312e047287 */ /* 0x000fe40008000000 */
[----:B------:R-:W-:-:S03]  /*aca0*/  UISETP.GT.U32.AND UP0, UPT, UR43, 0x1, UPT ;  /* 0x000000012b00788c */ /* 0x000fc6000bf04070 */
[----:B------:R-:W1:Y:S02]  /*acb0*/  SHFL.IDX PT, R0, R0, RZ, 0x1f ;  /* 0x00001fff00007589 */ /* 0x000e6400000e0000 */
[----:B-1----:R-:W-:-:S04]  /*acc0*/  R2UR UR40, R0 ;  /* 0x00000000002872ca */ /* 0x002fc800000e0000 */
[----:B--2---:R-:W-:Y:S11]  /*acd0*/  BRA.U UP0, `(.L_x_227) ;  /* 0x0000000100047547 */ /* 0x004ff6000b800000 */
[----:B--2---:R-:W-:Y:S05]  /*ace0*/  BPT.TRAP 0x1 ;  /* 0x000000040000795c */ /* 0x004fea0000300000 */
.L_x_227:
[----:B------:R-:W1:Y:S01]  /*acf0*/  S2UR UR38, SR_CgaCtaId ;  /* 0x00000000002679c3 */ /* 0x000e620000008800 */
[----:B------:R-:W-:Y:S01]  /*ad00*/  UISETP.NE.AND UP0, UPT, UR51, URZ, UPT ;  /* 0x000000ff3300728c */ /* 0x000fe2000bf05270 */
[----:B------:R-:W-:Y:S01]  /*ad10*/  IMAD.U32 R3, RZ, RZ, UR4 ;  /* 0x00000004ff037e24 */ /* 0x000fe2000f8e00ff */
[----:B------:R-:W-:Y:S01]  /*ad20*/  UMOV UR5, 0x400 ;  /* 0x0000040000057882 */ /* 0x000fe20000000000 */
[----:B------:R-:W-:Y:S01]  /*ad30*/  SHF.R.U32.HI R2, RZ, 0x5, R2 ;  /* 0x00000005ff027819 */ /* 0x000fe20000011602 */
[----:B------:R-:W-:Y:S01]  /*ad40*/  USEL UR4, URZ, 0x80, UP0 ;  /* 0x00000080ff047887 */ /* 0x000fe20008000000 */
[----:B------:R-:W-:Y:S02]  /*ad50*/  SHF.R.U32.HI R22, RZ, 0x15, R18 ;  /* 0x00000015ff167819 */ /* 0x000fe40000011612 */
[----:B------:R-:W-:Y:S02]  /*ad60*/  SHF.L.U32 R3, R3, 0x1f, RZ ;  /* 0x0000001f03037819 */ /* 0x000fe400000006ff */
[----:B------:R-:W-:-:S02]  /*ad70*/  LOP3.LUT R19, R2, 0x3, RZ, 0xc0, !PT ;  /* 0x0000000302137812 */ /* 0x000fc400078ec0ff */
[----:B------:R-:W-:Y:S02]  /*ad80*/  LOP3.LUT R18, R18, UR4, RZ, 0xfc, !PT ;  /* 0x0000000412127c12 */ /* 0x000fe4000f8efcff */
[----:B------:R-:W-:Y:S01]  /*ad90*/  ISETP.NE.AND P0, PT, R19, R22, PT ;  /* 0x000000161300720c */ /* 0x000fe20003f05270 */
[----:B-1----:R-:W-:-:S04]  /*ada0*/  ULEA UR38, UR38, UR5, 0x18 ;  /* 0x0000000526267291 */ /* 0x002fc8000f8ec0ff */
[----:B------:R-:W-:Y:S02]  /*adb0*/  UIADD3 UR5, UPT, UPT, UR38, 0xe060, URZ ;  /* 0x0000e06026057890 */ /* 0x000fe4000fffe0ff */
[----:B------:R-:W-:-:S09]  /*adc0*/  @UP0 UIADD3 UR5, UPT, UPT, UR38, 0xe050, URZ ;  /* 0x0000e05026050890 */ /* 0x000fd2000fffe0ff */
[----:B------:R-:W1:Y:S02]  /*add0*/  SYNCS.PHASECHK.TRANS64.TRYWAIT P1, [UR5], R3 ;  /* 0x00000003ff0075a7 */ /* 0x000e640008021105 */
[----:B-1----:R-:W-:Y:S05]  /*ade0*/  @!P1 BRA `(.L_x_228) ;  /* 0x0000008400809947 */ /* 0x002fea0003800000 */
.L_x_411:
[----:B------:R-:W-:Y:S05]  /*adf0*/  @!P0 BRA `(.L_x_229) ;  /* 0x0000000000408947 */ /* 0x000fea0003800000 */
[----:B------:R-:W-:Y:S01]  /*ae00*/  MOV R14, 0x8 ;  /* 0x00000008000e7802 */ /* 0x000fe20000000f00 */
[----:B------:R-:W3:Y:S01]  /*ae10*/  LDCU.64 UR6, c[0x4][0xb0] ;  /* 0x01001600ff0677ac */ /* 0x000ee20008000a00 */
[----:B------:R-:W-:Y:S02]  /*ae20*/  HFMA2 R12, -RZ, RZ, 0, 5.9604644775390625e-08 ;  /* 0x00000001ff0c7431 */ /* 0x000fe400000001ff */
[----:B------:R-:W-:Y:S01]  /*ae30*/  IMAD.MOV.U32 R8, RZ, RZ, 0x192 ;  /* 0x00000192ff087424 */ /* 0x000fe200078e00ff */
[----:B------:R-:W4:Y:S01]  /*ae40*/  LDCU.64 UR4, c[0x4][0xb8] ;  /* 0x01001700ff0477ac */ /* 0x000f220008000a00 */
[----:B------:R-:W1:Y:S01]  /*ae50*/  LDC.64 R14, c[0x4][R14] ;  /* 0x010000000e0e7b82 */ /* 0x000e620000000a00 */
[----:B------:R-:W-:Y:S01]  /*ae60*/  IMAD.MOV.U32 R13, RZ, RZ, RZ ;  /* 0x000000ffff0d7224 */ /* 0x000fe200078e00ff */
[----:B------:R-:W5:Y:S01]  /*ae70*/  LDCU.64 UR8, c[0x4][0x10] ;  /* 0x01000200ff0877ac */ /* 0x000f620008000a00 */
[----:B---3--:R-:W-:Y:S01]  /*ae80*/  IMAD.U32 R4, RZ, RZ, UR6 ;  /* 0x00000006ff047e24 */ /* 0x008fe2000f8e00ff */
[----:B------:R-:W-:Y:S01]  /*ae90*/  MOV R5, UR7 ;  /* 0x0000000700057c02 */ /* 0x000fe20008000f00 */
[----:B----4-:R-:W-:Y:S01]  /*aea0*/  IMAD.U32 R6, RZ, RZ, UR4 ;  /* 0x00000004ff067e24 */ /* 0x010fe2000f8e00ff */
[----:B------:R-:W-:Y:S01]  /*aeb0*/  MOV R7, UR5 ;  /* 0x0000000500077c02 */ /* 0x000fe20008000f00 */
[----:B-----5:R-:W-:Y:S01]  /*aec0*/  IMAD.U32 R10, RZ, RZ, UR8 ;  /* 0x00000008ff0a7e24 */ /* 0x020fe2000f8e00ff */
[----:B------:R-:W-:-:S02]  /*aed0*/  MOV R11, UR9 ;  /* 0x00000009000b7c02 */ /* 0x000fc40008000f00 */
[----:B------:R-:W-:-:S07]  /*aee0*/  LEPC R20, `(.L_x_229) ;  /* 0x000000001014794e */ /* 0x000fce0000000000 */
[----:B-12---:R-:W-:Y:S05]  /*aef0*/  CALL.ABS.NOINC R14 ;  /* 0x000000000e007343 */ /* 0x006fea0003c00000 */
.L_x_229:
[C---:B-1----:R-:W-:Y:S01]  /*af00*/  VIADD R0, R18.reuse, 0x20 ;  /* 0x0000002012007836 */ /* 0x042fe20000000000 */
[----:B------:R-:W-:Y:S05]  /*af10*/  WARPSYNC.ALL ;  /* 0x0000000000007948 */ /* 0x000fea0003800000 */
[----:B------:R-:W-:Y:S02]  /*af20*/  SHF.R.U32.HI R0, RZ, 0x15, R0 ;  /* 0x00000015ff007819 */ /* 0x000fe40000011600 */
[----:B------:R-:W-:Y:S02]  /*af30*/  R2UR UR4, R18 ;  /* 0x00000000120472ca */ /* 0x000fe400000e0000 */
[----:B------:R-:W-:-:S11]  /*af40*/  ISETP.NE.AND P0, PT, R19, R0, PT ;  /* 0x000000001300720c */ /* 0x000fd60003f05270 */
[----:B------:R-:W1:Y:S02]  /*af50*/  LDTM.x32 R124, tmem[UR4] ;  /* 0x00000004007c79ee */ /* 0x000e6400082c0000 */
[----:B-1----:R-:W-:Y:S05]  /*af60*/  @!P0 BRA `(.L_x_230) ;  /* 0x0000000000408947 */ /* 0x002fea0003800000 */
[----:B------:R-:W-:Y:S01]  /*af70*/  MOV R14, 0x8 ;  /* 0x00000008000e7802 */ /* 0x000fe20000000f00 */
[----:B------:R-:W1:Y:S01]  /*af80*/  LDCU.64 UR8, c[0x4][0xb0] ;  /* 0x01001600ff0877ac */ /* 0x000e620008000a00 */
[----:B------:R-:W-:Y:S02]  /*af90*/  HFMA2 R12, -RZ, RZ, 0, 5.9604644775390625e-08 ;  /* 0x00000001ff0c7431 */ /* 0x000fe400000001ff */
[----:B------:R-:W-:Y:S01]  /*afa0*/  IMAD.MOV.U32 R8, RZ, RZ, 0x192 ;  /* 0x00000192ff087424 */ /* 0x000fe200078e00ff */
[----:B------:R-:W3:Y:S01]  /*afb0*/  LDCU.64 UR6, c[0x4][0xb8] ;  /* 0x01001700ff0677ac */ /* 0x000ee20008000a00 */
[----:B------:R-:W4:Y:S01]  /*afc0*/  LDC.64 R14, c[0x4][R14] ;  /* 0x010000000e0e7b82 */ /* 0x000f220000000a00 */
[----:B------:R-:W-:Y:S01]  /*afd0*/  IMAD.MOV.U32 R13, RZ, RZ, RZ ;  /* 0x000000ffff0d7224 */ /* 0x000fe200078e00ff */
[----:B------:R-:W5:Y:S01]  /*afe0*/  LDCU.64 UR4, c[0x4][0x10] ;  /* 0x01000200ff0477ac */ /* 0x000f620008000a00 */
[----:B-1----:R-:W-:Y:S01]  /*aff0*/  IMAD.U32 R4, RZ, RZ, UR8 ;  /* 0x00000008ff047e24 */ /* 0x002fe2000f8e00ff */
[----:B------:R-:W-:Y:S01]  /*b000*/  MOV R5, UR9 ;  /* 0x0000000900057c02 */ /* 0x000fe20008000f00 */
[----:B---3--:R-:W-:Y:S01]  /*b010*/  IMAD.U32 R6, RZ, RZ, UR6 ;  /* 0x00000006ff067e24 */ /* 0x008fe2000f8e00ff */
[----:B------:R-:W-:Y:S01]  /*b020*/  MOV R7, UR7 ;  /* 0x0000000700077c02 */ /* 0x000fe20008000f00 */
[----:B-----5:R-:W-:Y:S01]  /*b030*/  IMAD.U32 R10, RZ, RZ, UR4 ;  /* 0x00000004ff0a7e24 */ /* 0x020fe2000f8e00ff */
[----:B------:R-:W-:-:S02]  /*b040*/  MOV R11, UR5 ;  /* 0x00000005000b7c02 */ /* 0x000fc40008000f00 */
[----:B------:R-:W-:-:S07]  /*b050*/  LEPC R20, `(.L_x_230) ;  /* 0x000000001014794e */ /* 0x000fce0000000000 */
[----:B--2-4-:R-:W-:Y:S05]  /*b060*/  CALL.ABS.NOINC R14 ;  /* 0x000000000e007343 */ /* 0x014fea0003c00000 */
.L_x_230:
[C---:B------:R-:W-:Y:S01]  /*b070*/  VIADD R0, R18.reuse, 0x40 ;  /* 0x0000004012007836 */ /* 0x040fe20000000000 */
[----:B------:R-:W-:Y:S05]  /*b080*/  WARPSYNC.ALL ;  /* 0x0000000000007948 */ /* 0x000fea0003800000 */
[----:B------:R-:W-:Y:S02]  /*b090*/  SHF.R.U32.HI R0, RZ, 0x15, R0 ;  /* 0x00000015ff007819 */ /* 0x000fe40000011600 */
[----:B------:R-:W-:Y:S02]  /*b0a0*/  R2UR UR4, R18 ;  /* 0x00000000120472ca */ /* 0x000fe400000e0000 */
[----:B------:R-:W-:-:S11]  /*b0b0*/  ISETP.NE.AND P0, PT, R19, R0, PT ;  /* 0x000000001300720c */ /* 0x000fd60003f05270 */
[----:B------:R-:W1:Y:S02]  /*b0c0*/  LDTM.x32 R92, tmem[UR4+0x20] ;  /* 0x00002004005c79ee */ /* 0x000e6400082c0000 */
        /* <DEDUP_REMOVED lines=17> */
.L_x_231:
        /* <DEDUP_REMOVED lines=23> */
.L_x_232:
[C---:B------:R-:W-:Y:S01]  /*b350*/  FMNMX3 R3, R156.reuse, R124, R128, !PT ;  /* 0x0000007c9c037276 */ /* 0x040fe20007800080 */
[----:B------:R-:W-:Y:S05]  /*b360*/  WARPSYNC.ALL ;  /* 0x0000000000007948 */ /* 0x000fea0003800000 */
[C---:B------:R-:W-:Y:S02]  /*b370*/  FMNMX3 R0, R156.reuse, R125, R129, !PT ;  /* 0x0000007d9c007276 */ /* 0x040fe40007800081 */
[----:B------:R-:W-:Y:S02]  /*b380*/  FMNMX3 R5, R156, R126, R130, !PT ;  /* 0x0000007e9c057276 */ /* 0x000fe40007800082 */
[----:B------:R-:W-:-:S02]  /*b390*/  FMNMX3 R3, R3, R132, R136, !PT ;  /* 0x0000008403037276 */ /* 0x000fc40007800088 */
[----:B------:R-:W-:Y:S02]  /*b3a0*/  FMNMX3 R0, R0, R133, R137, !PT ;  /* 0x0000008500007276 */ /* 0x000fe40007800089 */
[----:B------:R-:W-:Y:S02]  /*b3b0*/  FMNMX3 R6, R156, R127, R131, !PT ;  /* 0x0000007f9c067276 */ /* 0x000fe40007800083 */
[----:B------:R-:W-:Y:S02]  /*b3c0*/  FMNMX3 R5, R5, R134, R138, !PT ;  /* 0x0000008605057276 */ /* 0x000fe4000780008a */
[----:B------:R-:W-:Y:S02]  /*b3d0*/  FMNMX3 R3, R3, R140, R144, !PT ;  /* 0x0000008c03037276 */ /* 0x000fe40007800090 */
[----:B------:R-:W-:Y:S02]  /*b3e0*/  FMNMX3 R0, R0, R141, R145, !PT ;  /* 0x0000008d00007276 */ /* 0x000fe40007800091 */
[----:B------:R-:W-:-:S02]  /*b3f0*/  FMNMX3 R6, R6, R135, R139, !PT ;  /* 0x0000008706067276 */ /* 0x000fc4000780008b */
[----:B------:R-:W-:Y:S02]  /*b400*/  FMNMX3 R5, R5, R142, R146, !PT ;  /* 0x0000008e05057276 */ /* 0x000fe40007800092 */
[----:B------:R-:W-:Y:S02]  /*b410*/  R2UR UR4, R18 ;  /* 0x00000000120472ca */ /* 0x000fe400000e0000 */
[----:B------:R-:W-:Y:S02]  /*b420*/  FMNMX3 R3, R3, R148, R152, !PT ;  /* 0x0000009403037276 */ /* 0x000fe40007800098 */
[----:B------:R-:W-:Y:S02]  /*b430*/  FMNMX3 R0, R0, R149, R153, !PT ;  /* 0x0000009500007276 */ /* 0x000fe40007800099 */
[----:B------:R-:W-:Y:S02]  /*b440*/  FMNMX3 R6, R6, R143, R147, !PT ;  /* 0x0000008f06067276 */ /* 0x000fe40007800093 */
[----:B------:R-:W-:-:S02]  /*b450*/  FMNMX3 R5, R5, R150, R154, !PT ;  /* 0x0000009605057276 */ /* 0x000fc4000780009a */
[----:B------:R-:W-:Y:S02]  /*b460*/  FMNMX3 R3, R3, R92, R96, !PT ;  /* 0x0000005c03037276 */ /* 0x000fe40007800060 */
[----:B------:R-:W-:Y:S01]  /*b470*/  FMNMX3 R0, R0, R93, R97, !PT ;  /* 0x0000005d00007276 */ /* 0x000fe20007800061 */
[----:B------:R-:W1:Y:S01]  /*b480*/  LDTM.x32 R60, tmem[UR4+0x60] ;  /* 0x00006004003c79ee */ /* 0x000e6200082c0000 */
[----:B------:R-:W-:Y:S02]  /*b490*/  FMNMX3 R6, R6, R151, R155, !PT ;  /* 0x0000009706067276 */ /* 0x000fe4000780009b */
[----:B------:R-:W-:Y:S02]  /*b4a0*/  FMNMX3 R5, R5, R94, R98, !PT ;  /* 0x0000005e05057276 */ /* 0x000fe40007800062 */
        /* <DEDUP_REMOVED lines=28> */
[----:B-1----:R-:W-:Y:S02]  /*b670*/  FMNMX3 R3, R3, R60, R64, !PT ;  /* 0x0000003c03037276 */ /* 0x002fe40007800040 */
        /* <DEDUP_REMOVED lines=15> */
[----:B------:R-:W-:Y:S02]  /*b770*/  ISETP.NE.AND P0, PT, R19, R22, PT ;  /* 0x000000161300720c */ /* 0x000fe40003f05270 */
[----:B------:R-:W-:Y:S02]  /*b780*/  FMNMX3 R17, R6, R87, R91, !PT ;  /* 0x0000005706117276 */ /* 0x000fe4000780005b */
[----:B------:R-:W-:-:S04]  /*b790*/  FMNMX3 R0, R4, R3, R0, !PT ;  /* 0x0000000304007276 */ /* 0x000fc80007800000 */
[----:B------:R-:W-:-:S04]  /*b7a0*/  FMNMX R17, R17, R0, !PT ;  /* 0x0000000011117209 */ /* 0x000fc80007800000 */
[----:B------:R-:W-:-:S04]  /*b7b0*/  FSETP.NEU.AND P1, PT, R17, -INF , PT ;  /* 0xff8000001100780b */ /* 0x000fc80003f2d000 */
[----:B------:R-:W-:Y:S01]  /*b7c0*/  FSEL R157, R17, RZ, P1 ;  /* 0x000000ff119d7208 */ /* 0x000fe20000800000 */
[----:B------:R-:W-:Y:S08]  /*b7d0*/  @!P0 BRA `(.L_x_233) ;  /* 0x0000000000408947 */ /* 0x000ff00003800000 */
        /* <DEDUP_REMOVED lines=16> */
.L_x_233:
[----:B------:R-:W-:Y:S05]  /*b8e0*/  WARPSYNC.ALL ;  /* 0x0000000000007948 */ /* 0x000fea0003800000 */
[----:B------:R-:W-:Y:S02]  /*b8f0*/  R2UR UR4, R18 ;  /* 0x00000000120472ca */ /* 0x000fe400000e0000 */
[----:B------:R-:W-:-:S11]  /*b900*/  ISETP.NE.AND P0, PT, RZ, UR44, PT ;  /* 0x0000002cff007c0c */ /* 0x000fd6000bf05270 */
[----:B------:R1:W-:Y:S02]  /*b910*/  STTM.x2 tmem[UR4], R156 ;  /* 0x0000009c000079ed */ /* 0x0003e400080c0004 */
[----:B------:R-:W-:Y:S05]  /*b920*/  @P0 BRA `(.L_x_234) ;  /* 0x0000000000040947 */ /* 0x000fea0003800000 */
[----:B--2---:R-:W-:Y:S05]  /*b930*/  BPT.TRAP 0x1 ;  /* 0x000000040000795c */ /* 0x004fea0000300000 */
.L_x_234:
[----:B------:R-:W-:Y:S01]  /*b940*/  UISETP.NE.AND UP0, UPT, UR51, URZ, UPT ;  /* 0x000000ff3300728c */ /* 0x000fe2000bf05270 */
[----:B------:R-:W-:Y:S01]  /*b950*/  MOV R3, UR50 ;  /* 0x0000003200037c02 */ /* 0x000fe20008000f00 */
[----:B------:R-:W-:Y:S01]  /*b960*/  UIADD3 UR4, UPT, UPT, UR38, 0xe080, URZ ;  /* 0x0000e08026047890 */ /* 0x000fe2000fffe0ff */
[----:B------:R-:W-:Y:S02]  /*b970*/  FSETP.NEU.AND P0, PT, R17, -INF , PT ;  /* 0xff8000001100780b */ /* 0x000fe40003f0d000 */
[----:B------:R-:W-:Y:S02]  /*b980*/  SHF.L.U32 R3, R3, 0x1f, RZ ;  /* 0x0000001f03037819 */ /* 0x000fe400000006ff */
[----:B------:R-:W-:-:S04]  /*b990*/  FSEL R0, R17, RZ, P0 ;  /* 0x000000ff11007208 */ /* 0x000fc80000000000 */
[----:B------:R-:W-:Y:S01]  /*b9a0*/  @UP0 UIADD3 UR4, UPT, UPT, UR38, 0xe070, URZ ;  /* 0x0000e07026040890 */ /* 0x000fe2000fffe0ff */
[----:B--2---:R-:W-:Y:S01]  /*b9b0*/  FMUL R0, R0, -UR37 ;  /* 0x8000002500007c20 */ /* 0x004fe20008400000 */
[----:B------:R-:W-:-:S03]  /*b9c0*/  USEL UR38, UR47, UR48, UP0 ;  /* 0x000000302f267287 */ /* 0x000fc60008000000 */
[--C-:B------:R-:W-:Y:S01]  /*b9d0*/  FFMA2 R18, R124.F32x2.HI_LO, UR37.F32, R0.reuse.F32 ;  /* 0x000000257c127c49 */ /* 0x100fe20009200000 */
[----:B------:R-:W-:Y:S01]  /*b9e0*/  ULOP3.LUT UR38, UR38, 0x1, URZ, 0x3c, !UPT ;  /* 0x0000000126267892 */ /* 0x000fe2000f8e3cff */
[--C-:B------:R-:W-:Y:S02]  /*b9f0*/  FFMA2 R22, R126.F32x2.HI_LO, UR37.F32, R0.reuse.F32 ;  /* 0x000000257e167c49 */ /* 0x100fe40009200000 */
[----:B------:R-:W-:Y:S01]  /*ba00*/  SYNCS.ARRIVE.TRANS64.A1T0 RZ, [UR4], RZ ;  /* 0x000000ffffff79a7 */ /* 0x000fe20008100004 */
[----:B------:R-:W-:Y:S01]  /*ba10*/  FSETP.GEU.AND P4, PT, R18, -126, PT ;  /* 0xc2fc00001200780b */ /* 0x000fe20003f8e000 */
[--C-:B------:R-:W-:Y:S01]  /*ba20*/  FFMA2 R124, R128.F32x2.HI_LO, UR37.F32, R0.reuse.F32 ;  /* 0x00000025807c7c49 */ /* 0x100fe20009200000 */
[----:B------:R-:W-:Y:S01]  /*ba30*/  FSETP.GEU.AND P3, PT, R19, -126, PT ;  /* 0xc2fc00001300780b */ /* 0x000fe20003f6e000 */
[----:B------:R-:W-:Y:S01]  /*ba40*/  FFMA2 R126, R130.F32x2.HI_LO, UR37.F32, R0.F32 ;  /* 0x00000025827e7c49 */ /* 0x000fe20009200000 */
[----:B------:R-:W-:Y:S02]  /*ba50*/  FSETP.GEU.AND P2, PT, R22, -126, PT ;  /* 0xc2fc00001600780b */ /* 0x000fe40003f4e000 */
[----:B------:R-:W-:Y:S01]  /*ba60*/  FSETP.GEU.AND P1, PT, R23, -126, PT ;  /* 0xc2fc00001700780b */ /* 0x000fe20003f2e000 */
[----:B------:R-:W2:Y:S01]  /*ba70*/  SYNCS.PHASECHK.TRANS64.TRYWAIT P5, [UR42], R3 ;  /* 0x00000003ff0075a7 */ /* 0x000ea200080a112a */
[----:B------:R-:W-:-:S02]  /*ba80*/  FSETP.GEU.AND P0, PT, R124, -126, PT ;  /* 0xc2fc00007c00780b */ /* 0x000fc40003f0e000 */
[----:B------:R-:W-:-:S03]  /*ba90*/  FSETP.GEU.AND P6, PT, R125, -126, PT ;  /* 0xc2fc00007d00780b */ /* 0x000fc60003fce000 */
[----:B------:R-:W-:Y:S02]  /*baa0*/  @!P4 FMUL R18, R18, 0.5 ;  /* 0x3f0000001212c820 */ /* 0x000fe40000400000 */
[----:B------:R-:W-:Y:S02]  /*bab0*/  @!P3 FMUL R19, R19, 0.5 ;  /* 0x3f0000001313b820 */ /* 0x000fe40000400000 */
[----:B------:R-:W-:Y:S02]  /*bac0*/  @!P2 FMUL R22, R22, 0.5 ;  /* 0x3f0000001616a820 */ /* 0x000fe40000400000 */
[----:B------:R-:W-:Y:S01]  /*bad0*/  @!P1 FMUL R23, R23, 0.5 ;  /* 0x3f00000017179820 */ /* 0x000fe20000400000 */
[----:B------:R-:W3:Y:S08]  /*bae0*/  MUFU.EX2 R18, R18 ;  /* 0x0000001200127308 */ /* 0x000ef00000000800 */
[----:B------:R-:W4:Y:S08]  /*baf0*/  MUFU.EX2 R19, R19 ;  /* 0x0000001300137308 */ /* 0x000f300000000800 */
[----:B------:R-:W1:Y:S08]  /*bb00*/  MUFU.EX2 R22, R22 ;  /* 0x0000001600167308 */ /* 0x000e700000000800 */
[----:B------:R-:W1:Y:S02]  /*bb10*/  MUFU.EX2 R23, R23 ;  /* 0x0000001700177308 */ /* 0x000e640000000800 */
[----:B-1234-:R-:W-:Y:S05]  /*bb20*/  @!P5 BRA `(.L_x_235) ;  /* 0x000000780048d947 */ /* 0x01efea0003800000 */
.L_x_412:
[----:B------:R-:W-:Y:S01]  /*bb30*/  @!P0 FMUL R124, R124, 0.5 ;  /* 0x3f0000007c7c8820 */ /* 0x000fe20000400000 */
[--C-:B------:R-:W-:Y:S01]  /*bb40*/  FFMA2 R128, R132.F32x2.HI_LO, UR37.F32, R0.reuse.F32 ;  /* 0x0000002584807c49 */ /* 0x100fe20009200000 */
[----:B------:R-:W-:Y:S01]  /*bb50*/  FSETP.GEU.AND P5, PT, R126, -126, PT ;  /* 0xc2fc00007e00780b */ /* 0x000fe20003fae000 */
[----:B------:R-:W-:Y:S01]  /*bb60*/  @!P4 FMUL R18, R18, R18 ;  /* 0x000000121212c220 */ /* 0x000fe20000400000 */
[--C-:B------:R-:W-:Y:S01]  /*bb70*/  FFMA2 R130, R134.F32x2.HI_LO, UR37.F32, R0.reuse.F32 ;  /* 0x0000002586827c49 */ /* 0x100fe20009200000 */
[----:B------:R-:W-:Y:S01]  /*bb80*/  FSETP.GEU.AND P4, PT, R127, -126, PT ;  /* 0xc2fc00007f00780b */ /* 0x000fe20003f8e000 */
[----:B------:R-:W2:Y:S01]  /*bb90*/  MUFU.EX2 R124, R124 ;  /* 0x0000007c007c7308 */ /* 0x000ea20000000800 */
[----:B------:R-:W-:Y:S01]  /*bba0*/  @!P3 FMUL R19, R19, R19 ;  /* 0x000000131313b220 */ /* 0x000fe20000400000 */
[----:B------:R-:W-:Y:S01]  /*bbb0*/  FSETP.GEU.AND P3, PT, R128, -126, PT ;  /* 0xc2fc00008000780b */ /* 0x000fe20003f6e000 */
[----:B------:R-:W-:Y:S01]  /*bbc0*/  @!P2 FMUL R22, R22, R22 ;  /* 0x000000161616a220 */ /* 0x000fe20000400000 */
[----:B------:R-:W-:Y:S01]  /*bbd0*/  @!P1 FMUL R23, R23, R23 ;  /* 0x0000001717179220 */ /* 0x000fe20000400000 */
[----:B------:R-:W-:Y:S01]  /*bbe0*/  FSETP.GEU.AND P2, PT, R129, -126, PT ;  /* 0xc2fc00008100780b */ /* 0x000fe20003f4e000 */
[----:B------:R-:W-:Y:S01]  /*bbf0*/  @!P6 FMUL R125, R125, 0.5 ;  /* 0x3f0000007d7de820 */ /* 0x000fe20000400000 */
[----:B------:R-:W-:Y:S01]  /*bc00*/  FSETP.GEU.AND P1, PT, R130, -126, PT ;  /* 0xc2fc00008200780b */ /* 0x000fe20003f2e000 */
[--C-:B------:R-:W-:Y:S01]  /*bc10*/  FFMA2 R132, R136.F32x2.HI_LO, UR37.F32, R0.reuse.F32 ;  /* 0x0000002588847c49 */ /* 0x100fe20009200000 */
[----:B------:R-:W-:Y:S01]  /*bc20*/  USHF.R.U32.HI UR4, URZ, 0x15, UR40 ;  /* 0x00000015ff047899 */ /* 0x000fe20008011628 */
[----:B------:R-:W-:Y:S01]  /*bc30*/  @!P5 FMUL R126, R126, 0.5 ;  /* 0x3f0000007e7ed820 */ /* 0x000fe20000400000 */
[--C-:B------:R-:W-:Y:S01]  /*bc40*/  FFMA2 R134, R138.F32x2.HI_LO, UR37.F32, R0.reuse.F32 ;  /* 0x000000258a867c49 */ /* 0x100fe20009200000 */
[----:B------:R-:W3:Y:S01]  /*bc50*/  MUFU.EX2 R125, R125 ;  /* 0x0000007d007d7308 */ /* 0x000ee20000000800 */
[----:B------:R-:W-:Y:S01]  /*bc60*/  @!P4 FMUL R127, R127, 0.5 ;  /* 0x3f0000007f7fc820 */ /* 0x000fe20000400000 */
[--C-:B------:R-:W-:Y:S01]  /*bc70*/  FFMA2 R136, R140.F32x2.HI_LO, UR37.F32, R0.reuse.F32 ;  /* 0x000000258c887c49 */ /* 0x100fe20009200000 */
[----:B-1----:R-:W-:Y:S01]  /*bc80*/  MOV R3, UR4 ;  /* 0x0000000400037c02 */ /* 0x002fe20008000f00 */
[----:B------:R-:W-:Y:S01]  /*bc90*/  @!P3 FMUL R128, R128, 0.5 ;  /* 0x3f0000008080b820 */ /* 0x000fe20000400000 */
[----:B--2---:R-:W-:Y:S01]  /*bca0*/  @!P0 FMUL R124, R124, R124 ;  /* 0x0000007c7c7c8220 */ /* 0x004fe20000400000 */
[----:B------:R-:W-:Y:S01]  /*bcb0*/  FSETP.GEU.AND P0, PT, R131, -126, PT ;  /* 0xc2fc00008300780b */ /* 0x000fe20003f0e000 */
[----:B------:R-:W-:Y:S01]  /*bcc0*/  @!P2 FMUL R129, R129, 0.5 ;  /* 0x3f0000008181a820 */ /* 0x000fe20000400000 */
[----:B------:R-:W-:Y:S01]  /*bcd0*/  @!P1 FMUL R130, R130, 0.5 ;  /* 0x3f00000082829820 */ /* 0x000fe20000400000 */
[----:B------:R-:W1:Y:S01]  /*bce0*/  MUFU.EX2 R126, R126 ;  /* 0x0000007e007e7308 */ /* 0x000e620000000800 */
[--C-:B------:R-:W-:Y:S01]  /*bcf0*/  FFMA2 R138, R142.F32x2.HI_LO, UR37.F32, R0.reuse.F32 ;  /* 0x000000258e8a7c49 */ /* 0x100fe20009200000 */
[----:B------:R-:W-:Y:S01]  /*bd00*/  UISETP.NE.AND UP0, UPT, UR51, URZ, UPT ;  /* 0x000000ff3300728c */ /* 0x000fe2000bf05270 */
[--C-:B------:R-:W-:Y:S01]  /*bd10*/  FFMA2 R140, R144.F32x2.HI_LO, UR37.F32, R0.reuse.F32 ;  /* 0x00000025908c7c49 */ /* 0x100fe20009200000 */
[----:B------:R-:W-:Y:S01]  /*bd20*/  ULOP3.LUT UR50, UR50, 0x1, URZ, 0x3c, !UPT ;  /* 0x0000000132327892 */ /* 0x000fe2000f8e3cff */
[--C-:B------:R-:W-:Y:S01]  /*bd30*/  FFMA2 R142, R146.F32x2.HI_LO, UR37.F32, R0.reuse.F32 ;  /* 0x00000025928e7c49 */ /* 0x100fe20009200000 */
[----:B------:R-:W-:Y:S01]  /*bd40*/  USEL UR47, UR38, UR47, UP0 ;  /* 0x0000002f262f7287 */ /* 0x000fe20008000000 */
[--C-:B------:R-:W-:Y:S01]  /*bd50*/  FFMA2 R144, R148.F32x2.HI_LO, UR37.F32, R0.reuse.F32 ;  /* 0x0000002594907c49 */ /* 0x100fe20009200000 */
[----:B------:R-:W2:Y:S01]  /*bd60*/  MUFU.EX2 R127, R127 ;  /* 0x0000007f007f7308 */ /* 0x000ea20000000800 */
[----:B---3--:R-:W-:Y:S01]  /*bd70*/  @!P6 FMUL R125, R125, R125 ;  /* 0x0000007d7d7de220 */ /* 0x008fe20000400000 */
[----:B------:R-:W-:Y:S01]  /*bd80*/  @!P0 FMUL R131, R131, 0.5 ;  /* 0x3f00000083838820 */ /* 0x000fe20000400000 */
[----:B------:R-:W-:Y:S01]  /*bd90*/  FSETP.GEU.AND P6, PT, R132, -126, PT ;  /* 0xc2fc00008400780b */ /* 0x000fe20003fce000 */
[--C-:B------:R-:W-:Y:S01]  /*bda0*/  FFMA2 R146, R150.F32x2.HI_LO, UR37.F32, R0.reuse.F32 ;  /* 0x0000002596927c49 */ /* 0x100fe20009200000 */
[----:B------:R-:W-:Y:S01]  /*bdb0*/  USEL UR48, UR48, UR38, UP0 ;  /* 0x0000002630307287 */ /* 0x000fe20008000000 */
[--C-:B------:R-:W-:Y:S01]  /*bdc0*/  FFMA2 R148, R152.F32x2.HI_LO, UR37.F32, R0.reuse.F32 ;  /* 0x0000002598947c49 */ /* 0x100fe20009200000 */
[----:B------:R-:W-:Y:S01]  /*bdd0*/  SYNCS.ARRIVE.TRANS64.A1T0 RZ, [UR41], RZ ;  /* 0x000000ffffff79a7 */ /* 0x000fe20008100029 */
[----:B------:R-:W3:Y:S01]  /*bde0*/  MUFU.EX2 R128, R128 ;  /* 0x0000008000807308 */ /* 0x000ee20000000800 */
[----:B-1----:R-:W-:Y:S01]  /*bdf0*/  @!P5 FMUL R126, R126, R126 ;  /* 0x0000007e7e7ed220 */ /* 0x002fe20000400000 */
[----:B------:R-:W-:Y:S01]  /*be00*/  FSETP.GEU.AND P5, PT, R133, -126, PT ;  /* 0xc2fc00008500780b */ /* 0x000fe20003fae000 */
[--C-:B------:R-:W-:Y:S01]  /*be10*/  FFMA2 R154, R154.F32x2.HI_LO, UR37.F32, R0.reuse.F32 ;  /* 0x000000259a9a7c49 */ /* 0x100fe20009200000 */
[----:B------:R-:W-:Y:S01]  /*be20*/  F2FP.F16.F32.PACK_AB R56, R19, R18 ;  /* 0x000000121338723e */ /* 0x000fe200000000ff */
[--C-:B------:R-:W-:Y:S01]  /*be30*/  FFMA2 R8, R92.F32x2.HI_LO, UR37.F32, R0.reuse.F32 ;  /* 0x000000255c087c49 */ /* 0x100fe20009200000 */
[----:B------:R-:W-:Y:S01]  /*be40*/  F2FP.F16.F32.PACK_AB R57, R23, R22 ;  /* 0x000000161739723e */ /* 0x000fe200000000ff */
[--C-:B------:R-:W-:Y:S01]  /*be50*/  FFMA2 R6, R94.F32x2.HI_LO, UR37.F32, R0.reuse.F32 ;  /* 0x000000255e067c49 */ /* 0x100fe20009200000 */
[----:B------:R-:W1:Y:S01]  /*be60*/  MUFU.EX2 R129, R129 ;  /* 0x0000008100817308 */ /* 0x000e620000000800 */
[----:B--2---:R-:W-:Y:S01]  /*be70*/  @!P4 FMUL R127, R127, R127 ;  /* 0x0000007f7f7fc220 */ /* 0x004fe20000400000 */
[----:B------:R-:W-:Y:S01]  /*be80*/  FSETP.GEU.AND P4, PT, R134, -126, PT ;  /* 0xc2fc00008600780b */ /* 0x000fe20003f8e000 */
[----:B------:R-:W-:Y:S01]  /*be90*/  @!P6 FMUL R132, R132, 0.5 ;  /* 0x3f0000008484e820 */ /* 0x000fe20000400000 */
[--C-:B------:R-:W-:Y:S01]  /*bea0*/  FFMA2 R4, R96.F32x2.HI_LO, UR37.F32, R0.reuse.F32 ;  /* 0x0000002560047c49 */ /* 0x100fe20009200000 */
[----:B------:R-:W-:Y:S01]  /*beb0*/  F2FP.F16.F32.PACK_AB R58, R125, R124 ;  /* 0x0000007c7d3a723e */ /* 0x000fe200000000ff */
[--C-:B------:R-:W-:Y:S01]  /*bec0*/  FFMA2 R10, R98.F32x2.HI_LO, UR37.F32, R0.reuse.F32 ;  /* 0x00000025620a7c49 */ /* 0x100fe20009200000 */
[----:B------:R-:W-:Y:S01]  /*bed0*/  F2FP.F16.F32.PACK_AB R59, R127, R126 ;  /* 0x0000007e7f3b723e */ /* 0x000fe200000000ff */
[----:B------:R-:W2:Y:S01]  /*bee0*/  MUFU.EX2 R130, R130 ;  /* 0x0000008200827308 */ /* 0x000ea20000000800 */
[----:B---3--:R-:W-:Y:S01]  /*bef0*/  @!P3 FMUL R128, R128, R128 ;  /* 0x000000808080b220 */ /* 0x008fe20000400000 */
[----:B------:R-:W-:Y:S01]  /*bf00*/  FSETP.GEU.AND P3, PT, R135, -126, PT ;  /* 0xc2fc00008700780b */ /* 0x000fe20003f6e000 */
[----:B------:R-:W-:Y:S01]  /*bf10*/  @!P5 FMUL R133, R133, 0.5 ;  /* 0x3f0000008585d820 */ /* 0x000fe20000400000 */
[----:B------:R-:W-:-:S02]  /*bf20*/  FFMA2 R150, R122.F32x2.HI_LO, UR37.F32, R0.F32 ;  /* 0x000000257a967c49 */ /* 0x000fc40009200000 */
[--C-:B------:R-:W-:Y:S02]  /*bf30*/  FFMA2 R24, R24.F32x2.HI_LO, UR37.F32, R0.reuse.F32 ;  /* 0x0000002518187c49 */ /* 0x100fe40009200000 */
[----:B------:R-:W3:Y:S01]  /*bf40*/  MUFU.EX2 R131, R131 ;  /* 0x0000008300837308 */ /* 0x000ee20000000800 */
[----:B-1----:R-:W-:Y:S01]  /*bf50*/  @!P2 FMUL R129, R129, R129 ;  /* 0x000000818181a220 */ /* 0x002fe20000400000 */
[----:B------:R-:W-:Y:S01]  /*bf60*/  FSETP.GEU.AND P2, PT, R136, -126, PT ;  /* 0xc2fc00008800780b */ /* 0x000fe20003f4e000 */
[----:B------:R-:W-:Y:S01]  /*bf70*/  @!P4 FMUL R134, R134, 0.5 ;  /* 0x3f0000008686c820 */ /* 0x000fe20000400000 */
[--C-:B------:R-:W-:Y:S02]  /*bf80*/  FFMA2 R26, R26.F32x2.HI_LO, UR37.F32, R0.reuse.F32 ;  /* 0x000000251a1a7c49 */ /* 0x100fe40009200000 */
[--C-:B------:R-:W-:Y:S02]  /*bf90*/  FFMA2 R28, R28.F32x2.HI_LO, UR37.F32, R0.reuse.F32 ;  /* 0x000000251c1c7c49 */ /* 0x100fe40009200000 */
[----:B------:R-:W-:Y:S01]  /*bfa0*/  @!P3 FMUL R135, R135, 0.5 ;  /* 0x3f0000008787b820 */ /* 0x000fe20000400000 */
[----:B--2---:R-:W-:Y:S01]  /*bfb0*/  @!P1 FMUL R130, R130, R130 ;  /* 0x0000008282829220 */ /* 0x004fe20000400000 */
[----:B------:R-:W-:Y:S01]  /*bfc0*/  FSETP.GEU.AND P1, PT, R137, -126, PT ;  /* 0xc2fc00008900780b */ /* 0x000fe20003f2e000 */
[----:B------:R-:W1:Y:S01]  /*bfd0*/  MUFU.EX2 R132, R132 ;  /* 0x0000008400847308 */ /* 0x000e620000000800 */
[----:B------:R-:W-:-:S02]  /*bfe0*/  FFMA2 R30, R30.F32x2.HI_LO, UR37.F32, R0.F32 ;  /* 0x000000251e1e7c49 */ /* 0x000fc40009200000 */
[--C-:B------:R-:W-:Y:S02]  /*bff0*/  FFMA2 R32, R32.F32x2.HI_LO, UR37.F32, R0.reuse.F32 ;  /* 0x0000002520207c49 */ /* 0x100fe40009200000 */
[----:B------:R-:W-:Y:S01]  /*c000*/  @!P2 FMUL R136, R136, 0.5 ;  /* 0x3f0000008888a820 */ /* 0x000fe20000400000 */
[----:B---3--:R-:W-:Y:S01]  /*c010*/  @!P0 FMUL R131, R131, R131 ;  /* 0x0000008383838220 */ /* 0x008fe20000400000 */
[----:B------:R-:W-:Y:S01]  /*c020*/  FSETP.GEU.AND P0, PT, R138, -126, PT ;  /* 0xc2fc00008a00780b */ /* 0x000fe20003f0e000 */
[----:B------:R-:W2:Y:S01]  /*c030*/  MUFU.EX2 R133, R133 ;  /* 0x0000008500857308 */ /* 0x000ea20000000800 */
[--C-:B------:R-:W-:Y:S02]  /*c040*/  FFMA2 R34, R34.F32x2.HI_LO, UR37.F32, R0.reuse.F32 ;  /* 0x0000002522227c49 */ /* 0x100fe40009200000 */
[--C-:B------:R-:W-:Y:S02]  /*c050*/  FFMA2 R36, R36.F32x2.HI_LO, UR37.F32, R0.reuse.F32 ;  /* 0x0000002524247c49 */ /* 0x100fe40009200000 */
[----:B------:R-:W-:Y:S01]  /*c060*/  @!P1 FMUL R137, R137, 0.5 ;  /* 0x3f00000089899820 */ /* 0x000fe20000400000 */
[----:B------:R-:W-:-:S02]  /*c070*/  FFMA2 R38, R38.F32x2.HI_LO, UR37.F32, R0.F32 ;  /* 0x0000002526267c49 */ /* 0x000fc40009200000 */
[----:B------:R-:W3:Y:S01]  /*c080*/  MUFU.EX2 R134, R134 ;  /* 0x0000008600867308 */ /* 0x000ee20000000800 */
[----:B-1----:R-:W-:Y:S01]  /*c090*/  @!P6 FMUL R132, R132, R132 ;  /* 0x000000848484e220 */ /* 0x002fe20000400000 */
[----:B------:R-:W-:Y:S01]  /*c0a0*/  FSETP.GEU.AND P6, PT, R139, -126, PT ;  /* 0xc2fc00008b00780b */ /* 0x000fe20003fce000 */
[--C-:B------:R-:W-:Y:S02]  /*c0b0*/  FFMA2 R40, R40.F32x2.HI_LO, UR37.F32, R0.reuse.F32 ;  /* 0x0000002528287c49 */ /* 0x100fe40009200000 */
[----:B------:R-:W-:Y:S01]  /*c0c0*/  @!P0 FMUL R138, R138, 0.5 ;  /* 0x3f0000008a8a8820 */ /* 0x000fe20000400000 */
[--C-:B------:R-:W-:Y:S02]  /*c0d0*/  FFMA2 R42, R42.F32x2.HI_LO, UR37.F32, R0.reuse.F32 ;  /* 0x000000252a2a7c49 */ /* 0x100fe40009200000 */
[----:B------:R-:W1:Y:S01]  /*c0e0*/  MUFU.EX2 R135, R135 ;  /* 0x0000008700877308 */ /* 0x000e620000000800 */
[----:B--2---:R-:W-:Y:S01]  /*c0f0*/  @!P5 FMUL R133, R133, R133 ;  /* 0x000000858585d220 */ /* 0x004fe20000400000 */
[----:B------:R-:W-:Y:S01]  /*c100*/  FSETP.GEU.AND P5, PT, R140, -126, PT ;  /* 0xc2fc00008c00780b */ /* 0x000fe20003fae000 */
[----:B------:R-:W-:-:S02]  /*c110*/  FFMA2 R44, R44.F32x2.HI_LO, UR37.F32, R0.F32 ;  /* 0x000000252c2c7c49 */ /* 0x000fc40009200000 */
[--C-:B------:R-:W-:Y:S02]  /*c120*/  FFMA2 R46, R46.F32x2.HI_LO, UR37.F32, R0.reuse.F32 ;  /* 0x000000252e2e7c49 */ /* 0x100fe40009200000 */
[----:B------:R-:W-:Y:S01]  /*c130*/  @!P6 FMUL R139, R139, 0.5 ;  /* 0x3f0000008b8be820 */ /* 0x000fe20000400000 */
[----:B------:R-:W2:Y:S01]  /*c140*/  MUFU.EX2 R136, R136 ;  /* 0x0000008800887308 */ /* 0x000ea20000000800 */
[----:B---3--:R-:W-:Y:S01]  /*c150*/  @!P4 FMUL R134, R134, R134 ;  /* 0x000000868686c220 */ /* 0x008fe20000400000 */
[----:B------:R-:W-:Y:S01]  /*c160*/  FSETP.GEU.AND P4, PT, R141, -126, PT ;  /* 0xc2fc00008d00780b */ /* 0x000fe20003f8e000 */
[--C-:B------:R-:W-:Y:S02]  /*c170*/  FFMA2 R48, R48.F32x2.HI_LO, UR37.F32, R0.reuse.F32 ;  /* 0x0000002530307c49 */ /* 0x100fe40009200000 */
[--C-:B------:R-:W-:Y:S02]  /*c180*/  FFMA2 R50, R50.F32x2.HI_LO, UR37.F32, R0.reuse.F32 ;  /* 0x0000002532327c49 */ /* 0x100fe40009200000 */
[----:B------:R-:W-:Y:S01]  /*c190*/  @!P5 FMUL R140, R140, 0.5 ;  /* 0x3f0000008c8cd820 */ /* 0x000fe20000400000 */
[----:B------:R-:W3:Y:S01]  /*c1a0*/  MUFU.EX2 R137, R137 ;  /* 0x0000008900897308 */ /* 0x000ee20000000800 */
[----:B-1----:R-:W-:Y:S01]  /*c1b0*/  @!P3 FMUL R135, R135, R135 ;  /* 0x000000878787b220 */ /* 0x002fe20000400000 */
[----:B------:R-:W-:Y:S01]  /*c1c0*/  FSETP.GEU.AND P3, PT, R142, -126, PT ;  /* 0xc2fc00008e00780b */ /* 0x000fe20003f6e000 */
[----:B------:R-:W-:-:S02]  /*c1d0*/  FFMA2 R52, R52.F32x2.HI_LO, UR37.F32, R0.F32 ;  /* 0x0000002534347c49 */ /* 0x000fc40009200000 */
[--C-:B------:R-:W-:Y:S02]  /*c1e0*/  FFMA2 R54, R54.F32x2.HI_LO, UR37.F32, R0.reuse.F32 ;  /* 0x0000002536367c49 */ /* 0x100fe40009200000 */
[----:B------:R-:W-:Y:S01]  /*c1f0*/  @!P4 FMUL R141, R141, 0.5 ;  /* 0x3f0000008d8dc820 */ /* 0x000fe20000400000 */
[----:B------:R-:W1:Y:S01]  /*c200*/  MUFU.EX2 R138, R138 ;  /* 0x0000008a008a7308 */ /* 0x000e620000000800 */
[----:B--2---:R-:W-:Y:S01]  /*c210*/  @!P2 FMUL R136, R136, R136 ;  /* 0x000000888888a220 */ /* 0x004fe20000400000 */
[----:B------:R-:W-:Y:S01]  /*c220*/  FSETP.GEU.AND P2, PT, R143, -126, PT ;  /* 0xc2fc00008f00780b */ /* 0x000fe20003f4e000 */
[--C-:B------:R-:W-:Y:S02]  /*c230*/  FFMA2 R60, R60.F32x2.HI_LO, UR37.F32, R0.reuse.F32 ;  /* 0x000000253c3c7c49 */ /* 0x100fe40009200000 */
[--C-:B------:R-:W-:Y:S02]  /*c240*/  FFMA2 R62, R62.F32x2.HI_LO, UR37.F32, R0.reuse.F32 ;  /* 0x000000253e3e7c49 */ /* 0x100fe40009200000 */
[----:B------:R-:W-:Y:S01]  /*c250*/  @!P3 FMUL R142, R142, 0.5 ;  /* 0x3f0000008e8eb820 */ /* 0x000fe20000400000 */
[----:B------:R-:W2:Y:S01]  /*c260*/  MUFU.EX2 R139, R139 ;  /* 0x0000008b008b7308 */ /* 0x000ea20000000800 */
[----:B---3--:R-:W-:Y:S01]  /*c270*/  @!P1 FMUL R137, R137, R137 ;  /* 0x0000008989899220 */ /* 0x008fe20000400000 */
[----:B------:R-:W-:Y:S01]  /*c280*/  FSETP.GEU.AND P1, PT, R144, -126, PT ;  /* 0xc2fc00009000780b */ /* 0x000fe20003f2e000 */
[----:B------:R-:W-:-:S02]  /*c290*/  FFMA2 R64, R64.F32x2.HI_LO, UR37.F32, R0.F32 ;  /* 0x0000002540407c49 */ /* 0x000fc40009200000 */
[--C-:B------:R-:W-:Y:S02]  /*c2a0*/  FFMA2 R66, R66.F32x2.HI_LO, UR37.F32, R0.reuse.F32 ;  /* 0x0000002542427c49 */ /* 0x100fe40009200000 */
[----:B------:R-:W-:Y:S01]  /*c2b0*/  @!P2 FMUL R143, R143, 0.5 ;  /* 0x3f0000008f8fa820 */ /* 0x000fe20000400000 */
[----:B------:R-:W3:Y:S01]  /*c2c0*/  MUFU.EX2 R140, R140 ;  /* 0x0000008c008c7308 */ /* 0x000ee20000000800 */
[----:B-1----:R-:W-:Y:S01]  /*c2d0*/  @!P0 FMUL R138, R138, R138 ;  /* 0x0000008a8a8a8220 */ /* 0x002fe20000400000 */
[----:B------:R-:W-:Y:S01]  /*c2e0*/  FSETP.GEU.AND P0, PT, R145, -126, PT ;  /* 0xc2fc00009100780b */ /* 0x000fe20003f0e000 */
[--C-:B------:R-:W-:Y:S02]  /*c2f0*/  FFMA2 R68, R68.F32x2.HI_LO, UR37.F32, R0.reuse.F32 ;  /* 0x0000002544447c49 */ /* 0x100fe40009200000 */
[--C-:B------:R-:W-:Y:S02]  /*c300*/  FFMA2 R70, R70.F32x2.HI_LO, UR37.F32, R0.reuse.F32 ;  /* 0x0000002546467c49 */ /* 0x100fe40009200000 */
[----:B------:R-:W-:Y:S01]  /*c310*/  @!P1 FMUL R144, R144, 0.5 ;  /* 0x3f00000090909820 */ /* 0x000fe20000400000 */
        /* <DEDUP_REMOVED lines=22> */
[----:B------:R-:W-:Y:S02]  /*c480*/  FFMA2 R86, R86.F32x2.HI_LO, UR37.F32, R0.F32 ;  /* 0x0000002556567c49 */ /* 0x000fe40009200000 */
[----:B------:R-:W-:Y:S01]  /*c490*/  @!P4 FMUL R148, R148, 0.5 ;  /* 0x3f0000009494c820 */ /* 0x000fe20000400000 */
[----:B------:R-:W2:Y:S01]  /*c4a0*/  MUFU.EX2 R145, R145 ;  /* 0x0000009100917308 */ /* 0x000ea20000000800 */
[----:B---3--:R-:W-:Y:S01]  /*c4b0*/  @!P2 FMUL R143, R143, R143 ;  /* 0x0000008f8f8fa220 */ /* 0x008fe20000400000 */
[----:B------:R-:W-:-:S05]  /*c4c0*/  FSETP.GEU.AND P2, PT, R154, -126, PT ;  /* 0xc2fc00009a00780b */ /* 0x000fca0003f4e000 */
[----:B------:R-:W-:Y:S01]  /*c4d0*/  @!P3 FMUL R149, R149, 0.5 ;  /* 0x3f0000009595b820 */ /* 0x000fe20000400000 */
[----:B------:R-:W3:Y:S01]  /*c4e0*/  MUFU.EX2 R146, R146 ;  /* 0x0000009200927308 */ /* 0x000ee20000000800 */
[----:B-1----:R-:W-:Y:S01]  /*c4f0*/  @!P1 FMUL R144, R144, R144 ;  /* 0x0000009090909220 */ /* 0x002fe20000400000 */
[----:B------:R-:W-:-:S05]  /*c500*/  FSETP.GEU.AND P1, PT, R155, -126, PT ;  /* 0xc2fc00009b00780b */ /* 0x000fca0003f2e000 */
[----:B------:R-:W-:Y:S01]  /*c510*/  @!P2 FMUL R154, R154, 0.5 ;  /* 0x3f0000009a9aa820 */ /* 0x000fe20000400000 */
[----:B------:R-:W1:Y:S01]  /*c520*/  MUFU.EX2 R147, R147 ;  /* 0x0000009300937308 */ /* 0x000e620000000800 */
[----:B--2---:R-:W-:Y:S01]  /*c530*/  @!P0 FMUL R145, R145, R145 ;  /* 0x0000009191918220 */ /* 0x004fe20000400000 */
[----:B------:R-:W-:-:S05]  /*c540*/  FSETP.GEU.AND P0, PT, R8, -126, PT ;  /* 0xc2fc00000800780b */ /* 0x000fca0003f0e000 */
        /* <DEDUP_REMOVED lines=21> */
[----:B------:R1:W4:Y:S01]  /*c6a0*/  MUFU.EX2 R95, R9 ;  /* 0x00000009005f7308 */ /* 0x0003220000000800 */
[----:B--2---:R-:W-:Y:S01]  /*c6b0*/  @!P1 FMUL R93, R93, R93 ;  /* 0x0000005d5d5d9220 */ /* 0x004fe20000400000 */
[----:B------:R-:W-:-:S05]  /*c6c0*/  FSETP.GEU.AND P1, PT, R10, -126, PT ;  /* 0xc2fc00000a00780b */ /* 0x000fca0003f2e000 */
[----:B------:R-:W-:Y:S01]  /*c6d0*/  @!P2 FMUL R5, R5, 0.5 ;  /* 0x3f0000000505a820 */ /* 0x000fe20000400000 */
[----:B------:R-:W2:Y:S01]  /*c6e0*/  MUFU.EX2 R96, R6 ;  /* 0x0000000600607308 */ /* 0x000ea20000000800 */
[----:B---3--:R-:W-:Y:S01]  /*c6f0*/  @!P0 FMUL R94, R94, R94 ;  /* 0x0000005e5e5e8220 */ /* 0x008fe20000400000 */
[----:B------:R-:W-:-:S05]  /*c700*/  FSETP.GEU.AND P0, PT, R11, -126, PT ;  /* 0xc2fc00000b00780b */ /* 0x000fca0003f0e000 */
[----:B------:R-:W-:Y:S01]  /*c710*/  @!P1 FMUL R10, R10, 0.5 ;  /* 0x3f0000000a0a9820 */ /* 0x000fe20000400000 */
[----:B------:R3:W5:Y:S01]  /*c720*/  MUFU.EX2 R97, R7 ;  /* 0x0000000700617308 */ /* 0x0007620000000800 */
[----:B-1----:R-:W-:Y:S02]  /*c730*/  FFMA2 R8, R100.F32x2.HI_LO, UR37.F32, R0.F32 ;  /* 0x0000002564087c49 */ /* 0x002fe40009200000 */
[----:B----4-:R-:W-:-:S03]  /*c740*/  @!P6 FMUL R95, R95, R95 ;  /* 0x0000005f5f5fe220 */ /* 0x010fc60000400000 */
[----:B------:R-:W-:Y:S01]  /*c750*/  FSETP.GEU.AND P6, PT, R8, -126, PT ;  /* 0xc2fc00000800780b */ /* 0x000fe20003fce000 */
[----:B------:R-:W-:Y:S01]  /*c760*/  @!P0 FMUL R11, R11, 0.5 ;  /* 0x3f0000000b0b8820 */ /* 0x000fe20000400000 */
[----:B------:R-:W1:Y:S01]  /*c770*/  MUFU.EX2 R98, R4 ;  /* 0x0000000400627308 */ /* 0x000e620000000800 */
[----:B--2---:R-:W-:Y:S01]  /*c780*/  @!P5 FMUL R96, R96, R96 ;  /* 0x000000606060d220 */ /* 0x004fe20000400000 */
[----:B------:R-:W-:-:S06]  /*c790*/  FSETP.GEU.AND P5, PT, R9, -126, PT ;  /* 0xc2fc00000900780b */ /* 0x000fcc0003fae000 */
[----:B------:R2:W4:Y:S01]  /*c7a0*/  MUFU.EX2 R99, R5 ;  /* 0x0000000500637308 */ /* 0x0005220000000800 */
[----:B---3--:R-:W-:Y:S02]  /*c7b0*/  FFMA2 R6, R102.F32x2.HI_LO, UR37.F32, R0.F32 ;  /* 0x0000002566067c49 */ /* 0x008fe40009200000 */
[----:B-----5:R-:W-:Y:S01]  /*c7c0*/  @!P4 FMUL R97, R97, R97 ;  /* 0x000000616161c220 */ /* 0x020fe20000400000 */
[----:B------:R-:W-:Y:S02]  /*c7d0*/  @!P6 FMUL R8, R8, 0.5 ;  /* 0x3f0000000808e820 */ /* 0x000fe40000400000 */
[----:B------:R-:W-:Y:S01]  /*c7e0*/  FSETP.GEU.AND P4, PT, R6, -126, PT ;  /* 0xc2fc00000600780b */ /* 0x000fe20003f8e000 */
[----:B------:R-:W-:Y:S01]  /*c7f0*/  @!P5 FMUL R9, R9, 0.5 ;  /* 0x3f0000000909d820 */ /* 0x000fe20000400000 */
[----:B------:R-:W3:Y:S01]  /*c800*/  MUFU.EX2 R100, R10 ;  /* 0x0000000a00647308 */ /* 0x000ee20000000800 */
[----:B-1----:R-:W-:Y:S01]  /*c810*/  @!P3 FMUL R98, R98, R98 ;  /* 0x000000626262b220 */ /* 0x002fe20000400000 */
[----:B------:R-:W-:-:S06]  /*c820*/  FSETP.GEU.AND P3, PT, R7, -126, PT ;  /* 0xc2fc00000700780b */ /* 0x000fcc0003f6e000 */
[----:B------:R1:W5:Y:S01]  /*c830*/  MUFU.EX2 R101, R11 ;  /* 0x0000000b00657308 */ /* 0x0003620000000800 */
[----:B--2---:R-:W-:Y:S02]  /*c840*/  FFMA2 R4, R104.F32x2.HI_LO, UR37.F32, R0.F32 ;  /* 0x0000002568047c49 */ /* 0x004fe40009200000 */
[----:B----4-:R-:W-:Y:S01]  /*c850*/  @!P2 FMUL R99, R99, R99 ;  /* 0x000000636363a220 */ /* 0x010fe20000400000 */
[----:B------:R-:W-:Y:S02]  /*c860*/  @!P4 FMUL R6, R6, 0.5 ;  /* 0x3f0000000606c820 */ /* 0x000fe40000400000 */
[----:B------:R-:W-:Y:S01]  /*c870*/  FSETP.GEU.AND P2, PT, R4, -126, PT ;  /* 0xc2fc00000400780b */ /* 0x000fe20003f4e000 */
[----:B------:R-:W-:Y:S01]  /*c880*/  @!P3 FMUL R7, R7, 0.5 ;  /* 0x3f0000000707b820 */ /* 0x000fe20000400000 */
[----:B------:R-:W2:Y:S01]  /*c890*/  MUFU.EX2 R102, R8 ;  /* 0x0000000800667308 */ /* 0x000ea20000000800 */
[----:B---3--:R-:W-:Y:S01]  /*c8a0*/  @!P1 FMUL R100, R100, R100 ;  /* 0x0000006464649220 */ /* 0x008fe20000400000 */
[----:B------:R-:W-:-:S06]  /*c8b0*/  FSETP.GEU.AND P1, PT, R5, -126, PT ;  /* 0xc2fc00000500780b */ /* 0x000fcc0003f2e000 */
[----:B------:R3:W4:Y:S01]  /*c8c0*/  MUFU.EX2 R103, R9 ;  /* 0x0000000900677308 */ /* 0x0007220000000800 */
[----:B-1----:R-:W-:Y:S02]  /*c8d0*/  FFMA2 R10, R106.F32x2.HI_LO, UR37.F32, R0.F32 ;  /* 0x000000256a0a7c49 */ /* 0x002fe40009200000 */
[----:B-----5:R-:W-:Y:S01]  /*c8e0*/  @!P0 FMUL R101, R101, R101 ;  /* 0x0000006565658220 */ /* 0x020fe20000400000 */
[----:B------:R-:W-:Y:S02]  /*c8f0*/  @!P2 FMUL R4, R4, 0.5 ;  /* 0x3f0000000404a820 */ /* 0x000fe40000400000 */
[----:B------:R-:W-:Y:S01]  /*c900*/  FSETP.GEU.AND P0, PT, R10, -126, PT ;  /* 0xc2fc00000a00780b */ /* 0x000fe20003f0e000 */
[----:B------:R-:W-:Y:S01]  /*c910*/  @!P1 FMUL R5, R5, 0.5 ;  /* 0x3f00000005059820 */ /* 0x000fe20000400000 */
[----:B------:R-:W1:Y:S01]  /*c920*/  MUFU.EX2 R104, R6 ;  /* 0x0000000600687308 */ /* 0x000e620000000800 */
[----:B--2---:R-:W-:Y:S01]  /*c930*/  @!P6 FMUL R102, R102, R102 ;  /* 0x000000666666e220 */ /* 0x004fe20000400000 */
[----:B------:R-:W-:-:S06]  /*c940*/  FSETP.GEU.AND P6, PT, R11, -126, PT ;  /* 0xc2fc00000b00780b */ /* 0x000fcc0003fce000 */
[----:B------:R2:W5:Y:S01]  /*c950*/  MUFU.EX2 R105, R7 ;  /* 0x0000000700697308 */ /* 0x0005620000000800 */
[----:B---3--:R-:W-:Y:S02]  /*c960*/  FFMA2 R8, R108.F32x2.HI_LO, UR37.F32, R0.F32 ;  /* 0x000000256c087c49 */ /* 0x008fe40009200000 */
[----:B------:R-:W-:Y:S01]  /*c970*/  @!P0 FMUL R10, R10, 0.5 ;  /* 0x3f0000000a0a8820 */ /* 0x000fe20000400000 */
[----:B----4-:R-:W-:Y:S02]  /*c980*/  @!P5 FMUL R103, R103, R103 ;  /* 0x000000676767d220 */ /* 0x010fe40000400000 */
[----:B------:R-:W-:Y:S01]  /*c990*/  FSETP.GEU.AND P5, PT, R8, -126, PT ;  /* 0xc2fc00000800780b */ /* 0x000fe20003fae000 */
[----:B------:R-:W-:Y:S01]  /*c9a0*/  @!P6 FMUL R11, R11, 0.5 ;  /* 0x3f0000000b0be820 */ /* 0x000fe20000400000 */
[----:B------:R-:W3:Y:S01]  /*c9b0*/  MUFU.EX2 R106, R4 ;  /* 0x00000004006a7308 */ /* 0x000ee20000000800 */
[----:B-1----:R-:W-:Y:S01]  /*c9c0*/  @!P4 FMUL R104, R104, R104 ;  /* 0x000000686868c220 */ /* 0x002fe20000400000 */
[----:B------:R-:W-:-:S06]  /*c9d0*/  FSETP.GEU.AND P4, PT, R9, -126, PT ;  /* 0xc2fc00000900780b */ /* 0x000fcc0003f8e000 */
[----:B------:R1:W4:Y:S01]  /*c9e0*/  MUFU.EX2 R107, R5 ;  /* 0x00000005006b7308 */ /* 0x0003220000000800 */
[----:B--2---:R-:W-:Y:S02]  /*c9f0*/  FFMA2 R6, R110.F32x2.HI_LO, UR37.F32, R0.F32 ;  /* 0x000000256e067c49 */ /* 0x004fe40009200000 */
[----:B-----5:R-:W-:Y:S01]  /*ca00*/  @!P3 FMUL R105, R105, R105 ;  /* 0x000000696969b220 */ /* 0x020fe20000400000 */
[----:B------:R-:W-:Y:S02]  /*ca10*/  @!P5 FMUL R8, R8, 0.5 ;  /* 0x3f0000000808d820 */ /* 0x000fe40000400000 */
[----:B------:R-:W-:Y:S01]  /*ca20*/  FSETP.GEU.AND P3, PT, R6, -126, PT ;  /* 0xc2fc00000600780b */ /* 0x000fe20003f6e000 */
[----:B------:R-:W-:Y:S01]  /*ca30*/  @!P4 FMUL R9, R9, 0.5 ;  /* 0x3f0000000909c820 */ /* 0x000fe20000400000 */
[----:B------:R-:W2:Y:S01]  /*ca40*/  MUFU.EX2 R108, R10 ;  /* 0x0000000a006c7308 */ /* 0x000ea20000000800 */
[----:B---3--:R-:W-:Y:S01]  /*ca50*/  @!P2 FMUL R106, R106, R106 ;  /* 0x0000006a6a6aa220 */ /* 0x008fe20000400000 */
[----:B------:R-:W-:-:S06]  /*ca60*/  FSETP.GEU.AND P2, PT, R7, -126, PT ;  /* 0xc2fc00000700780b */ /* 0x000fcc0003f4e000 */
[----:B------:R3:W5:Y:S01]  /*ca70*/  MUFU.EX2 R109, R11 ;  /* 0x0000000b006d7308 */ /* 0x0007620000000800 */
[----:B-1----:R-:W-:Y:S02]  /*ca80*/  FFMA2 R4, R112.F32x2.HI_LO, UR37.F32, R0.F32 ;  /* 0x0000002570047c49 */ /* 0x002fe40009200000 */
[----:B----4-:R-:W-:Y:S01]  /*ca90*/  @!P1 FMUL R107, R107, R107 ;  /* 0x0000006b6b6b9220 */ /* 0x010fe20000400000 */
[----:B------:R-:W-:Y:S02]  /*caa0*/  @!P3 FMUL R6, R6, 0.5 ;  /* 0x3f0000000606b820 */ /* 0x000fe40000400000 */
[----:B------:R-:W-:Y:S01]  /*cab0*/  FSETP.GEU.AND P1, PT, R4, -126, PT ;  /* 0xc2fc00000400780b */ /* 0x000fe20003f2e000 */
[----:B------:R-:W-:Y:S01]  /*cac0*/  @!P2 FMUL R7, R7, 0.5 ;  /* 0x3f0000000707a820 */ /* 0x000fe20000400000 */
[----:B------:R-:W1:Y:S01]  /*cad0*/  MUFU.EX2 R110, R8 ;  /* 0x00000008006e7308 */ /* 0x000e620000000800 */
[----:B--2---:R-:W-:Y:S01]  /*cae0*/  @!P0 FMUL R108, R108, R108 ;  /* 0x0000006c6c6c8220 */ /* 0x004fe20000400000 */
[----:B------:R-:W-:-:S06]  /*caf0*/  FSETP.GEU.AND P0, PT, R5, -126, PT ;  /* 0xc2fc00000500780b */ /* 0x000fcc0003f0e000 */
[----:B------:R2:W4:Y:S01]  /*cb00*/  MUFU.EX2 R111, R9 ;  /* 0x00000009006f7308 */ /* 0x0005220000000800 */
[----:B---3--:R-:W-:Y:S02]  /*cb10*/  FFMA2 R10, R114.F32x2.HI_LO, UR37.F32, R0.F32 ;  /* 0x00000025720a7c49 */ /* 0x008fe40009200000 */
[----:B------:R-:W-:Y:S01]  /*cb20*/  @!P1 FMUL R4, R4, 0.5 ;  /* 0x3f00000004049820 */ /* 0x000fe20000400000 */
[----:B-----5:R-:W-:Y:S02]  /*cb30*/  @!P6 FMUL R109, R109, R109 ;  /* 0x0000006d6d6de220 */ /* 0x020fe40000400000 */
        /* <DEDUP_REMOVED lines=23> */
[----:B------:R-:W2:Y:S01]  /*ccb0*/  MUFU.EX2 R118, R8 ;  /* 0x0000000800767308 */ /* 0x000ea20000000800 */
[----:B---3--:R-:W-:Y:S02]  /*ccc0*/  FFMA2 R4, R120.F32x2.HI_LO, UR37.F32, R0.F32 ;  /* 0x0000002578047c49 */ /* 0x008fe40009200000 */
[----:B----4-:R-:W-:Y:S01]  /*ccd0*/  @!P0 FMUL R115, R115, R115 ;  /* 0x0000007373738220 */ /* 0x010fe20000400000 */
[----:B------:R-:W-:Y:S02]  /*cce0*/  @!P2 FMUL R6, R6, 0.5 ;  /* 0x3f0000000606a820 */ /* 0x000fe40000400000 */
[----:B------:R-:W-:Y:S01]  /*ccf0*/  FSETP.GEU.AND P0, PT, R4, -126, PT ;  /* 0xc2fc00000400780b */ /* 0x000fe20003f0e000 */
[----:B------:R-:W-:Y:S01]  /*cd00*/  @!P1 FMUL R7, R7, 0.5 ;  /* 0x3f00000007079820 */ /* 0x000fe20000400000 */
[----:B------:R-:W3:Y:S01]  /*cd10*/  MUFU.EX2 R116, R10 ;  /* 0x0000000a00747308 */ /* 0x000ee20000000800 */
[----:B-1----:R-:W-:Y:S01]  /*cd20*/  @!P5 FMUL R117, R117, R117 ;  /* 0x000000757575d220 */ /* 0x002fe20000400000 */
[----:B------:R-:W-:-:S06]  /*cd30*/  FSETP.GEU.AND P5, PT, R150, -126, PT ;  /* 0xc2fc00009600780b */ /* 0x000fcc0003fae000 */
[----:B------:R-:W1:Y:S01]  /*cd40*/  MUFU.EX2 R119, R9 ;  /* 0x0000000900777308 */ /* 0x000e620000000800 */
[----:B--2---:R-:W-:Y:S01]  /*cd50*/  @!P4 FMUL R118, R118, R118 ;  /* 0x000000767676c220 */ /* 0x004fe20000400000 */
[----:B------:R-:W-:Y:S01]  /*cd60*/  FSETP.GEU.AND P4, PT, R151, -126, PT ;  /* 0xc2fc00009700780b */ /* 0x000fe20003f8e000 */
[----:B------:R-:W-:-:S04]  /*cd70*/  @!P0 FMUL R4, R4, 0.5 ;  /* 0x3f00000004048820 */ /* 0x000fc80000400000 */
        /* <DEDUP_REMOVED lines=39> */
[----:B------:R-:W-:-:S04]  /*cff0*/  FSETP.GEU.AND P2, PT, R32, -126, PT ;  /* 0xc2fc00002000780b */ /* 0x000fc80003f4e000 */
[----:B------:R-:W-:Y:S01]  /*d000*/  F2FP.F16.F32.PACK_AB R24, R153, R152 ;  /* 0x000000989918723e */ /* 0x000fe200000000ff */
[----:B------:R-:W-:Y:S01]  /*d010*/  @!P3 FMUL R31, R31, 0.5 ;  /* 0x3f0000001f1fb820 */ /* 0x000fe20000400000 */
[----:B------:R-:W3:Y:S01]  /*d020*/  MUFU.EX2 R158, R28 ;  /* 0x0000001c009e7308 */ /* 0x000ee20000000800 */
[----:B-1----:R-:W-:Y:S01]  /*d030*/  @!P1 FMUL R154, R154, R154 ;  /* 0x0000009a9a9a9220 */ /* 0x002fe20000400000 */
[----:B------:R-:W-:-:S05]  /*d040*/  FSETP.GEU.AND P1, PT, R33, -126, PT ;  /* 0xc2fc00002100780b */ /* 0x000fca0003f2e000 */
[----:B------:R-:W-:Y:S01]  /*d050*/  @!P2 FMUL R32, R32, 0.5 ;  /* 0x3f0000002020a820 */ /* 0x000fe20000400000 */
[----:B------:R-:W1:Y:S01]  /*d060*/  MUFU.EX2 R159, R29 ;  /* 0x0000001d009f7308 */ /* 0x000e620000000800 */
[----:B--2---:R-:W-:Y:S01]  /*d070*/  @!P0 FMUL R155, R155, R155 ;  /* 0x0000009b9b9b8220 */ /* 0x004fe20000400000 */
[----:B------:R-:W-:-:S04]  /*d080*/  FSETP.GEU.AND P0, PT, R34, -126, PT ;  /* 0xc2fc00002200780b */ /* 0x000fc80003f0e000 */
[----:B------:R-:W-:Y:S01]  /*d090*/  F2FP.F16.F32.PACK_AB R25, R155, R154 ;  /* 0x0000009a9b19723e */ /* 0x000fe200000000ff */
[----:B------:R-:W-:Y:S01]  /*d0a0*/  @!P1 FMUL R33, R33, 0.5 ;  /* 0x3f00000021219820 */ /* 0x000fe20000400000 */
[----:B------:R-:W2:Y:S01]  /*d0b0*/  MUFU.EX2 R160, R30 ;  /* 0x0000001e00a07308 */ /* 0x000ea20000000800 */
[----:B---3--:R-:W-:Y:S01]  /*d0c0*/  @!P6 FMUL R158, R158, R158 ;  /* 0x0000009e9e9ee220 */ /* 0x008fe20000400000 */
[----:B------:R-:W-:-:S05]  /*d0d0*/  FSETP.GEU.AND P6, PT, R35, -126, PT ;  /* 0xc2fc00002300780b */ /* 0x000fca0003fce000 */
[----:B------:R-:W-:Y:S01]  /*d0e0*/  @!P0 FMUL R34, R34, 0.5 ;  /* 0x3f00000022228820 */ /* 0x000fe20000400000 */
[----:B------:R-:W3:Y:S01]  /*d0f0*/  MUFU.EX2 R161, R31 ;  /* 0x0000001f00a17308 */ /* 0x000ee20000000800 */
[----:B-1----:R-:W-:Y:S01]  /*d100*/  @!P5 FMUL R159, R159, R159 ;  /* 0x0000009f9f9fd220 */ /* 0x002fe20000400000 */
[----:B------:R-:W-:-:S04]  /*d110*/  FSETP.GEU.AND P5, PT, R36, -126, PT ;  /* 0xc2fc00002400780b */ /* 0x000fc80003fae000 */
[----:B------:R-:W-:Y:S01]  /*d120*/  F2FP.F16.F32.PACK_AB R26, R159, R158 ;  /* 0x0000009e9f1a723e */ /* 0x000fe200000000ff */
        /* <DEDUP_REMOVED lines=120> */
[----:B------:R-:W-:Y:S02]  /*d8b0*/  FSETP.GEU.AND P6, PT, R67, -126, PT ;  /* 0xc2fc00004300780b */ /* 0x000fe40003fce000 */
[----:B------:R-:W-:-:S03]  /*d8c0*/  F2FP.F16.F32.PACK_AB R60, R129, R128 ;  /* 0x00000080813c723e */ /* 0x000fc600000000ff */
[----:B------:R-:W-:Y:S01]  /*d8d0*/  @!P0 FMUL R66, R66, 0.5 ;  /* 0x3f00000042428820 */ /* 0x000fe20000400000 */
[----:B------:R-:W1:Y:S01]  /*d8e0*/  MUFU.EX2 R189, R63 ;  /* 0x0000003f00bd7308 */ /* 0x000e620000000800 */
[----:B--2---:R-:W-:Y:S01]  /*d8f0*/  @!P5 FMUL R187, R187, R187 ;  /* 0x000000bbbbbbd220 */ /* 0x004fe20000400000 */
[----:B------:R-:W-:Y:S02]  /*d900*/  FSETP.GEU.AND P5, PT, R68, -126, PT ;  /* 0xc2fc00004400780b */ /* 0x000fe40003fae000 */
[----:B------:R-:W-:Y:S02]  /*d910*/  F2FP.F16.F32.PACK_AB R61, R131, R130 ;  /* 0x00000082833d723e */ /* 0x000fe400000000ff */
[----:B------:R-:W-:Y:S01]  /*d920*/  F2FP.F16.F32.PACK_AB R40, R187, R186 ;  /* 0x000000babb28723e */ /* 0x000fe200000000ff */
[----:B------:R-:W-:Y:S01]  /*d930*/  @!P6 FMUL R67, R67, 0.5 ;  /* 0x3f0000004343e820 */ /* 0x000fe20000400000 */
[----:B------:R-:W2:Y:S01]  /*d940*/  MUFU.EX2 R42, R64 ;  /* 0x00000040002a7308 */ /* 0x000ea20000000800 */
[----:B---3--:R-:W-:Y:S01]  /*d950*/  @!P4 FMUL R188, R188, R188 ;  /* 0x000000bcbcbcc220 */ /* 0x008fe20000400000 */
[----:B------:R-:W-:-:S02]  /*d960*/  FSETP.GEU.AND P4, PT, R69, -126, PT ;  /* 0xc2fc00004500780b */ /* 0x000fc40003f8e000 */
[----:B------:R-:W-:-:S03]  /*d970*/  F2FP.F16.F32.PACK_AB R62, R133, R132 ;  /* 0x00000084853e723e */ /* 0x000fc600000000ff */
[----:B------:R-:W-:Y:S01]  /*d980*/  @!P5 FMUL R68, R68, 0.5 ;  /* 0x3f0000004444d820 */ /* 0x000fe20000400000 */
[----:B------:R-:W3:Y:S01]  /*d990*/  MUFU.EX2 R50, R65 ;  /* 0x0000004100327308 */ /* 0x000ee20000000800 */
[----:B-1----:R-:W-:Y:S01]  /*d9a0*/  @!P3 FMUL R189, R189, R189 ;  /* 0x000000bdbdbdb220 */ /* 0x002fe20000400000 */
[----:B------:R-:W-:Y:S02]  /*d9b0*/  FSETP.GEU.AND P3, PT, R70, -126, PT ;  /* 0xc2fc00004600780b */ /* 0x000fe40003f6e000 */
[----:B------:R-:W-:Y:S02]  /*d9c0*/  F2FP.F16.F32.PACK_AB R63, R135, R134 ;  /* 0x00000086873f723e */ /* 0x000fe400000000ff */
[----:B------:R-:W-:Y:S01]  /*d9d0*/  F2FP.F16.F32.PACK_AB R41, R189, R188 ;  /* 0x000000bcbd29723e */ /* 0x000fe200000000ff */
[----:B------:R-:W-:Y:S01]  /*d9e0*/  @!P4 FMUL R69, R69, 0.5 ;  /* 0x3f0000004545c820 */ /* 0x000fe20000400000 */
[----:B------:R-:W1:Y:S01]  /*d9f0*/  MUFU.EX2 R43, R66 ;  /* 0x00000042002b7308 */ /* 0x000e620000000800 */
[----:B--2---:R-:W-:Y:S01]  /*da00*/  @!P2 FMUL R42, R42, R42 ;  /* 0x0000002a2a2aa220 */ /* 0x004fe20000400000 */
[----:B------:R-:W-:-:S02]  /*da10*/  FSETP.GEU.AND P2, PT, R71, -126, PT ;  /* 0xc2fc00004700780b */ /* 0x000fc40003f4e000 */
[----:B------:R-:W-:Y:S02]  /*da20*/  F2FP.F16.F32.PACK_AB R64, R137, R136 ;  /* 0x000000888940723e */ /* 0x000fe400000000ff */
[----:B------:R2:W-:Y:S01]  /*da30*/  STL [R1+0x10], R42 ;  /* 0x0000102a01007387 */ /* 0x0005e20000100800 */
[----:B------:R-:W-:Y:S01]  /*da40*/  @!P3 FMUL R70, R70, 0.5 ;  /* 0x3f0000004646b820 */ /* 0x000fe20000400000 */
[----:B------:R-:W4:Y:S01]  /*da50*/  MUFU.EX2 R49, R67 ;  /* 0x0000004300317308 */ /* 0x000f220000000800 */
[----:B---3--:R-:W-:Y:S01]  /*da60*/  @!P1 FMUL R50, R50, R50 ;  /* 0x0000003232329220 */ /* 0x008fe20000400000 */
[----:B------:R-:W-:Y:S02]  /*da70*/  FSETP.GEU.AND P1, PT, R72, -126, PT ;  /* 0xc2fc00004800780b */ /* 0x000fe40003f2e000 */
[----:B------:R-:W-:Y:S02]  /*da80*/  F2FP.F16.F32.PACK_AB R65, R139, R138 ;  /* 0x0000008a8b41723e */ /* 0x000fe400000000ff */
[----:B------:R-:W-:Y:S01]  /*da90*/  STL [R1+0x14], R50 ;  /* 0x0000143201007387 */ /* 0x000fe20000100800 */
[----:B------:R-:W-:Y:S01]  /*daa0*/  @!P2 FMUL R71, R71, 0.5 ;  /* 0x3f0000004747a820 */ /* 0x000fe20000400000 */
[----:B------:R-:W3:Y:S01]  /*dab0*/  MUFU.EX2 R44, R68 ;  /* 0x00000044002c7308 */ /* 0x000ee20000000800 */
[----:B-1----:R-:W-:Y:S01]  /*dac0*/  @!P0 FMUL R43, R43, R43 ;  /* 0x0000002b2b2b8220 */ /* 0x002fe20000400000 */
[----:B------:R-:W-:-:S02]  /*dad0*/  FSETP.GEU.AND P0, PT, R73, -126, PT ;  /* 0xc2fc00004900780b */ /* 0x000fc40003f0e000 */
[----:B------:R-:W-:Y:S02]  /*dae0*/  F2FP.F16.F32.PACK_AB R66, R141, R140 ;  /* 0x0000008c8d42723e */ /* 0x000fe400000000ff */
[----:B------:R1:W-:Y:S01]  /*daf0*/  STL [R1+0x18], R43 ;  /* 0x0000182b01007387 */ /* 0x0003e20000100800 */
[----:B------:R-:W-:Y:S01]  /*db00*/  @!P1 FMUL R72, R72, 0.5 ;  /* 0x3f00000048489820 */ /* 0x000fe20000400000 */
[----:B------:R-:W5:Y:S01]  /*db10*/  MUFU.EX2 R48, R69 ;  /* 0x0000004500307308 */ /* 0x000f620000000800 */
[----:B----4-:R-:W-:Y:S01]  /*db20*/  @!P6 FMUL R49, R49, R49 ;  /* 0x000000313131e220 */ /* 0x010fe20000400000 */
[----:B------:R-:W-:Y:S02]  /*db30*/  FSETP.GEU.AND P6, PT, R74, -126, PT ;  /* 0xc2fc00004a00780b */ /* 0x000fe40003fce000 */
[----:B------:R-:W-:Y:S02]  /*db40*/  F2FP.F16.F32.PACK_AB R67, R143, R142 ;  /* 0x0000008e8f43723e */ /* 0x000fe400000000ff */
[----:B------:R-:W-:Y:S01]  /*db50*/  STL [R1+0x1c], R49 ;  /* 0x00001c3101007387 */ /* 0x000fe20000100800 */
[----:B------:R-:W-:Y:S01]  /*db60*/  @!P0 FMUL R73, R73, 0.5 ;  /* 0x3f00000049498820 */ /* 0x000fe20000400000 */
[----:B------:R-:W4:Y:S01]  /*db70*/  MUFU.EX2 R45, R70 ;  /* 0x00000046002d7308 */ /* 0x000f220000000800 */
[----:B---3--:R-:W-:Y:S01]  /*db80*/  @!P5 FMUL R44, R44, R44 ;  /* 0x0000002c2c2cd220 */ /* 0x008fe20000400000 */
[----:B------:R-:W-:-:S02]  /*db90*/  FSETP.GEU.AND P5, PT, R75, -126, PT ;  /* 0xc2fc00004b00780b */ /* 0x000fc40003fae000 */
[----:B--2---:R-:W-:Y:S02]  /*dba0*/  F2FP.F16.F32.PACK_AB R42, R50, R42 ;  /* 0x0000002a322a723e */ /* 0x004fe400000000ff */
[----:B------:R2:W-:Y:S01]  /*dbb0*/  STL [R1+0x20], R44 ;  /* 0x0000202c01007387 */ /* 0x0005e20000100800 */
[----:B------:R-:W-:Y:S01]  /*dbc0*/  @!P6 FMUL R74, R74, 0.5 ;  /* 0x3f0000004a4ae820 */ /* 0x000fe20000400000 */
[----:B------:R-:W3:Y:S01]  /*dbd0*/  MUFU.EX2 R47, R71 ;  /* 0x00000047002f7308 */ /* 0x000ee20000000800 */
[----:B-----5:R-:W-:Y:S01]  /*dbe0*/  @!P4 FMUL R48, R48, R48 ;  /* 0x000000303030c220 */ /* 0x020fe20000400000 */
[----:B------:R-:W-:Y:S02]  /*dbf0*/  FSETP.GEU.AND P4, PT, R76, -126, PT ;  /* 0xc2fc00004c00780b */ /* 0x000fe40003f8e000 */
[----:B------:R-:W-:Y:S02]  /*dc00*/  F2FP.F16.F32.PACK_AB R68, R145, R144 ;  /* 0x000000909144723e */ /* 0x000fe400000000ff */
[----:B------:R-:W-:Y:S01]  /*dc10*/  STL [R1+0x24], R48 ;  /* 0x0000243001007387 */ /* 0x000fe20000100800 */
[----:B------:R-:W-:Y:S01]  /*dc20*/  @!P5 FMUL R75, R75, 0.5 ;  /* 0x3f0000004b4bd820 */ /* 0x000fe20000400000 */
[----:B------:R-:W5:Y:S01]  /*dc30*/  MUFU.EX2 R5, R72 ;  /* 0x0000004800057308 */ /* 0x000f620000000800 */
[----:B----4-:R-:W-:Y:S01]  /*dc40*/  @!P3 FMUL R45, R45, R45 ;  /* 0x0000002d2d2db220 */ /* 0x010fe20000400000 */
[----:B------:R-:W-:-:S02]  /*dc50*/  FSETP.GEU.AND P3, PT, R77, -126, PT ;  /* 0xc2fc00004d00780b */ /* 0x000fc40003f6e000 */
[----:B-1----:R-:W-:Y:S02]  /*dc60*/  F2FP.F16.F32.PACK_AB R43, R49, R43 ;  /* 0x0000002b312b723e */ /* 0x002fe400000000ff */
        /* <DEDUP_REMOVED lines=9> */
[----:B-----5:R-:W-:Y:S01]  /*dd00*/  @!P1 FMUL R5, R5, R5 ;  /* 0x0000000505059220 */ /* 0x020fe20000400000 */
[----:B------:R-:W-:-:S02]  /*dd10*/  FSETP.GEU.AND P1, PT, R79, -126, PT ;  /* 0xc2fc00004f00780b */ /* 0x000fc40003f2e000 */
[----:B--2---:R-:W-:Y:S02]  /*dd20*/  F2FP.F16.F32.PACK_AB R44, R48, R44 ;  /* 0x0000002c302c723e */ /* 0x004fe400000000ff */
[----:B------:R-:W-:Y:S01]  /*dd30*/  STL [R1+0x30], R5 ;  /* 0x0000300501007387 */ /* 0x000fe20000100800 */
[----:B------:R-:W-:Y:S01]  /*dd40*/  @!P2 FMUL R78, R78, 0.5 ;  /* 0x3f0000004e4ea820 */ /* 0x000fe20000400000 */
[----:B------:R-:W2:Y:S01]  /*dd50*/  MUFU.EX2 R4, R75 ;  /* 0x0000004b00047308 */ /* 0x000ea20000000800 */
[----:B----4-:R-:W-:Y:S01]  /*dd60*/  @!P0 FMUL R46, R46, R46 ;  /* 0x0000002e2e2e8220 */ /* 0x010fe20000400000 */
[----:B------:R-:W-:Y:S02]  /*dd70*/  FSETP.GEU.AND P0, PT, R80, -126, PT ;  /* 0xc2fc00005000780b */ /* 0x000fe40003f0e000 */
[----:B------:R-:W-:Y:S02]  /*dd80*/  F2FP.F16.F32.PACK_AB R70, R149, R148 ;  /* 0x000000949546723e */ /* 0x000fe400000000ff */
[----:B------:R4:W-:Y:S01]  /*dd90*/  STL [R1+0x34], R46 ;  /* 0x0000342e01007387 */ /* 0x0009e20000100800 */
[----:B------:R-:W-:Y:S01]  /*dda0*/  @!P1 FMUL R79, R79, 0.5 ;  /* 0x3f0000004f4f9820 */ /* 0x000fe20000400000 */
[----:B------:R-:W5:Y:S01]  /*ddb0*/  MUFU.EX2 R9, R76 ;  /* 0x0000004c00097308 */ /* 0x000f620000000800 */
[----:B---3--:R-:W-:Y:S01]  /*ddc0*/  @!P6 FMUL R7, R7, R7 ;  /* 0x000000070707e220 */ /* 0x008fe20000400000 */
[----:B------:R-:W-:-:S02]  /*ddd0*/  FSETP.GEU.AND P6, PT, R81, -126, PT ;  /* 0xc2fc00005100780b */ /* 0x000fc40003fce000 */
[----:B-1----:R-:W-:Y:S02]  /*dde0*/  F2FP.F16.F32.PACK_AB R45, R47, R45 ;  /* 0x0000002d2f2d723e */ /* 0x002fe400000000ff */
[----:B------:R1:W-:Y:S01]  /*ddf0*/  STL [R1+0x38], R7 ;  /* 0x0000380701007387 */ /* 0x0003e20000100800 */
[----:B------:R-:W-:Y:S01]  /*de00*/  @!P0 FMUL R80, R80, 0.5 ;  /* 0x3f00000050508820 */ /* 0x000fe20000400000 */
[----:B------:R-:W3:Y:S01]  /*de10*/  MUFU.EX2 R6, R77 ;  /* 0x0000004d00067308 */ /* 0x000ee20000000800 */
[----:B--2---:R-:W-:Y:S01]  /*de20*/  @!P5 FMUL R4, R4, R4 ;  /* 0x000000040404d220 */ /* 0x004fe20000400000 */
[----:B------:R-:W-:Y:S02]  /*de30*/  FSETP.GEU.AND P5, PT, R82, -126, PT ;  /* 0xc2fc00005200780b */ /* 0x000fe40003fae000 */
[----:B------:R-:W-:Y:S02]  /*de40*/  F2FP.F16.F32.PACK_AB R71, R93, R92 ;  /* 0x0000005c5d47723e */ /* 0x000fe400000000ff */
[----:B------:R1:W-:Y:S01]  /*de50*/  STL [R1+0x3c], R4 ;  /* 0x00003c0401007387 */ /* 0x0003e20000100800 */
[----:B------:R-:W-:Y:S01]  /*de60*/  @!P6 FMUL R81, R81, 0.5 ;  /* 0x3f0000005151e820 */ /* 0x000fe20000400000 */
[----:B------:R-:W2:Y:S01]  /*de70*/  MUFU.EX2 R11, R78 ;  /* 0x0000004e000b7308 */ /* 0x000ea20000000800 */
[----:B-----5:R-:W-:Y:S01]  /*de80*/  @!P4 FMUL R9, R9, R9 ;  /* 0x000000090909c220 */ /* 0x020fe20000400000 */
[----:B------:R-:W-:-:S02]  /*de90*/  FSETP.GEU.AND P4, PT, R83, -126, PT ;  /* 0xc2fc00005300780b */ /* 0x000fc40003f8e000 */
[----:B------:R-:W-:Y:S02]  /*dea0*/  F2FP.F16.F32.PACK_AB R72, R95, R94 ;  /* 0x0000005e5f48723e */ /* 0x000fe400000000ff */
[----:B------:R1:W-:Y:S01]  /*deb0*/  STL [R1+0x40], R9 ;  /* 0x0000400901007387 */ /* 0x0003e20000100800 */
[----:B------:R-:W-:Y:S01]  /*dec0*/  @!P5 FMUL R82, R82, 0.5 ;  /* 0x3f0000005252d820 */ /* 0x000fe20000400000 */
[----:B------:R-:W5:Y:S01]  /*ded0*/  MUFU.EX2 R8, R79 ;  /* 0x0000004f00087308 */ /* 0x000f620000000800 */
[----:B---3--:R-:W-:Y:S01]  /*dee0*/  @!P3 FMUL R6, R6, R6 ;  /* 0x000000060606b220 */ /* 0x008fe20000400000 */
[----:B------:R-:W-:Y:S02]  /*def0*/  FSETP.GEU.AND P3, PT, R84, -126, PT ;  /* 0xc2fc00005400780b */ /* 0x000fe40003f6e000 */
[----:B------:R-:W-:Y:S02]  /*df00*/  F2FP.F16.F32.PACK_AB R73, R97, R96 ;  /* 0x000000606149723e */ /* 0x000fe400000000ff */
[----:B------:R1:W-:Y:S01]  /*df10*/  STL [R1+0x44], R6 ;  /* 0x0000440601007387 */ /* 0x0003e20000100800 */
[----:B------:R-:W-:Y:S01]  /*df20*/  @!P4 FMUL R83, R83, 0.5 ;  /* 0x3f0000005353c820 */ /* 0x000fe20000400000 */
[----:B------:R-:W3:Y:S01]  /*df30*/  MUFU.EX2 R157, R80 ;  /* 0x00000050009d7308 */ /* 0x000ee20000000800 */
[----:B--2---:R-:W-:Y:S01]  /*df40*/  @!P2 FMUL R11, R11, R11 ;  /* 0x0000000b0b0ba220 */ /* 0x004fe20000400000 */
[----:B------:R-:W-:-:S02]  /*df50*/  FSETP.GEU.AND P2, PT, R85, -126, PT ;  /* 0xc2fc00005500780b */ /* 0x000fc40003f4e000 */
[----:B------:R-:W-:Y:S02]  /*df60*/  F2FP.F16.F32.PACK_AB R74, R99, R98 ;  /* 0x00000062634a723e */ /* 0x000fe400000000ff */
[----:B------:R1:W-:Y:S01]  /*df70*/  STL [R1+0x48], R11 ;  /* 0x0000480b01007387 */ /* 0x0003e20000100800 */
[----:B------:R-:W-:Y:S01]  /*df80*/  @!P3 FMUL R84, R84, 0.5 ;  /* 0x3f0000005454b820 */ /* 0x000fe20000400000 */
[----:B------:R-:W2:Y:S01]  /*df90*/  MUFU.EX2 R10, R81 ;  /* 0x00000051000a7308 */ /* 0x000ea20000000800 */
[----:B-----5:R-:W-:Y:S01]  /*dfa0*/  @!P1 FMUL R8, R8, R8 ;  /* 0x0000000808089220 */ /* 0x020fe20000400000 */
[----:B------:R-:W-:Y:S02]  /*dfb0*/  FSETP.GEU.AND P1, PT, R86, -126, PT ;  /* 0xc2fc00005600780b */ /* 0x000fe40003f2e000 */
[----:B------:R-:W-:Y:S02]  /*dfc0*/  F2FP.F16.F32.PACK_AB R75, R101, R100 ;  /* 0x00000064654b723e */ /* 0x000fe400000000ff */
[----:B------:R1:W-:Y:S01]  /*dfd0*/  STL [R1+0x4c], R8 ;  /* 0x00004c0801007387 */ /* 0x0003e20000100800 */
[----:B------:R-:W-:Y:S01]  /*dfe0*/  @!P2 FMUL R85, R85, 0.5 ;  /* 0x3f0000005555a820 */ /* 0x000fe20000400000 */
[----:B------:R-:W5:Y:S01]  /*dff0*/  MUFU.EX2 R20, R82 ;  /* 0x0000005200147308 */ /* 0x000f620000000800 */
[----:B---3--:R-:W-:Y:S01]  /*e000*/  @!P0 FMUL R157, R157, R157 ;  /* 0x0000009d9d9d8220 */ /* 0x008fe20000400000 */
[----:B------:R-:W-:-:S02]  /*e010*/  FSETP.GEU.AND P0, PT, R87, -126, PT ;  /* 0xc2fc00005700780b */ /* 0x000fc40003f0e000 */
[----:B------:R-:W-:Y:S02]  /*e020*/  F2FP.F16.F32.PACK_AB R76, R103, R102 ;  /* 0x00000066674c723e */ /* 0x000fe400000000ff */
[----:B------:R1:W-:Y:S01]  /*e030*/  STL [R1+0x50], R157 ;  /* 0x0000509d01007387 */ /* 0x0003e20000100800 */
[----:B------:R-:W-:Y:S01]  /*e040*/  @!P1 FMUL R86, R86, 0.5 ;  /* 0x3f00000056569820 */ /* 0x000fe20000400000 */
[----:B------:R-:W3:Y:S01]  /*e050*/  MUFU.EX2 R21, R83 ;  /* 0x0000005300157308 */ /* 0x000ee20000000800 */
[----:B--2---:R-:W-:Y:S01]  /*e060*/  @!P6 FMUL R10, R10, R10 ;  /* 0x0000000a0a0ae220 */ /* 0x004fe20000400000 */
[----:B------:R-:W-:Y:S02]  /*e070*/  LOP3.LUT P6, RZ, R3, 0x3, R2, 0x48, !PT ;  /* 0x0000000303ff7812 */ /* 0x000fe400078c4802 */
[----:B------:R-:W-:Y:S02]  /*e080*/  F2FP.F16.F32.PACK_AB R77, R105, R104 ;  /* 0x00000068694d723e */ /* 0x000fe400000000ff */
[----:B------:R1:W-:Y:S01]  /*e090*/  STL [R1+0x54], R10 ;  /* 0x0000540a01007387 */ /* 0x0003e20000100800 */
[----:B------:R-:W-:Y:S01]  /*e0a0*/  @!P0 FMUL R87, R87, 0.5 ;  /* 0x3f00000057578820 */ /* 0x000fe20000400000 */
[----:B------:R-:W2:Y:S01]  /*e0b0*/  MUFU.EX2 R14, R84 ;  /* 0x00000054000e7308 */ /* 0x000ea20000000800 */
[----:B-----5:R-:W-:Y:S01]  /*e0c0*/  @!P5 FMUL R20, R20, R20 ;  /* 0x000000141414d220 */ /* 0x020fe20000400000 */
[----:B------:R-:W-:-:S02]  /*e0d0*/  F2FP.F16.F32.PACK_AB R78, R107, R106 ;  /* 0x0000006a6b4e723e */ /* 0x000fc400000000ff */
[----:B------:R-:W-:Y:S02]  /*e0e0*/  F2FP.F16.F32.PACK_AB R79, R109, R108 ;  /* 0x0000006c6d4f723e */ /* 0x000fe400000000ff */
[----:B------:R1:W-:Y:S01]  /*e0f0*/  STL [R1+0x58], R20 ;  /* 0x0000581401007387 */ /* 0x0003e20000100800 */
[----:B------:R-:W-:Y:S01]  /*e100*/  F2FP.F16.F32.PACK_AB R80, R111, R110 ;  /* 0x0000006e6f50723e */ /* 0x000fe200000000ff */
[----:B------:R-:W5:Y:S01]  /*e110*/  MUFU.EX2 R15, R85 ;  /* 0x00000055000f7308 */ /* 0x000f620000000800 */
[----:B---3--:R-:W-:Y:S01]  /*e120*/  @!P4 FMUL R21, R21, R21 ;  /* 0x000000151515c220 */ /* 0x008fe20000400000 */
[----:B------:R-:W-:Y:S02]  /*e130*/  F2FP.F16.F32.PACK_AB R81, R113, R112 ;  /* 0x000000707151723e */ /* 0x000fe400000000ff */
[----:B------:R-:W-:Y:S02]  /*e140*/  F2FP.F16.F32.PACK_AB R82, R115, R114 ;  /* 0x000000727352723e */ /* 0x000fe400000000ff */
[----:B------:R1:W-:Y:S01]  /*e150*/  STL [R1+0x5c], R21 ;  /* 0x00005c1501007387 */ /* 0x0003e20000100800 */
[----:B------:R-:W-:Y:S01]  /*e160*/  F2FP.F16.F32.PACK_AB R83, R117, R116 ;  /* 0x000000747553723e */ /* 0x000fe200000000ff */
[----:B------:R-:W3:Y:S01]  /*e170*/  MUFU.EX2 R12, R86 ;  /* 0x00000056000c7308 */ /* 0x000ee20000000800 */
[----:B--2---:R-:W-:Y:S01]  /*e180*/  @!P3 FMUL R14, R14, R14 ;  /* 0x0000000e0e0eb220 */ /* 0x004fe20000400000 */
[----:B------:R-:W-:-:S02]  /*e190*/  F2FP.F16.F32.PACK_AB R84, R119, R118 ;  /* 0x000000767754723e */ /* 0x000fc400000000ff */
[----:B----4-:R-:W-:Y:S02]  /*e1a0*/  F2FP.F16.F32.PACK_AB R46, R46, R5 ;  /* 0x000000052e2e723e */ /* 0x010fe400000000ff */
[----:B------:R1:W-:Y:S01]  /*e1b0*/  STL [R1+0x68], R14 ;  /* 0x0000680e01007387 */ /* 0x0003e20000100800 */
[----:B------:R-:W-:Y:S01]  /*e1c0*/  F2FP.F16.F32.PACK_AB R47, R4, R7 ;  /* 0x00000007042f723e */ /* 0x000fe200000000ff */
[----:B------:R-:W2:Y:S01]  /*e1d0*/  MUFU.EX2 R13, R87 ;  /* 0x00000057000d7308 */ /* 0x000ea20000000800 */
[----:B-----5:R-:W-:Y:S01]  /*e1e0*/  @!P2 FMUL R15, R15, R15 ;  /* 0x0000000f0f0fa220 */ /* 0x020fe20000400000 */
[----:B------:R-:W-:Y:S02]  /*e1f0*/  F2FP.F16.F32.PACK_AB R85, R121, R120 ;  /* 0x000000787955723e */ /* 0x000fe400000000ff */
[----:B------:R-:W-:Y:S02]  /*e200*/  F2FP.F16.F32.PACK_AB R48, R6, R9 ;  /* 0x000000090630723e */ /* 0x000fe400000000ff */
[----:B------:R1:W-:Y:S01]  /*e210*/  STL [R1+0x6c], R15 ;  /* 0x00006c0f01007387 */ /* 0x0003e20000100800 */
[----:B------:R-:W-:Y:S01]  /*e220*/  F2FP.F16.F32.PACK_AB R49, R8, R11 ;  /* 0x0000000b0831723e */ /* 0x000fe200000000ff */
[----:B---3--:R-:W-:Y:S01]  /*e230*/  @!P1 FMUL R12, R12, R12 ;  /* 0x0000000c0c0c9220 */ /* 0x008fe20000400000 */
[----:B------:R-:W-:-:S02]  /*e240*/  F2FP.F16.F32.PACK_AB R86, R123, R122 ;  /* 0x0000007a7b56723e */ /* 0x000fc400000000ff */
[----:B------:R-:W-:Y:S02]  /*e250*/  F2FP.F16.F32.PACK_AB R50, R10, R157 ;  /* 0x0000009d0a32723e */ /* 0x000fe400000000ff */
[----:B------:R1:W-:Y:S01]  /*e260*/  STL [R1+0x60], R12 ;  /* 0x0000600c01007387 */ /* 0x0003e20000100800 */
[----:B------:R-:W-:Y:S01]  /*e270*/  F2FP.F16.F32.PACK_AB R51, R21, R20 ;  /* 0x000000141533723e */ /* 0x000fe200000000ff */
[----:B--2---:R-:W-:Y:S01]  /*e280*/  @!P0 FMUL R13, R13, R13 ;  /* 0x0000000d0d0d8220 */ /* 0x004fe20000400000 */
[----:B------:R-:W-:Y:S02]  /*e290*/  F2FP.F16.F32.PACK_AB R87, R151, R150 ;  /* 0x000000969757723e */ /* 0x000fe400000000ff */
[----:B------:R-:W-:Y:S02]  /*e2a0*/  F2FP.F16.F32.PACK_AB R52, R15, R14 ;  /* 0x0000000e0f34723e */ /* 0x000fe400000000ff */
[----:B------:R1:W-:Y:S01]  /*e2b0*/  STL [R1+0x64], R13 ;  /* 0x0000640d01007387 */ /* 0x0003e20000100800 */
[----:B------:R-:W-:Y:S01]  /*e2c0*/  F2FP.F16.F32.PACK_AB R53, R13, R12 ;  /* 0x0000000c0d35723e */ /* 0x000fe200000000ff */
[----:B------:R-:W-:Y:S06]  /*e2d0*/  @!P6 BRA `(.L_x_236) ;  /* 0x000000000040e947 */ /* 0x000fec0003800000 */
[----:B------:R-:W-:Y:S01]  /*e2e0*/  MOV R2, 0x8 ;  /* 0x0000000800027802 */ /* 0x000fe20000000f00 */
[----:B------:R-:W2:Y:S01]  /*e2f0*/  LDCU.64 UR6, c[0x4][0xb0] ;  /* 0x01001600ff0677ac */ /* 0x000ea20008000a00 */
[----:B-1----:R-:W-:Y:S02]  /*e300*/  HFMA2 R12, -RZ, RZ, 0, 5.9604644775390625e-08 ;  /* 0x00000001ff0c7431 */ /* 0x002fe400000001ff */
[----:B------:R-:W-:Y:S01]  /*e310*/  IMAD.MOV.U32 R8, RZ, RZ, 0x1be ;  /* 0x000001beff087424 */ /* 0x000fe200078e00ff */
        /* <DEDUP_REMOVED lines=12> */
.L_x_236:
[C---:B------:R-:W-:Y:S01]  /*e3e0*/  FSETP.NEU.AND P0, PT, R17.reuse, -INF , PT ;  /* 0xff8000001100780b */ /* 0x040fe20003f0d000 */
[----:B------:R-:W2:Y:S01]  /*e3f0*/  S2R R2, SR_TID.X ;  /* 0x0000000000027919 */ /* 0x000ea20000002100 */
[----:B------:R-:W-:Y:S05]  /*e400*/  WARPSYNC.ALL ;  /* 0x0000000000007948 */ /* 0x000fea0003800000 */
[----:B------:R-:W-:Y:S01]  /*e410*/  FSEL R0, R17, RZ, P0 ;  /* 0x000000ff11007208 */ /* 0x000fe20000000000 */
[----:B------:R-:W-:Y:S01]  /*e420*/  UIADD3 UR4, UPT, UPT, UR40, 0x20, URZ ;  /* 0x0000002028047890 */ /* 0x000fe2000fffe0ff */
[----:B------:R3:W-:Y:S03]  /*e430*/  STTM.x32 tmem[UR40], R56 ;  /* 0x00000038000079ed */ /* 0x0007e600082c0028 */
[----:B------:R-:W-:Y:S01]  /*e440*/  FMUL R0, R0, -UR37 ;  /* 0x8000002500007c20 */ /* 0x000fe20008400000 */
[----:B------:R-:W-:-:S03]  /*e450*/  USHF.R.U32.HI UR4, URZ, 0x15, UR4 ;  /* 0x00000015ff047899 */ /* 0x000fc60008011604 */
[--C-:B------:R-:W-:Y:S02]  /*e460*/  FFMA2 R88, R88.F32x2.HI_LO, UR37.F32, R0.reuse.F32 ;  /* 0x0000002558587c49 */ /* 0x100fe40009200000 */
[----:B------:R-:W-:Y:S01]  /*e470*/  FFMA2 R90, R90.F32x2.HI_LO, UR37.F32, R0.F32 ;  /* 0x000000255a5a7c49 */ /* 0x000fe20009200000 */
[----:B------:R-:W-:Y:S02]  /*e480*/  MOV R3, UR4 ;  /* 0x0000000400037c02 */ /* 0x000fe40008000f00 */
[----:B------:R-:W-:Y:S02]  /*e490*/  FSETP.GEU.AND P4, PT, R88, -126, PT ;  /* 0xc2fc00005800780b */ /* 0x000fe40003f8e000 */
[----:B------:R-:W-:Y:S02]  /*e4a0*/  FSETP.GEU.AND P3, PT, R89, -126, PT ;  /* 0xc2fc00005900780b */ /* 0x000fe40003f6e000 */
[----:B------:R-:W-:Y:S02]  /*e4b0*/  FSETP.GEU.AND P2, PT, R90, -126, PT ;  /* 0xc2fc00005a00780b */ /* 0x000fe40003f4e000 */
[----:B------:R-:W-:-:S07]  /*e4c0*/  FSETP.GEU.AND P1, PT, R91, -126, PT ;  /* 0xc2fc00005b00780b */ /* 0x000fce0003f2e000 */
[----:B------:R-:W-:Y:S02]  /*e4d0*/  @!P4 FMUL R88, R88, 0.5 ;  /* 0x3f0000005858c820 */ /* 0x000fe40000400000 */
[----:B------:R-:W-:Y:S02]  /*e4e0*/  @!P3 FMUL R89, R89, 0.5 ;  /* 0x3f0000005959b820 */ /* 0x000fe40000400000 */
[----:B------:R-:W-:Y:S02]  /*e4f0*/  @!P2 FMUL R90, R90, 0.5 ;  /* 0x3f0000005a5aa820 */ /* 0x000fe40000400000 */
[----:B------:R-:W-:Y:S01]  /*e500*/  @!P1 FMUL R91, R91, 0.5 ;  /* 0x3f0000005b5b9820 */ /* 0x000fe20000400000 */
[----:B---3--:R-:W3:Y:S01]  /*e510*/  MUFU.EX2 R58, R88 ;  /* 0x00000058003a7308 */ /* 0x008ee20000000800 */
[----:B--2---:R-:W-:-:S04]  /*e520*/  SHF.R.U32.HI R60, RZ, 0x5, R2 ;  /* 0x00000005ff3c7819 */ /* 0x004fc80000011602 */
[----:B------:R-:W-:-:S03]  /*e530*/  LOP3.LUT P0, RZ, R3, 0x3, R60, 0x48, !PT ;  /* 0x0000000303ff7812 */ /* 0x000fc6000780483c */
[----:B------:R-:W2:Y:S08]  /*e540*/  MUFU.EX2 R59, R89 ;  /* 0x00000059003b7308 */ /* 0x000eb00000000800 */
[----:B------:R-:W4:Y:S01]  /*e550*/  MUFU.EX2 R56, R90 ;  /* 0x0000005a00387308 */ /* 0x000f220000000800 */
[----:B---3--:R-:W-:-:S07]  /*e560*/  @!P4 FMUL R58, R58, R58 ;  /* 0x0000003a3a3ac220 */ /* 0x008fce0000400000 */
[----:B------:R-:W3:Y:S01]  /*e570*/  MUFU.EX2 R57, R91 ;  /* 0x0000005b00397308 */ /* 0x000ee20000000800 */
[----:B--2---:R-:W-:-:S05]  /*e580*/  @!P3 FMUL R59, R59, R59 ;  /* 0x0000003b3b3bb220 */ /* 0x004fca0000400000 */
[----:B------:R-:W-:Y:S01]  /*e590*/  F2FP.F16.F32.PACK_AB R54, R59, R58 ;  /* 0x0000003a3b36723e */ /* 0x000fe200000000ff */
[----:B----4-:R-:W-:Y:S01]  /*e5a0*/  @!P2 FMUL R56, R56, R56 ;  /* 0x000000383838a220 */ /* 0x010fe20000400000 */
[----:B---3--:R-:W-:-:S05]  /*e5b0*/  @!P1 FMUL R57, R57, R57 ;  /* 0x0000003939399220 */ /* 0x008fca0000400000 */
[----:B------:R-:W-:Y:S01]  /*e5c0*/  F2FP.F16.F32.PACK_AB R55, R57, R56 ;  /* 0x000000383937723e */ /* 0x000fe200000000ff */
[----:B------:R-:W-:Y:S06]  /*e5d0*/  @!P0 BRA `(.L_x_237) ;  /* 0x0000000000408947 */ /* 0x000fec0003800000 */
[----:B-1----:R-:W-:Y:S01]  /*e5e0*/  MOV R14, 0x8 ;  /* 0x00000008000e7802 */ /* 0x002fe20000000f00 */
        /* <DEDUP_REMOVED lines=15> */
.L_x_237:
[----:B------:R-:W-:Y:S01]  /*e6e0*/  MOV R0, UR43 ;  /* 0x0000002b00007c02 */ /* 0x000fe20008000f00 */
[----:B------:R-:W-:Y:S05]  /*e6f0*/  WARPSYNC.ALL ;  /* 0x0000000000007948 */ /* 0x000fea0003800000 */
[----:B------:R-:W-:Y:S01]  /*e700*/  ISETP.GT.U32.AND P1, PT, R0, 0x1, PT ;  /* 0x000000010000780c */ /* 0x000fe20003f24070 */
[----:B------:R2:W-:Y:S01]  /*e710*/  STTM.x32 tmem[UR40+0x20], R24 ;  /* 0x00002018000079ed */ /* 0x0005e200082c0028 */
[----:B------:R-:W3:Y:S11]  /*e720*/  FENCE.VIEW.ASYNC.T ;  /* 0x00000000000073c6 */ /* 0x000ef60000000200 */
[----:B------:R-:W-:Y:S05]  /*e730*/  @P1 BRA `(.L_x_238) ;  /* 0x0000000000081947 */ /* 0x000fea0003800000 */
[----:B------:R-:W-:Y:S05]  /*e740*/  BPT.TRAP 0x1 ;  /* 0x000000040000795c */ /* 0x000fea0000300000 */
[----:B------:R-:W-:Y:S05]  /*e750*/  BPT.TRAP 0x1 ;  /* 0x000000040000795c */ /* 0x000fea0000300000 */
.L_x_238:
[----:B------:R-:W4:Y:S01]  /*e760*/  S2UR UR4, SR_CgaCtaId ;  /* 0x00000000000479c3 */ /* 0x000f220000008800 */
[----:B------:R-:W-:Y:S01]  /*e770*/  UISETP.NE.AND UP0, UPT, UR51, URZ, UPT ;  /* 0x000000ff3300728c */ /* 0x000fe2000bf05270 */
[----:B------:R-:W-:Y:S02]  /*e780*/  UMOV UR5, 0x400 ;  /* 0x0000040000057882 */ /* 0x000fe40000000000 */
[----:B----4-:R-:W-:-:S04]  /*e790*/  ULEA UR4, UR4, UR5, 0x18 ;  /* 0x0000000504047291 */ /* 0x010fc8000f8ec0ff */
[----:B------:R-:W-:-:S04]  /*e7a0*/  UIADD3 UR5, UPT, UPT, UR4, 0xe068, URZ ;  /* 0x0000e06804057890 */ /* 0x000fc8000fffe0ff */
[----:B------:R-:W-:-:S04]  /*e7b0*/  @UP0 UIADD3 UR5, UPT, UPT, UR4, 0xe058, URZ ;  /* 0x0000e05804050890 */ /* 0x000fc8000fffe0ff */
[----:B------:R-:W-:-:S09]  /*e7c0*/  UPRMT UR5, UR39, 0x654, UR5 ;  /* 0x0000065427057896 */ /* 0x000fd20008000005 */
[----:B---3--:R-:W-:Y:S01]  /*e7d0*/  SYNCS.ARRIVE.TRANS64.RED.A1T0 RZ, [UR5], RZ ;  /* 0x000000ffffff79a7 */ /* 0x008fe20008100405 */
[----:B------:R-:W-:-:S04]  /*e7e0*/  USEL UR5, UR46, UR49, UP0 ;  /* 0x000000312e057287 */ /* 0x000fc80008000000 */
[----:B------:R-:W-:-:S04]  /*e7f0*/  ULOP3.LUT UR5, UR5, 0x1, URZ, 0x3c, !UPT ;  /* 0x0000000105057892 */ /* 0x000fc8000f8e3cff */
[----:B------:R-:W-:Y:S02]  /*e800*/  USEL UR46, UR5, UR46, UP0 ;  /* 0x0000002e052e7287 */ /* 0x000fe40008000000 */
[----:B------:R-:W-:Y:S02]  /*e810*/  USEL UR49, UR49, UR5, UP0 ;  /* 0x0000000531317287 */ /* 0x000fe40008000000 */
[----:B------:R-:W-:-:S09]  /*e820*/  UISETP.NE.AND UP0, UPT, UR44, URZ, UPT ;  /* 0x000000ff2c00728c */ /* 0x000fd2000bf05270 */
[----:B------:R-:W-:Y:S05]  /*e830*/  BRA.U UP0, `(.L_x_239) ;  /* 0x0000000100047547 */ /* 0x000fea000b800000 */
[----:B------:R-:W-:Y:S05]  /*e840*/  BPT.TRAP 0x1 ;  /* 0x000000040000795c */ /* 0x000fea0000300000 */
.L_x_239:
[----:B------:R-:W-:Y:S01]  /*e850*/  UISETP.NE.AND UP0, UPT, UR51, URZ, UPT ;  /* 0x000000ff3300728c */ /* 0x000fe2000bf05270 */
[----:B------:R-:W-:Y:S01]  /*e860*/  MOV R0, UR38 ;  /* 0x0000002600007c02 */ /* 0x000fe20008000f00 */
[----:B------:R-:W-:Y:S01]  /*e870*/  UIADD3 UR6, UPT, UPT, UR4, 0xe078, URZ ;  /* 0x0000e07804067890 */ /* 0x000fe2000fffe0ff */
[----:B------:R-:W-:Y:S01]  /*e880*/  FADD2 R22, R22.F32x2.HI_LO, RZ.F32 ;  /* 0x000000ff1616724b */ /* 0x000fe20000200000 */
[----:B------:R-:W-:Y:S01]  /*e890*/  FSETP.NEU.AND P0, PT, R17, -INF , PT ;  /* 0xff8000001100780b */ /* 0x000fe20003f0d000 */
[----:B------:R-:W-:Y:S01]  /*e8a0*/  FADD2 R124, R124.F32x2.HI_LO, RZ.F32 ;  /* 0x000000ff7c7c724b */ /* 0x000fe20000200000 */
[----:B------:R-:W-:Y:S01]  /*e8b0*/  SHF.L.U32 R0, R0, 0x1f, RZ ;  /* 0x0000001f00007819 */ /* 0x000fe200000006ff */
[----:B------:R-:W-:Y:S01]  /*e8c0*/  FADD2 R22, R22.F32x2.HI_LO, R130.F32x2.HI_LO ;  /* 0x000000821616724b */ /* 0x000fe20000000000 */
[----:B------:R-:W-:Y:S01]  /*e8d0*/  FSEL R3, R17, RZ, P0 ;  /* 0x000000ff11037208 */ /* 0x000fe20000000000 */
[----:B------:R-:W-:Y:S02]  /*e8e0*/  FADD2 R126, R126.F32x2.HI_LO, RZ.F32 ;  /* 0x000000ff7e7e724b */ /* 0x000fe40000200000 */
[----:B------:R-:W-:Y:S01]  /*e8f0*/  @!UP0 UIADD3 UR6, UPT, UPT, UR4, 0xe088, URZ ;  /* 0x0000e08804068890 */ /* 0x000fe2000fffe0ff */
[----:B------:R-:W-:Y:S01]  /*e900*/  FADD2 R124, R124.F32x2.HI_LO, R132.F32x2.HI_LO ;  /* 0x000000847c7c724b */ /* 0x000fe20000000000 */
[----:B------:R-:W-:Y:S01]  /*e910*/  FSETP.NEU.AND P0, PT, R156, R3, PT ;  /* 0x000000039c00720b */ /* 0x000fe20003f0d000 */
[----:B------:R-:W-:-:S02]  /*e920*/  FADD2 R126, R126.F32x2.HI_LO, R134.F32x2.HI_LO ;  /* 0x000000867e7e724b */ /* 0x000fc40000000000 */
[----:B------:R-:W-:Y:S02]  /*e930*/  FADD2 R22, R22.F32x2.HI_LO, R138.F32x2.HI_LO ;  /* 0x0000008a1616724b */ /* 0x000fe40000000000 */
[----:B------:R-:W-:Y:S02]  /*e940*/  FADD2 R124, R124.F32x2.HI_LO, R140.F32x2.HI_LO ;  /* 0x0000008c7c7c724b */ /* 0x000fe40000000000 */
[----:B------:R-:W3:Y:S01]  /*e950*/  SYNCS.PHASECHK.TRANS64.TRYWAIT P2, [UR6], R0 ;  /* 0x00000000ff0075a7 */ /* 0x000ee20008041106 */
[----:B------:R-:W-:Y:S02]  /*e960*/  FADD2 R126, R126.F32x2.HI_LO, R142.F32x2.HI_LO ;  /* 0x0000008e7e7e724b */ /* 0x000fe40000000000 */
[----:B------:R-:W-:Y:S02]  /*e970*/  FADD2 R22, R22.F32x2.HI_LO, R146.F32x2.HI_LO ;  /* 0x000000921616724b */ /* 0x000fe40000000000 */
[----:B------:R-:W-:Y:S02]  /*e980*/  FADD2 R124, R124.F32x2.HI_LO, R148.F32x2.HI_LO ;  /* 0x000000947c7c724b */ /* 0x000fe40000000000 */
[----:B------:R-:W-:-:S02]  /*e990*/  FADD2 R126, R126.F32x2.HI_LO, R92.F32x2.HI_LO ;  /* 0x0000005c7e7e724b */ /* 0x000fc40000000000 */
[----:B------:R-:W-:Y:S02]  /*e9a0*/  FADD2 R22, R22.F32x2.HI_LO, R96.F32x2.HI_LO ;  /* 0x000000601616724b */ /* 0x000fe40000000000 */
[----:B------:R-:W-:Y:S02]  /*e9b0*/  FADD2 R124, R124.F32x2.HI_LO, R98.F32x2.HI_LO ;  /* 0x000000627c7c724b */ /* 0x000fe40000000000 */
[----:B------:R-:W-:Y:S02]  /*e9c0*/  FADD2 R126, R126.F32x2.HI_LO, R100.F32x2.HI_LO ;  /* 0x000000647e7e724b */ /* 0x000fe40000000000 */
[----:B------:R-:W-:Y:S01]  /*e9d0*/  FADD2 R22, R22.F32x2.HI_LO, R104.F32x2.HI_LO ;  /* 0x000000681616724b */ /* 0x000fe20000000000 */
[----:B---3--:R-:W-:Y:S06]  /*e9e0*/  @!P2 BRA `(.L_x_240) ;  /* 0x0000004800b0a947 */ /* 0x008fec0003800000 */
.L_x_414:
[----:B------:R-:W-:Y:S01]  /*e9f0*/  BSSY.RECONVERGENT B0, `(.L_x_241) ;  /* 0x000000a000007945 */ /* 0x000fe20003800200 */
[----:B---3--:R-:W-:-:S03]  /*ea00*/  MOV R5, 0x3f000000 ;  /* 0x3f00000000057802 */ /* 0x008fc60000000f00 */
[----:B------:R-:W-:Y:S05]  /*ea10*/  @!P0 BRA `(.L_x_242) ;  /* 0x00000000001c8947 */ /* 0x000fea0003800000 */
[----:B------:R-:W-:-:S04]  /*ea20*/  FADD R0, -R3, R156 ;  /* 0x0000009c03007221 */ /* 0x000fc80000000100 */
[----:B------:R-:W-:-:S05]  /*ea30*/  FMUL R0, R0, UR37 ;  /* 0x0000002500007c20 */ /* 0x000fca0008400000 */
[----:B------:R-:W-:-:S13]  /*ea40*/  FSETP.GEU.AND P0, PT, R0, -126, PT ;  /* 0xc2fc00000000780b */ /* 0x000fda0003f0e000 */
[----:B------:R-:W-:-:S04]  /*ea50*/  @!P0 FMUL R0, R0, 0.5 ;  /* 0x3f00000000008820 */ /* 0x000fc80000400000 */
[----:B------:R-:W3:Y:S02]  /*ea60*/  MUFU.EX2 R5, R0 ;  /* 0x0000000000057308 */ /* 0x000ee40000000800 */
[----:B---3--:R-:W-:-:S04]  /*ea70*/  @!P0 FMUL R5, R5, R5 ;  /* 0x0000000505058220 */ /* 0x008fc80000400000 */
[----:B------:R-:W-:Y:S02]  /*ea80*/  FMUL R5, R5, 0.5 ;  /* 0x3f00000005057820 */ /* 0x000fe40000400000 */
.L_x_242:
[----:B------:R-:W-:Y:S05]  /*ea90*/  BSYNC.RECONVERGENT B0 ;  /* 0x0000000000007941 */ /* 0x000fea0003800200 */
.L_x_241:
[----:B--2---:R-:W2:Y:S04]  /*eaa0*/  LDL.LU.64 R34, [R1+0x10] ;  /* 0x0000100001227983 */ /* 0x004ea80000300a00 */
[----:B------:R-:W3:Y:S04]  /*eab0*/  LDL.LU.64 R32, [R1+0x18] ;  /* 0x0000180001207983 */ /* 0x000ee80000300a00 */
[----:B------:R-:W4:Y:S04]  /*eac0*/  LDL.LU.64 R30, [R1+0x28] ;  /* 0x00002800011e7983 */ /* 0x000f280000300a00 */
[----:B------:R-:W5:Y:S04]  /*ead0*/  LDL.LU.64 R28, [R1+0x30] ;  /* 0x00003000011c7983 */ /* 0x000f680000300a00 */
[----:B------:R-:W5:Y:S04]  /*eae0*/  LDL.LU.64 R26, [R1+0x38] ;  /* 0x00003800011a7983 */ /* 0x000f680000300a00 */
[----:B-1----:R-:W5:Y:S04]  /*eaf0*/  LDL.LU.64 R14, [R1+0x20] ;  /* 0x00002000010e7983 */ /* 0x002f680000300a00 */
[----:B------:R-:W5:Y:S04]  /*eb00*/  LDL.LU.64 R24, [R1+0x48] ;  /* 0x0000480001187983 */ /* 0x000f680000300a00 */
[----:B------:R-:W5:Y:S04]  /*eb10*/  LDL.LU.64 R20, [R1+0x50] ;  /* 0x0000500001147983 */ /* 0x000f680000300a00 */
[----:B------:R-:W5:Y:S04]  /*eb20*/  LDL.LU.64 R12, [R1+0x58] ;  /* 0x00005800010c7983 */ /* 0x000f680000300a00 */
[----:B------:R-:W5:Y:S04]  /*eb30*/  LDL.LU.64 R8, [R1+0x40] ;  /* 0x0000400001087983 */ /* 0x000f680000300a00 */
[----:B------:R-:W5:Y:S04]  /*eb40*/  LDL.LU.64 R10, [R1+0x60] ;  /* 0x00006000010a7983 */ /* 0x000f680000300a00 */
[----:B------:R-:W5:Y:S01]  /*eb50*/  LDL.LU.64 R6, [R1+0x68] ;  /* 0x0000680001067983 */ /* 0x000f620000300a00 */
[----:B------:R-:W-:-:S04]  /*eb60*/  FMUL R16, R5, R16 ;  /* 0x0000001005107220 */ /* 0x000fc80000400000 */
[----:B------:R-:W-:-:S04]  /*eb70*/  FADD2 R18, R16.F32, R18.F32x2.HI_LO ;  /* 0x000000121012724b */ /* 0x000fc80000040000 */
[----:B------:R-:W-:-:S04]  /*eb80*/  FADD2 R18, R18.F32x2.HI_LO, R128.F32x2.HI_LO ;  /* 0x000000801212724b */ /* 0x000fc80000000000 */
[----:B------:R-:W-:-:S04]  /*eb90*/  FADD2 R18, R18.F32x2.HI_LO, R136.F32x2.HI_LO ;  /* 0x000000881212724b */ /* 0x000fc80000000000 */
[----:B------:R-:W-:-:S04]  /*eba0*/  FADD2 R18, R18.F32x2.HI_LO, R144.F32x2.HI_LO ;  /* 0x000000901212724b */ /* 0x000fc80000000000 */
[----:B------:R-:W-:Y:S02]  /*ebb0*/  FADD2 R18, R18.F32x2.HI_LO, R94.F32x2.HI_LO ;  /* 0x0000005e1212724b */ /* 0x000fe40000000000 */
[----:B------:R-:W-:Y:S02]  /*ebc0*/  FADD2 R124, R124.F32x2.HI_LO, R106.F32x2.HI_LO ;  /* 0x0000006a7c7c724b */ /* 0x000fe40000000000 */
[----:B------:R-:W-:Y:S02]  /*ebd0*/  FADD2 R126, R126.F32x2.HI_LO, R108.F32x2.HI_LO ;  /* 0x0000006c7e7e724b */ /* 0x000fe40000000000 */
[----:B------:R-:W-:Y:S02]  /*ebe0*/  FADD2 R18, R18.F32x2.HI_LO, R102.F32x2.HI_LO ;  /* 0x000000661212724b */ /* 0x000fe40000000000 */
[----:B------:R-:W-:Y:S02]  /*ebf0*/  FADD2 R22, R22.F32x2.HI_LO, R112.F32x2.HI_LO ;  /* 0x000000701616724b */ /* 0x000fe40000000000 */
[----:B------:R-:W-:-:S02]  /*ec00*/  FADD2 R124, R124.F32x2.HI_LO, R114.F32x2.HI_LO ;  /* 0x000000727c7c724b */ /* 0x000fc40000000000 */
        /* <DEDUP_REMOVED lines=23> */
[----:B------:R-:W-:Y:S01]  /*ed80*/  FADD2 R18, R18.F32x2.HI_LO, R186.F32x2.HI_LO ;  /* 0x000000ba1212724b */ /* 0x000fe20000000000 */
[----:B------:R-:W-:Y:S01]  /*ed90*/  UISETP.NE.AND UP0, UPT, UR45, URZ, UPT ;  /* 0x000000ff2d00728c */ /* 0x000fe2000bf05270 */
[----:B--2---:R-:W-:-:S02]  /*eda0*/  FADD2 R124, R124.F32x2.HI_LO, R34.F32x2.HI_LO ;  /* 0x000000227c7c724b */ /* 0x004fc40000000000 */
[----:B---3--:R-:W-:Y:S02]  /*edb0*/  FADD2 R126, R126.F32x2.HI_LO, R32.F32x2.HI_LO ;  /* 0x000000207e7e724b */ /* 0x008fe40000000000 */
[----:B----4-:R-:W-:Y:S02]  /*edc0*/  FADD2 R22, R22.F32x2.HI_LO, R30.F32x2.HI_LO ;  /* 0x0000001e1616724b */ /* 0x010fe40000000000 */
[----:B-----5:R-:W-:Y:S02]  /*edd0*/  FADD2 R124, R124.F32x2.HI_LO, R28.F32x2.HI_LO ;  /* 0x0000001c7c7c724b */ /* 0x020fe40000000000 */
        /* <DEDUP_REMOVED lines=11> */
[----:B------:R-:W-:-:S04]  /*ee90*/  FADD2 R18, R18.F32x2.HI_LO, R22.F32x2.HI_LO ;  /* 0x000000161212724b */ /* 0x000fc80000000000 */
[----:B------:R-:W-:-:S04]  /*eea0*/  FADD2 R18, R18.F32x2.HI_LO, R124.F32x2.HI_LO ;  /* 0x0000007c1212724b */ /* 0x000fc80000000000 */
[----:B------:R-:W-:Y:S01]  /*eeb0*/  FADD R16, R18, R19 ;  /* 0x0000001312107221 */ /* 0x000fe20000000000 */
[----:B------:R-:W-:Y:S06]  /*eec0*/  BRA.U UP0, `(.L_x_243) ;  /* 0x0000000100907547 */ /* 0x000fec000b800000 */
[----:B------:R-:W-:Y:S05]  /*eed0*/  @P1 BRA `(.L_x_244) ;  /* 0x0000000000041947 */ /* 0x000fea0003800000 */
[----:B------:R-:W-:Y:S05]  /*eee0*/  BPT.TRAP 0x1 ;  /* 0x000000040000795c */ /* 0x000fea0000300000 */
.L_x_244:
[----:B------:R-:W-:Y:S01]  /*eef0*/  UISETP.NE.AND UP0, UPT, UR51, URZ, UPT ;  /* 0x000000ff3300728c */ /* 0x000fe2000bf05270 */
[----:B------:R-:W-:Y:S01]  /*ef00*/  IMAD.U32 R0, RZ, RZ, UR5 ;  /* 0x00000005ff007e24 */ /* 0x000fe2000f8e00ff */
[----:B------:R-:W-:Y:S01]  /*ef10*/  UIADD3 UR6, UPT, UPT, UR4, 0xe060, URZ ;  /* 0x0000e06004067890 */ /* 0x000fe2000fffe0ff */
[----:B------:R-:W-:Y:S01]  /*ef20*/  IMAD.U32 R2, R2, 0x10000, RZ ;  /* 0x0001000002027824 */ /* 0x000fe200078e00ff */
[----:B------:R-:W-:Y:S02]  /*ef30*/  LOP3.LUT R60, R60, 0x3, RZ, 0xc0, !PT ;  /* 0x000000033c3c7812 */ /* 0x000fe400078ec0ff */
[----:B------:R-:W-:Y:S02]  /*ef40*/  SHF.L.U32 R0, R0, 0x1f, RZ ;  /* 0x0000001f00007819 */ /* 0x000fe400000006ff */
[----:B------:R-:W-:-:S03]  /*ef50*/  LOP3.LUT R2, R2, 0x600000, RZ, 0xc0, !PT ;  /* 0x0060000002027812 */ /* 0x000fc600078ec0ff */
[----:B------:R-:W-:Y:S01]  /*ef60*/  @UP0 UIADD3 UR6, UPT, UPT, UR4, 0xe050, URZ ;  /* 0x0000e05004060890 */ /* 0x000fe2000fffe0ff */
[----:B------:R-:W-:Y:S01]  /*ef70*/  SHF.R.U32.HI R3, RZ, 0x15, R2 ;  /* 0x00000015ff037819 */ /* 0x000fe20000011602 */
[----:B------:R-:W-:-:S03]  /*ef80*/  USEL UR4, URZ, 0x80, UP0 ;  /* 0x00000080ff047887 */ /* 0x000fc60008000000 */
[----:B------:R-:W-:-:S03]  /*ef90*/  ISETP.NE.AND P0, PT, R60, R3, PT ;  /* 0x000000033c00720c */ /* 0x000fc60003f05270 */
[----:B------:R-:W-:Y:S01]  /*efa0*/  LOP3.LUT R2, R2, UR4, RZ, 0xfc, !PT ;  /* 0x0000000402027c12 */ /* 0x000fe2000f8efcff */
[----:B------:R-:W1:Y:S02]  /*efb0*/  SYNCS.PHASECHK.TRANS64.TRYWAIT P1, [UR6], R0 ;  /* 0x00000000ff0075a7 */ /* 0x000e640008021106 */
[----:B-1----:R-:W-:Y:S07]  /*efc0*/  @!P1 BRA `(.L_x_245) ;  /* 0x0000004400509947 */ /* 0x002fee0003800000 */
.L_x_416:
[----:B------:R-:W-:Y:S05]  /*efd0*/  @!P0 BRA `(.L_x_246) ;  /* 0x0000000000408947 */ /* 0x000fea0003800000 */
[----:B------:R-:W-:Y:S01]  /*efe0*/  MOV R14, 0x8 ;  /* 0x00000008000e7802 */ /* 0x000fe20000000f00 */
[----:B------:R-:W2:Y:S01]  /*eff0*/  LDCU.64 UR8, c[0x4][0xb0] ;  /* 0x01001600ff0877ac */ /* 0x000ea20008000a00 */
[----:B------:R-:W-:Y:S02]  /*f000*/  HFMA2 R12, -RZ, RZ, 0, 5.9604644775390625e-08 ;  /* 0x00000001ff0c7431 */ /* 0x000fe400000001ff */
[----:B------:R-:W-:Y:S01]  /*f010*/  IMAD.MOV.U32 R8, RZ, RZ, 0x1be ;  /* 0x000001beff087424 */ /* 0x000fe200078e00ff */
[----:B------:R-:W3:Y:S01]  /*f020*/  LDCU.64 UR6, c[0x4][0xb8] ;  /* 0x01001700ff0677ac */ /* 0x000ee20008000a00 */
[----:B------:R-:W4:Y:S01]  /*f030*/  LDC.64 R14, c[0x4][R14] ;  /* 0x010000000e0e7b82 */ /* 0x000f220000000a00 */
[----:B------:R-:W-:Y:S01]  /*f040*/  IMAD.MOV.U32 R13, RZ, RZ, RZ ;  /* 0x000000ffff0d7224 */ /* 0x000fe200078e00ff */
[----:B------:R-:W5:Y:S01]  /*f050*/  LDCU.64 UR4, c[0x4][0x18] ;  /* 0x01000300ff0477ac */ /* 0x000f620008000a00 */
[----:B--2---:R-:W-:Y:S01]  /*f060*/  IMAD.U32 R4, RZ, RZ, UR8 ;  /* 0x00000008ff047e24 */ /* 0x004fe2000f8e00ff */
[----:B------:R-:W-:Y:S01]  /*f070*/  MOV R5, UR9 ;  /* 0x0000000900057c02 */ /* 0x000fe20008000f00 */
[----:B---3--:R-:W-:Y:S01]  /*f080*/  IMAD.U32 R6, RZ, RZ, UR6 ;  /* 0x00000006ff067e24 */ /* 0x008fe2000f8e00ff */
[----:B------:R-:W-:Y:S01]  /*f090*/  MOV R7, UR7 ;  /* 0x0000000700077c02 */ /* 0x000fe20008000f00 */
[----:B-----5:R-:W-:Y:S01]  /*f0a0*/  IMAD.U32 R10, RZ, RZ, UR4 ;  /* 0x00000004ff0a7e24 */ /* 0x020fe2000f8e00ff */
[----:B------:R-:W-:-:S02]  /*f0b0*/  MOV R11, UR5 ;  /* 0x00000005000b7c02 */ /* 0x000fc40008000f00 */
[----:B------:R-:W-:-:S07]  /*f0c0*/  LEPC R20, `(.L_x_246) ;  /* 0x000000001014794e */ /* 0x000fce0000000000 */
[----:B-1--4-:R-:W-:Y:S05]  /*f0d0*/  CALL.ABS.NOINC R14 ;  /* 0x000000000e007343 */ /* 0x012fea0003c00000 */
.L_x_246:
[----:B------:R-:W-:Y:S05]  /*f0e0*/  WARPSYNC.ALL ;  /* 0x0000000000007948 */ /* 0x000fea0003800000 */
[----:B------:R-:W-:-:S13]  /*f0f0*/  R2UR UR4, R2 ;  /* 0x00000000020472ca */ /* 0x000fda00000e0000 */
[----:B------:R2:W-:Y:S02]  /*f100*/  STTM.x2 tmem[UR4], R16 ;  /* 0x00000010000079ed */ /* 0x0005e400080c0004 */
.L_x_243:
[----:B------:R-:W-:Y:S01]  /*f110*/  UIADD3 UR4, UPT, UPT, UR45, 0x1, URZ ;  /* 0x000000012d047890 */ /* 0x000fe2000fffe0ff */
[----:B------:R-:W-:Y:S01]  /*f120*/  MOV R156, R17 ;  /* 0x00000011009c7202 */ /* 0x000fe20000000f00 */
[----:B------:R-:W-:Y:S02]  /*f130*/  UIADD3 UR45, UPT, UPT, UR45, -0x1, URZ ;  /* 0xffffffff2d2d7890 */ /* 0x000fe4000fffe0ff */
[----:B------:R-:W-:-:S09]  /*f140*/  UISETP.GT.AND UP0, UPT, UR4, 0x1, UPT ;  /* 0x000000010400788c */ /* 0x000fd2000bf04270 */
[----:B------:R-:W-:Y:S05]  /*f150*/  BRA.U UP0, `(.L_x_247) ;  /* 0xffffffb900b07547 */ /* 0x000fea000b83ffff */
.L_x_226:
[----:B------:R-:W-:-:S09]  /*f160*/  UISETP.NE.AND UP0, UPT, UR44, URZ, UPT ;  /* 0x000000ff2c00728c */ /* 0x000fd2000bf05270 */
[----:B------:R-:W-:Y:S05]  /*f170*/  BRA.U UP0, `(.L_x_248) ;  /* 0x0000000100047547 */ /* 0x000fea000b800000 */
[----:B------:R-:W-:Y:S05]  /*f180*/  BPT.TRAP 0x1 ;  /* 0x000000040000795c */ /* 0x000fea0000300000 */
.L_x_248:
[----:B------:R-:W3:Y:S01]  /*f190*/  S2UR UR5, SR_CgaCtaId ;  /* 0x00000000000579c3 */ /* 0x000ee20000008800 */
[----:B------:R-:W-:Y:S01]  /*f1a0*/  UISETP.NE.AND UP1, UPT, UR51, URZ, UPT ;  /* 0x000000ff3300728c */ /* 0x000fe2000bf25270 */
[----:B------:R-:W-:-:S03]  /*f1b0*/  UMOV UR4, 0x400 ;  /* 0x0000040000047882 */ /* 0x000fc60000000000 */
[----:B------:R-:W-:-:S04]  /*f1c0*/  USEL UR6, UR47, UR48, UP1 ;  /* 0x000000302f067287 */ /* 0x000fc80008800000 */
[----:B------:R-:W-:Y:S02]  /*f1d0*/  ULOP3.LUT UR6, UR6, 0x1, URZ, 0x3c, !UPT ;  /* 0x0000000106067892 */ /* 0x000fe4000f8e3cff */
[----:B---3--:R-:W-:-:S04]  /*f1e0*/  ULEA UR5, UR5, UR4, 0x18 ;  /* 0x0000000405057291 */ /* 0x008fc8000f8ec0ff */
[----:B------:R-:W-:Y:S02]  /*f1f0*/  UIADD3 UR4, UPT, UPT, UR5, 0xe080, URZ ;  /* 0x0000e08005047890 */ /* 0x000fe4000fffe0ff */
[----:B------:R-:W-:-:S09]  /*f200*/  @UP1 UIADD3 UR4, UPT, UPT, UR5, 0xe070, URZ ;  /* 0x0000e07005041890 */ /* 0x000fd2000fffe0ff */
[----:B------:R-:W-:Y:S01]  /*f210*/  SYNCS.ARRIVE.TRANS64.A1T0 RZ, [UR4], RZ ;  /* 0x000000ffffff79a7 */ /* 0x000fe20008100004 */
[----:B------:R-:W-:Y:S05]  /*f220*/  BRA.U UP0, `(.L_x_249) ;  /* 0x0000000100047547 */ /* 0x000fea000b800000 */
[----:B------:R-:W-:Y:S05]  /*f230*/  BPT.TRAP 0x1 ;  /* 0x000000040000795c */ /* 0x000fea0000300000 */
.L_x_249:
[----:B------:R-:W-:Y:S01]  /*f240*/  UISETP.NE.AND UP0, UPT, UR51, URZ, UPT ;  /* 0x000000ff3300728c */ /* 0x000fe2000bf05270 */
[----:B-1----:R-:W-:Y:S01]  /*f250*/  MOV R3, UR6 ;  /* 0x0000000600037c02 */ /* 0x002fe20008000f00 */
[----:B------:R-:W-:-:S03]  /*f260*/  UIADD3 UR4, UPT, UPT, UR5, 0xe078, URZ ;  /* 0x0000e07805047890 */ /* 0x000fc6000fffe0ff */
[----:B------:R-:W-:-:S06]  /*f270*/  SHF.L.U32 R3, R3, 0x1f, RZ ;  /* 0x0000001f03037819 */ /* 0x000fcc00000006ff */
[----:B------:R-:W-:Y:S02]  /*f280*/  @!UP0 UIADD3 UR4, UPT, UPT, UR5, 0xe088, URZ ;  /* 0x0000e08805048890 */ /* 0x000fe4000fffe0ff */
[----:B------:R-:W-:-:S07]  /*f290*/  UISETP.GT.U32.AND UP0, UPT, UR43, 0x1, UPT ;  /* 0x000000012b00788c */ /* 0x000fce000bf04070 */
[----:B------:R-:W1:Y:S02]  /*f2a0*/  SYNCS.PHASECHK.TRANS64.TRYWAIT P0, [UR4], R3 ;  /* 0x00000003ff0075a7 */ /* 0x000e640008001104 */
[----:B-1----:R-:W-:Y:S05]  /*f2b0*/  @!P0 BRA `(.L_x_250) ;  /* 0x0000004000ac8947 */ /* 0x002fea0003800000 */
.L_x_418:
[----:B------:R-:W-:Y:S05]  /*f2c0*/  BRA.U UP0, `(.L_x_251) ;  /* 0x0000000100087547 */ /* 0x000fea000b800000 */
[----:B------:R-:W-:Y:S05]  /*f2d0*/  BPT.TRAP 0x1 ;  /* 0x000000040000795c */ /* 0x000fea0000300000 */
[----:B------:R-:W-:Y:S05]  /*f2e0*/  BPT.TRAP 0x1 ;  /* 0x000000040000795c */ /* 0x000fea0000300000 */
.L_x_251:
[----:B------:R-:W-:Y:S02]  /*f2f0*/  UISETP.NE.AND UP0, UPT, UR51, URZ, UPT ;  /* 0x000000ff3300728c */ /* 0x000fe4000bf05270 */
[----:B------:R-:W-:Y:S02]  /*f300*/  UIADD3 UR4, UPT, UPT, UR5, 0xe068, URZ ;  /* 0x0000e06805047890 */ /* 0x000fe4000fffe0ff */
[----:B------:R-:W-:Y:S02]  /*f310*/  USEL UR48, UR48, UR6, UP0 ;  /* 0x0000000630307287 */ /* 0x000fe40008000000 */
[----:B------:R-:W-:-:S05]  /*f320*/  USEL UR47, UR6, UR47, UP0 ;  /* 0x0000002f062f7287 */ /* 0x000fca0008000000 */
[----:B------:R-:W-:-:S04]  /*f330*/  @UP0 UIADD3 UR4, UPT, UPT, UR5, 0xe058, URZ ;  /* 0x0000e05805040890 */ /* 0x000fc8000fffe0ff */
[----:B------:R-:W-:-:S09]  /*f340*/  UPRMT UR4, UR39, 0x654, UR4 ;  /* 0x0000065427047896 */ /* 0x000fd20008000004 */
[----:B------:R-:W-:Y:S01]  /*f350*/  SYNCS.ARRIVE.TRANS64.RED.A1T0 RZ, [UR4], RZ ;  /* 0x000000ffffff79a7 */ /* 0x000fe20008100404 */
[----:B------:R-:W-:-:S04]  /*f360*/  USEL UR4, UR46, UR49, UP0 ;  /* 0x000000312e047287 */ /* 0x000fc80008000000 */
[----:B------:R-:W-:-:S04]  /*f370*/  ULOP3.LUT UR4, UR4, 0x1, URZ, 0x3c, !UPT ;  /* 0x0000000104047892 */ /* 0x000fc8000f8e3cff */
[----:B------:R-:W-:Y:S02]  /*f380*/  USEL UR46, UR4, UR46, UP0 ;  /* 0x0000002e042e7287 */ /* 0x000fe40008000000 */
[----:B------:R-:W-:-:S12]  /*f390*/  USEL UR49, UR49, UR4, UP0 ;  /* 0x0000000431317287 */ /* 0x000fd80008000000 */
.L_x_223:
[----:B------:R-:W3:Y:S01]  /*f3a0*/  LDCU UR5, c[0x0][0x370] ;  /* 0x00006e00ff0577ac */ /* 0x000ee20008000800 */
[----:B------:R-:W4:Y:S01]  /*f3b0*/  LDCU UR4, c[0x0][0x900] ;  /* 0x00012000ff0477ac */ /* 0x000f220008000800 */
[----:B---3--:R-:W-:-:S04]  /*f3c0*/  UIADD3 UR36, UPT, UPT, UR5, UR36, URZ ;  /* 0x0000002405247290 */ /* 0x008fc8000fffe0ff */
[----:B----4-:R-:W-:-:S09]  /*f3d0*/  UISETP.GE.AND UP0, UPT, UR36, UR4, UPT ;  /* 0x000000042400728c */ /* 0x010fd2000bf06270 */
[----:B------:R-:W-:Y:S05]  /*f3e0*/  BRA.U !UP0, `(.L_x_252) ;  /* 0xffffffb5087c7547 */ /* 0x000fea000b83ffff */
[----:B------:R-:W-:Y:S05]  /*f3f0*/  EXIT ;  /* 0x000000000000794d */ /* 0x000fea0003800000 */
.L_x_26:
[----:B------:R-:W-:-:S05]  /*f400*/  IMAD.MOV.U32 R3, RZ, RZ, -0x4 ;  /* 0xfffffffcff037424 */ /* 0x000fca00078e00ff */
[----:B------:R-:W-:-:S05]  /*f410*/  VIADDMNMX.U32 R0, R2, R3, 0x2, PT ;  /* 0x0000000202007446 */ /* 0x000fca0003800003 */
[----:B------:R-:W-:-:S04]  /*f420*/  IMAD.SHL.U32 R0, R0, 0x4, RZ ;  /* 0x0000000400007824 */ /* 0x000fc800078e00ff */
[----:B------:R-:W1:Y:S02]  /*f430*/  LDC R2, c[0x2][R0] ;  /* 0x0080000000027b82 */ /* 0x000e640000000800 */
[----:B-1----:R-:W-:-:S04]  /*f440*/  SHF.R.S32.HI R3, RZ, 0x1f, R2 ;  /* 0x0000001fff037819 */ /* 0x002fc80000011402 */
.L_x_471:
[----:B------:R-:W-:Y:S05]  /*f450*/  BRX R2 -0xf460                                                                                                                                                                                                                                                                                                                                                                                                                                                                                                                                                                            (*"BRANCH_TARGETS .L_x_472,.L_x_473,.L_x_474"*) ;  /* 0xffffff0802e87949 */ /* 0x000fea000383ffff */
.L_x_474:
[----:B------:R-:W-:-:S08]  /*f460*/  NOP ;  /* 0x0000000000007918 */ /* 0x000fd00000000000 */
[----:B------:R-:W-:-:S00]  /*f470*/  USETMAXREG.DEALLOC.CTAPOOL 0x18 ;  /* 0x00000018000079c8 */ /* 0x000fc000080e0500 */
[----:B------:R-:W-:Y:S05]  /*f480*/  EXIT ;  /* 0x000000000000794d */ /* 0x000fea0003800000 */
.L_x_472:
[----:B------:R-:W-:-:S08]  /*f490*/  NOP ;  /* 0x0000000000007918 */ /* 0x000fd00000000000 */
[----:B------:R-:W1:-:S00]  /*f4a0*/  USETMAXREG.DEALLOC.CTAPOOL 0x20 ;  /* 0x00000020000079c8 */ /* 0x000e4000080e0500 */
[----:B-1----:R-:W1:Y:S02]  /*f4b0*/  LDC R0, c[0x0][0x900] ;  /* 0x00024000ff007b82 */ /* 0x002e640000000800 */
[----:B-1----:R-:W-:-:S13]  /*f4c0*/  ISETP.LE.AND P1, PT, R0, UR36, PT ;  /* 0x0000002400007c0c */ /* 0x002fda000bf23270 */
[----:B------:R-:W-:Y:S05]  /*f4d0*/  @P1 EXIT ;  /* 0x000000000000194d */ /* 0x000fea0003800000 */
[----:B------:R-:W-:Y:S01]  /*f4e0*/  HFMA2 R4, -RZ, RZ, 0, 5.9604644775390625e-08 ;  /* 0x00000001ff047431 */ /* 0x000fe200000001ff */
[----:B------:R-:W-:Y:S01]  /*f4f0*/  PLOP3.LUT P5, PT, P5, P6, PT, 0xf8, 0x8f ;  /* 0x00000000008f781c */ /* 0x000fe20002fadf70 */
[----:B------:R-:W1:Y:S01]  /*f500*/  LDCU.64 UR4, c[0x0][0x348] ;  /* 0x00006900ff0477ac */ /* 0x000e620008000a00 */
[----:B------:R-:W-:Y:S01]  /*f510*/  UPLOP3.LUT UP1, UPT, UP2, UP3, UPT, 0xf8, 0x8f ;  /* 0x00000000008f789c */ /* 0x000fe20001727f70 */
[----:B------:R-:W-:Y:S01]  /*f520*/  UMOV UR15, 0x1 ;  /* 0x00000001000f7882 */ /* 0x000fe20000000000 */
[----:B------:R-:W-:-:S09]  /*f530*/  UMOV UR22, URZ ;  /* 0x000000ff00167c82 */ /* 0x000fd20008000000 */
.L_x_350:
[----:B--2---:R-:W2:Y:S01]  /*f540*/  LDCU.64 UR6, c[0x0][0x908] ;  /* 0x00012100ff0677ac */ /* 0x004ea20008000a00 */
[----:B---3--:R-:W3:Y:S01]  /*f550*/  LDCU UR10, c[0x0][0x904] ;  /* 0x00012080ff0a77ac */ /* 0x008ee20008000800 */
[----:B------:R-:W4:Y:S01]  /*f560*/  LDCU.64 UR8, c[0x0][0x920] ;  /* 0x00012400ff0877ac */ /* 0x000f220008000a00 */
[----:B------:R-:W5:Y:S01]  /*f570*/  LDCU UR14, c[0x0][0x91c] ;  /* 0x00012380ff0e77ac */ /* 0x000f620008000800 */
[----:B--2---:R-:W-:-:S04]  /*f580*/  UIMAD.WIDE.U32 UR12, UR36, UR6, URZ ;  /* 0x00000006240c72a5 */ /* 0x004fc8000f8e00ff */
[----:B------:R-:W-:Y:S02]  /*f590*/  USHF.R.U32.HI UR13, URZ, UR7, UR13 ;  /* 0x00000007ff0d7299 */ /* 0x000fe4000801160d */
[----:B---3--:R-:W-:Y:S01]  /*f5a0*/  UISETP.NE.AND UP2, UPT, UR10, 0x1, UPT ;  /* 0x000000010a00788c */ /* 0x008fe2000bf45270 */
[----:B------:R-:W2:Y:S03]  /*f5b0*/  LDCU.64 UR6, c[0x0][0x380] ;  /* 0x00007000ff0677ac */ /* 0x000ea60008000a00 */
[----:B------:R-:W-:Y:S02]  /*f5c0*/  USEL UR13, UR36, UR13, !UP2 ;  /* 0x0000000d240d7287 */ /* 0x000fe4000d000000 */
[----:B-----5:R-:W-:Y:S02]  /*f5d0*/  UISETP.NE.AND UP2, UPT, UR14, 0x1, UPT ;  /* 0x000000010e00788c */ /* 0x020fe4000bf45270 */
[----:B----4-:R-:W-:-:S02]  /*f5e0*/  UIMAD.WIDE.U32 UR16, UR13, UR8, URZ ;  /* 0x000000080d1072a5 */ /* 0x010fc4000f8e00ff */
[----:B------:R-:W-:-:S05]  /*f5f0*/  UIADD3 UR8, UPT, UPT, -UR13, URZ, URZ ;  /* 0x000000ff0d087290 */ /* 0x000fca000fffe1ff */
[----:B------:R-:W-:Y:S02]  /*f600*/  UMOV UR11, UR17 ;  /* 0x00000011000b7c82 */ /* 0x000fe40008000000 */
[----:B------:R-:W-:Y:S02]  /*f610*/  USHF.R.U32.HI UR9, URZ, UR9, UR11 ;  /* 0x00000009ff097299 */ /* 0x000fe4000801160b */
[----:B------:R-:W-:Y:S02]  /*f620*/  UIMAD UR11, UR10, UR8, UR36 ;  /* 0x000000080a0b72a4 */ /* 0x000fe4000f8e0224 */
[----:B------:R-:W-:Y:S02]  /*f630*/  USEL UR12, UR13, UR9, !UP2 ;  /* 0x000000090d0c7287 */ /* 0x000fe4000d000000 */
[----:B--2---:R-:W-:Y:S02]  /*f640*/  UISETP.NE.AND UP2, UPT, UR7, URZ, UPT ;  /* 0x000000ff0700728c */ /* 0x004fe4000bf45270 */
[----:B------:R-:W-:-:S02]  /*f650*/  USHF.L.U32 UR11, UR11, 0x8, URZ ;  /* 0x000000080b0b7899 */ /* 0x000fc400080006ff */
[----:B------:R-:W-:Y:S02]  /*f660*/  UIADD3 UR8, UPT, UPT, -UR12, URZ, URZ ;  /* 0x000000ff0c087290 */ /* 0x000fe4000fffe1ff */
[----:B------:R-:W-:Y:S02]  /*f670*/  UISETP.GE.OR UP2, UPT, UR11, UR6, !UP2 ;  /* 0x000000060b00728c */ /* 0x000fe4000d746670 */
[----:B------:R-:W-:-:S07]  /*f680*/  UIMAD UR14, UR14, UR8, UR13 ;  /* 0x000000080e0e72a4 */ /* 0x000fce000f8e020d */
[----:B-1----:R-:W-:Y:S05]  /*f690*/  BRA.U UP2, `(.L_x_253) ;  /* 0x0000002902147547 */ /* 0x002fea000b800000 */
[----:B------:R-:W2:Y:S01]  /*f6a0*/  LDCU UR6, c[0x0][0x38c] ;  /* 0x00007180ff0677ac */ /* 0x000ea20008000800 */
[----:B------:R-:W-:Y:S01]  /*f6b0*/  BSSY.RECONVERGENT B0, `(.L_x_254) ;  /* 0x0000028000007945 */ /* 0x000fe20003800200 */
[----:B------:R-:W3:Y:S01]  /*f6c0*/  LDCU.64 UR8, c[0x0][0x910] ;  /* 0x00012200ff0877ac */ /* 0x000ee20008000a00 */
[----:B------:R-:W4:Y:S01]  /*f6d0*/  LDCU UR10, c[0x0][0x918] ;  /* 0x00012300ff0a77ac */ /* 0x000f220008000800 */
[----:B--2---:R-:W-:Y:S01]  /*f6e0*/  IMAD.U32 R3, RZ, RZ, UR6 ;  /* 0x00000006ff037e24 */ /* 0x004fe2000f8e00ff */
[----:B---3--:R-:W-:-:S04]  /*f6f0*/  UIMAD.WIDE.U32 UR16, UR12, UR9, URZ ;  /* 0x000000090c1072a5 */ /* 0x008fc8000f8e00ff */
[----:B------:R-:W-:Y:S01]  /*f700*/  IABS R3, R3 ;  /* 0x0000000300037213 */ /* 0x000fe20000000000 */
[----:B------:R-:W-:-:S03]  /*f710*/  UISETP.NE.AND UP2, UPT, UR8, 0x1, UPT ;  /* 0x000000010800788c */ /* 0x000fc6000bf45270 */
[----:B------:R-:W2:Y:S01]  /*f720*/  I2F.RP R0, R3 ;  /* 0x0000000300007306 */ /* 0x000ea20000209400 */
[----:B------:R-:W-:Y:S02]  /*f730*/  UMOV UR9, UR17 ;  /* 0x0000001100097c82 */ /* 0x000fe40008000000 */
[----:B----4-:R-:W-:-:S04]  /*f740*/  USHF.R.U32.HI UR9, URZ, UR10, UR9 ;  /* 0x0000000aff097299 */ /* 0x010fc80008011609 */
[----:B------:R-:W-:Y:S02]  /*f750*/  USEL UR9, UR12, UR9, !UP2 ;  /* 0x000000090c097287 */ /* 0x000fe4000d000000 */
[----:B------:R-:W-:Y:S02]  /*f760*/  UISETP.NE.AND UP2, UPT, UR6, URZ, UPT ;  /* 0x000000ff0600728c */ /* 0x000fe4000bf45270 */
[----:B------:R-:W-:Y:S01]  /*f770*/  UIADD3 UR9, UPT, UPT, -UR9, URZ, URZ ;  /* 0x000000ff09097290 */ /* 0x000fe2000fffe1ff */
[----:B--2---:R-:W2:Y:S03]  /*f780*/  MUFU.RCP R6, R0 ;  /* 0x0000000000067308 */ /* 0x004ea60000001000 */
[----:B------:R-:W-:-:S04]  /*f790*/  UIMAD UR12, UR8, UR9, UR12 ;  /* 0x00000009080c72a4 */ /* 0x000fc8000f8e020c */
[----:B------:R-:W-:-:S04]  /*f7a0*/  ULOP3.LUT UR8, UR12, UR6, URZ, 0x3c, !UPT ;  /* 0x000000060c087292 */ /* 0x000fc8000f8e3cff */
[----:B------:R-:W-:Y:S01]  /*f7b0*/  UISETP.GE.AND UP3, UPT, UR8, URZ, UPT ;  /* 0x000000ff0800728c */ /* 0x000fe2000bf66270 */
[----:B--2---:R-:W-:Y:S02]  /*f7c0*/  IADD3 R6, PT, PT, R6, 0xffffffe, RZ ;  /* 0x0ffffffe06067810 */ /* 0x004fe40007ffe0ff */
[----:B------:R-:W-:Y:S02]  /*f7d0*/  MOV R0, UR12 ;  /* 0x0000000c00007c02 */ /* 0x000fe40008000f00 */
[----:B------:R-:W2:Y:S02]  /*f7e0*/  F2I.FTZ.U32.TRUNC.NTZ R7, R6 ;  /* 0x0000000600077305 */ /* 0x000ea4000021f000 */
[----:B------:R-:W-:Y:S01]  /*f7f0*/  IABS R0, R0 ;  /* 0x0000000000007213 */ /* 0x000fe20000000000 */
[----:B--2---:R-:W-:Y:S02]  /*f800*/  IMAD.MOV R2, RZ, RZ, -R7 ;  /* 0x000000ffff027224 */ /* 0x004fe400078e0a07 */
[----:B------:R-:W-:-:S02]  /*f810*/  IMAD.MOV.U32 R6, RZ, RZ, RZ ;  /* 0x000000ffff067224 */ /* 0x000fc400078e00ff */
[----:B------:R-:W-:-:S04]  /*f820*/  IMAD R2, R2, R3, RZ ;  /* 0x0000000302027224 */ /* 0x000fc800078e02ff */
[----:B------:R-:W-:-:S06]  /*f830*/  IMAD.HI.U32 R2, R7, R2, R6 ;  /* 0x0000000207027227 */ /* 0x000fcc00078e0006 */
[----:B------:R-:W-:-:S05]  /*f840*/  IMAD.HI.U32 R5, R2, R0, RZ ;  /* 0x0000000002057227 */ /* 0x000fca00078e00ff */
[----:B------:R-:W-:-:S05]  /*f850*/  IADD3 R2, PT, PT, -R5, RZ, RZ ;  /* 0x000000ff05027210 */ /* 0x000fca0007ffe1ff */
[----:B------:R-:W-:-:S05]  /*f860*/  IMAD R0, R3, R2, R0 ;  /* 0x0000000203007224 */ /* 0x000fca00078e0200 */
[----:B------:R-:W-:-:S13]  /*f870*/  ISETP.GT.U32.AND P1, PT, R3, R0, PT ;  /* 0x000000000300720c */ /* 0x000fda0003f24070 */
[----:B------:R-:W-:Y:S01]  /*f880*/  @!P1 IMAD.IADD R0, R0, 0x1, -R3 ;  /* 0x0000000100009824 */ /* 0x000fe200078e0a03 */
[----:B------:R-:W-:-:S04]  /*f890*/  @!P1 IADD3 R5, PT, PT, R5, 0x1, RZ ;  /* 0x0000000105059810 */ /* 0x000fc80007ffe0ff */
[----:B------:R-:W-:-:S13]  /*f8a0*/  ISETP.GE.U32.AND P2, PT, R0, R3, PT ;  /* 0x000000030000720c */ /* 0x000fda0003f46070 */
[----:B------:R-:W-:-:S05]  /*f8b0*/  @P2 VIADD R5, R5, 0x1 ;  /* 0x0000000105052836 */ /* 0x000fca0000000000 */
[----:B------:R-:W-:-:S13]  /*f8c0*/  R2UR UR13, R5 ;  /* 0x00000000050d72ca */ /* 0x000fda00000e0000 */
[----:B------:R-:W-:Y:S02]  /*f8d0*/  @!UP3 UIADD3 UR13, UPT, UPT, -UR13, URZ, URZ ;  /* 0x000000ff0d0db290 */ /* 0x000fe4000fffe1ff */
[----:B------:R-:W-:-:S04]  /*f8e0*/  @!UP2 ULOP3.LUT UR13, URZ, UR6, URZ, 0x33, !UPT ;  /* 0x00000006ff0da292 */ /* 0x000fc8000f8e33ff */
[----:B------:R-:W-:-:S04]  /*f8f0*/  UIADD3 UR8, UPT, UPT, -UR13, URZ, URZ ;  /* 0x000000ff0d087290 */ /* 0x000fc8000fffe1ff */
[----:B------:R-:W-:Y:S01]  /*f900*/  UIMAD UR12, UR6, UR8, UR12 ;  /* 0x00000008060c72a4 */ /* 0x000fe2000f8e020c */
[----:B------:R-:W-:Y:S11]  /*f910*/  @!P3 BRA `(.L_x_255) ;  /* 0x000000000004b947 */ /* 0x000ff60003800000 */
[----:B-1----:R-:W-:Y:S05]  /*f920*/  BPT.TRAP 0x1 ;  /* 0x000000040000795c */ /* 0x002fea0000300000 */
.L_x_255:
[----:B-1----:R-:W-:Y:S05]  /*f930*/  BSYNC.RECONVERGENT B0 ;  /* 0x0000000000007941 */ /* 0x002fea0003800200 */
.L_x_254:
[----:B------:R-:W1:Y:S01]  /*f940*/  S2UR UR8, SR_CgaCtaId ;  /* 0x00000000000879c3 */ /* 0x000e620000008800 */
[----:B------:R-:W-:Y:S01]  /*f950*/  UMOV UR6, 0x400 ;  /* 0x0000040000067882 */ /* 0x000fe20000000000 */
[----:B------:R-:W-:Y:S02]  /*f960*/  SHF.L.U32 R6, R4, 0x1f, RZ ;  /* 0x0000001f04067819 */ /* 0x000fe400000006ff */
[----:B------:R-:W-:Y:S01]  /*f970*/  @!P0 MOV R0, 0x2000 ;  /* 0x0000200000008802 */ /* 0x000fe20000000f00 */
[----:B-1----:R-:W-:-:S09]  /*f980*/  ULEA UR8, UR8, UR6, 0x18 ;  /* 0x0000000608087291 */ /* 0x002fd2000f8ec0ff */
[----:B------:R-:W1:Y:S02]  /*f990*/  SYNCS.PHASECHK.TRANS64.TRYWAIT P1, [UR8+0xe010], R6 ;  /* 0x00e01006ff0075a7 */ /* 0x000e640008021108 */
[----:B-1----:R-:W-:Y:S05]  /*f9a0*/  @!P1 BRA `(.L_x_256) ;  /* 0x0000003c00089947 */ /* 0x002fea0003800000 */
.L_x_420:
[----:B------:R2:W-:Y:S01]  /*f9b0*/  @!P0 SYNCS.ARRIVE.TRANS64 RZ, [UR8+0xe000], R0 ;  /* 0x00e00000ffff89a7 */ /* 0x0005e20008000008 */
[----:B------:R-:W-:Y:S04]  /*f9c0*/  BSSY.RECONVERGENT B0, `(.L_x_257) ;  /* 0x0000003000007945 */ /* 0x000fe80003800200 */
[----:B------:R-:W-:Y:S05]  /*f9d0*/  @!P5 BRA `(.L_x_258) ;  /* 0x000000000004d947 */ /* 0x000fea0003800000 */
[----:B------:R-:W-:Y:S05]  /*f9e0*/  BPT.TRAP 0x1 ;  /* 0x000000040000795c */ /* 0x000fea0000300000 */
.L_x_258:
[----:B------:R-:W-:Y:S05]  /*f9f0*/  BSYNC.RECONVERGENT B0 ;  /* 0x0000000000007941 */ /* 0x000fea0003800200 */
.L_x_257:
[----:B-1----:R-:W1:Y:S01]  /*fa00*/  S2R R3, SR_TID.X ;  /* 0x0000000000037919 */ /* 0x002e620000002100 */
[----:B------:R-:W-:Y:S01]  /*fa10*/  BSSY.RECONVERGENT B0, `(.L_x_259) ;  /* 0x0000005000007945 */ /* 0x000fe20003800200 */
[----:B-1----:R-:W-:-:S04]  /*fa20*/  LOP3.LUT P2, RZ, R3, 0x1f, RZ, 0xc0, !PT ;  /* 0x0000001f03ff7812 */ /* 0x002fc8000784c0ff */
[----:B------:R-:W-:-:S13]  /*fa30*/  PLOP3.LUT P2, PT, P2, P0, PT, 0x8f, 0xf8 ;  /* 0x0000000000f8781c */ /* 0x000fda0001741177 */
[----:B------:R-:W-:Y:S05]  /*fa40*/  @P2 BRA `(.L_x_260) ;  /* 0x0000000000042947 */ /* 0x000fea0003800000 */
[----:B------:R-:W-:Y:S05]  /*fa50*/  BPT.TRAP 0x1 ;  /* 0x000000040000795c */ /* 0x000fea0000300000 */
.L_x_260:
[----:B------:R-:W-:Y:S05]  /*fa60*/  BSYNC.RECONVERGENT B0 ;  /* 0x0000000000007941 */ /* 0x000fea0003800200 */
.L_x_259:
[----:B------:R-:W-:Y:S02]  /*fa70*/  UIADD3 UR18, UP2, UPT, UR4, 0x80, URZ ;  /* 0x0000008004127890 */ /* 0x000fe4000ff5e0ff */
[----:B------:R-:W-:Y:S02]  /*fa80*/  UIADD3 UR9, UPT, UPT, UR8, 0xe000, URZ ;  /* 0x0000e00008097890 */ /* 0x000fe4000fffe0ff */
[----:B------:R-:W-:Y:S01]  /*fa90*/  UIADD3.X UR19, UPT, UPT, URZ, UR5, URZ, UP2, !UPT ;  /* 0x00000005ff137290 */ /* 0x000fe200097fe4ff */
[----:B------:R-:W-:Y:S01]  /*faa0*/  UMOV UR16, 0x0 ;  /* 0x0000000000107882 */ /* 0x000fe20000000000 */
[----:B------:R-:W-:Y:S01]  /*fab0*/  UMOV UR17, 0x10000000 ;  /* 0x1000000000117882 */ /* 0x000fe20000000000 */
[----:B------:R-:W-:-:S06]  /*fac0*/  UMOV UR10, URZ ;  /* 0x000000ff000a7c82 */ /* 0x000fcc0008000000 */
[----:B------:R1:W-:Y:S02]  /*fad0*/  UTMALDG.5D [UR8], [UR18], desc[UR16] ;  /* 0x00001008120075b4 */ /* 0x0003e40008021000 */
[----:B-1----:R-:W-:Y:S05]  /*fae0*/  BRA.U !UP0, `(.L_x_261) ;  /* 0x0000000108047547 */ /* 0x002fea000b800000 */
[----:B------:R-:W-:Y:S05]  /*faf0*/  BPT.TRAP 0x1 ;  /* 0x000000040000795c */ /* 0x000fea0000300000 */
.L_x_261:
[----:B------:R-:W-:Y:S01]  /*fb00*/  ULEA UR17, UR22, UR8, 0x3 ;  /* 0x0000000816117291 */ /* 0x000fe2000f8e18ff */
[----:B------:R-:W-:Y:S01]  /*fb10*/  IMAD.U32 R5, RZ, RZ, UR15 ;  /* 0x0000000fff057e24 */ /* 0x000fe2000f8e00ff */
[----:B------:R-:W-:-:S04]  /*fb20*/  @!P0 MOV R2, 0x2000 ;  /* 0x0000200000028802 */ /* 0x000fc80000000f00 */
[----:B------:R-:W-:-:S04]  /*fb30*/  SHF.L.U32 R5, R5, 0x1f, RZ ;  /* 0x0000001f05057819 */ /* 0x000fc800000006ff */
[----:B------:R-:W1:Y:S02]  /*fb40*/  SYNCS.PHASECHK.TRANS64.TRYWAIT P1, [UR17+0xe038], R5 ;  /* 0x00e03805ff0075a7 */ /* 0x000e640008021111 */
[----:B-1----:R-:W-:Y:S05]  /*fb50*/  @!P1 BRA `(.L_x_262) ;  /* 0x0000003800b49947 */ /* 0x002fea0003800000 */
.L_x_422:
[----:B------:R3:W-:Y:S01]  /*fb60*/  @!P0 SYNCS.ARRIVE.TRANS64 RZ, [UR17+0xe020], R2 ;  /* 0x00e02002ffff89a7 */ /* 0x0007e20008000011 */
[----:B------:R-:W-:Y:S05]  /*fb70*/  BRA.U !UP1, `(.L_x_263) ;  /* 0x0000000109047547 */ /* 0x000fea000b800000 */
[----:B------:R-:W-:Y:S05]  /*fb80*/  BPT.TRAP 0x1 ;  /* 0x000000040000795c */ /* 0x000fea0000300000 */
.L_x_263:
[----:B---3--:R-:W-:Y:S01]  /*fb90*/  LOP3.LUT P1, R2, R3, 0x1f, RZ, 0xc0, !PT ;  /* 0x0000001f03027812 */ /* 0x008fe2000782c0ff */
[----:B------:R-:W-:Y:S03]  /*fba0*/  BSSY.RECONVERGENT B0, `(.L_x_264) ;  /* 0x0000004000007945 */ /* 0x000fe60003800200 */
[----:B------:R-:W-:-:S13]  /*fbb0*/  PLOP3.LUT P1, PT, P1, P0, PT, 0x8f, 0xf8 ;  /* 0x0000000000f8781c */ /* 0x000fda0000f21177 */
[----:B------:R-:W-:Y:S05]  /*fbc0*/  @P1 BRA `(.L_x_265) ;  /* 0x0000000000041947 */ /* 0x000fea0003800000 */
[----:B------:R-:W-:Y:S05]  /*fbd0*/  BPT.TRAP 0x1 ;  /* 0x000000040000795c */ /* 0x000fea0000300000 */
.L_x_265:
[----:B------:R-:W-:Y:S05]  /*fbe0*/  BSYNC.RECONVERGENT B0 ;  /* 0x0000000000007941 */ /* 0x000fea0003800200 */
.L_x_264:
[----:B------:R-:W-:Y:S01]  /*fbf0*/  ULEA UR16, UR22, UR8, 0xd ;  /* 0x0000000816107291 */ /* 0x000fe2000f8e68ff */
[----:B------:R-:W-:Y:S01]  /*fc00*/  BSSY.RECONVERGENT B0, `(.L_x_266) ;  /* 0x0000013000007945 */ /* 0x000fe20003800200 */
[----:B------:R-:W-:Y:S02]  /*fc10*/  UIADD3 UR26, UP2, UPT, UR4, 0x180, URZ ;  /* 0x00000180041a7890 */ /* 0x000fe4000ff5e0ff */
[----:B------:R-:W-:Y:S02]  /*fc20*/  UIADD3 UR6, UPT, UPT, UR22, 0x1, URZ ;  /* 0x0000000116067890 */ /* 0x000fe4000fffe0ff */
[----:B------:R-:W-:Y:S02]  /*fc30*/  UIADD3 UR17, UPT, UPT, UR17, 0xe020, URZ ;  /* 0x0000e02011117890 */ /* 0x000fe4000fffe0ff */
[----:B------:R-:W-:Y:S02]  /*fc40*/  UIADD3 UR16, UPT, UPT, UR16, 0x4000, URZ ;  /* 0x0000400010107890 */ /* 0x000fe4000fffe0ff */
[----:B------:R-:W-:-:S02]  /*fc50*/  UIADD3.X UR27, UPT, UPT, URZ, UR5, URZ, UP2, !UPT ;  /* 0x00000005ff1b7290 */ /* 0x000fc400097fe4ff */
[----:B------:R-:W-:Y:S01]  /*fc60*/  UISETP.NE.AND UP2, UPT, UR6, 0x3, UPT ;  /* 0x000000030600788c */ /* 0x000fe2000bf45270 */
[----:B------:R-:W-:Y:S01]  /*fc70*/  UMOV UR24, 0x0 ;  /* 0x0000000000187882 */ /* 0x000fe20000000000 */
[----:B------:R-:W-:Y:S02]  /*fc80*/  UMOV UR25, 0x10000000 ;  /* 0x1000000000197882 */ /* 0x000fe40000000000 */
[----:B------:R-:W-:Y:S01]  /*fc90*/  USEL UR9, URZ, 0x1, UP2 ;  /* 0x00000001ff097887 */ /* 0x000fe20009000000 */
[----:B------:R-:W-:Y:S01]  /*fca0*/  UMOV UR18, URZ ;  /* 0x000000ff00127c82 */ /* 0x000fe20008000000 */
[----:B------:R-:W-:Y:S01]  /*fcb0*/  UMOV UR19, URZ ;  /* 0x000000ff00137c82 */ /* 0x000fe20008000000 */
[----:B------:R-:W-:Y:S01]  /*fcc0*/  UMOV UR20, UR13 ;  /* 0x0000000d00147c82 */ /* 0x000fe20008000000 */
[----:B------:R-:W-:Y:S01]  /*fcd0*/  UMOV UR21, UR14 ;  /* 0x0000000e00157c82 */ /* 0x000fe20008000000 */
[----:B------:R-:W-:Y:S01]  /*fce0*/  USEL UR6, UR6, URZ, UP2 ;  /* 0x000000ff06067287 */ /* 0x000fe20009000000 */
[----:B------:R3:W-:Y:S01]  /*fcf0*/  UTMALDG.4D [UR16], [UR26], desc[UR24] ;  /* 0x000018101a0075b4 */ /* 0x0007e20008019000 */
[----:B------:R-:W-:Y:S01]  /*fd00*/  ULOP3.LUT UR15, UR15, UR9, URZ, 0x3c, !UPT ;  /* 0x000000090f0f7292 */ /* 0x000fe2000f8e3cff */
[----:B---3--:R-:W-:Y:S06]  /*fd10*/  @!P3 BRA `(.L_x_267) ;  /* 0x000000000004b947 */ /* 0x008fec0003800000 */
[----:B------:R-:W-:Y:S05]  /*fd20*/  BPT.TRAP 0x1 ;  /* 0x000000040000795c */ /* 0x000fea0000300000 */
.L_x_267:
[----:B------:R-:W-:Y:S05]  /*fd30*/  BSYNC.RECONVERGENT B0 ;  /* 0x0000000000007941 */ /* 0x000fea0003800200 */
.L_x_266:
[----:B------:R-:W3:Y:S01]  /*fd40*/  SYNCS.PHASECHK.TRANS64.TRYWAIT P1, [UR8+0xe018], R6 ;  /* 0x00e01806ff0075a7 */ /* 0x000ee20008021108 */
[----:B-12---:R-:W-:Y:S01]  /*fd50*/  @!P0 MOV R0, 0x2000 ;  /* 0x0000200000008802 */ /* 0x006fe20000000f00 */
[----:B---3--:R-:W-:Y:S06]  /*fd60*/  @!P1 BRA `(.L_x_268) ;  /* 0x0000003800489947 */ /* 0x008fec0003800000 */
.L_x_424:
[----:B------:R2:W-:Y:S01]  /*fd70*/  @!P0 SYNCS.ARRIVE.TRANS64 RZ, [UR8+0xe008], R0 ;  /* 0x00e00800ffff89a7 */ /* 0x0005e20008000008 */
[----:B------:R-:W-:Y:S04]  /*fd80*/  BSSY.RECONVERGENT B0, `(.L_x_269) ;  /* 0x0000003000007945 */ /* 0x000fe80003800200 */
[----:B------:R-:W-:Y:S05]  /*fd90*/  @!P5 BRA `(.L_x_270) ;  /* 0x000000000004d947 */ /* 0x000fea0003800000 */
[----:B------:R-:W-:Y:S05]  /*fda0*/  BPT.TRAP 0x1 ;  /* 0x000000040000795c */ /* 0x000fea0000300000 */
.L_x_270:
[----:B------:R-:W-:Y:S05]  /*fdb0*/  BSYNC.RECONVERGENT B0 ;  /* 0x0000000000007941 */ /* 0x000fea0003800200 */
.L_x_269:
[----:B------:R-:W-:Y:S01]  /*fdc0*/  ISETP.EQ.OR P1, PT, R2, RZ, P0 ;  /* 0x000000ff0200720c */ /* 0x000fe20000722670 */
[----:B------:R-:W-:-:S12]  /*fdd0*/  BSSY.RECONVERGENT B0, `(.L_x_271) ;  /* 0x0000003000007945 */ /* 0x000fd80003800200 */
[----:B------:R-:W-:Y:S05]  /*fde0*/  @P1 BRA `(.L_x_272) ;  /* 0x0000000000041947 */ /* 0x000fea0003800000 */
[----:B------:R-:W-:Y:S05]  /*fdf0*/  BPT.TRAP 0x1 ;  /* 0x000000040000795c */ /* 0x000fea0000300000 */
.L_x_272:
[----:B------:R-:W-:Y:S05]  /*fe00*/  BSYNC.RECONVERGENT B0 ;  /* 0x0000000000007941 */ /* 0x000fea0003800200 */
.L_x_271:
[----:B------:R-:W-:Y:S02]  /*fe10*/  UIADD3 UR10, UP2, UPT, UR4, 0x80, URZ ;  /* 0x00000080040a7890 */ /* 0x000fe4000ff5e0ff */
[----:B------:R-:W-:Y:S02]  /*fe20*/  UIADD3 UR19, UPT, UPT, UR11, 0x80, URZ ;  /* 0x000000800b137890 */ /* 0x000fe4000fffe0ff */
[----:B------:R-:W-:Y:S02]  /*fe30*/  UIADD3 UR16, UPT, UPT, UR8, 0x2000, URZ ;  /* 0x0000200008107890 */ /* 0x000fe4000fffe0ff */
[----:B------:R-:W-:Y:S02]  /*fe40*/  UIADD3 UR17, UPT, UPT, UR8, 0xe008, URZ ;  /* 0x0000e00808117890 */ /* 0x000fe4000fffe0ff */
[----:B------:R-:W-:Y:S01]  /*fe50*/  UIADD3.X UR11, UPT, UPT, URZ, UR5, URZ, UP2, !UPT ;  /* 0x00000005ff0b7290 */ /* 0x000fe200097fe4ff */
[----:B------:R-:W-:Y:S01]  /*fe60*/  UMOV UR24, 0x0 ;  /* 0x0000000000187882 */ /* 0x000fe20000000000 */
[----:B------:R-:W-:Y:S01]  /*fe70*/  UMOV UR25, 0x10000000 ;  /* 0x1000000000197882 */ /* 0x000fe20000000000 */
[----:B------:R-:W-:Y:S01]  /*fe80*/  UMOV UR18, URZ ;  /* 0x000000ff00127c82 */ /* 0x000fe20008000000 */
[----:B------:R-:W-:Y:S01]  /*fe90*/  UMOV UR20, UR12 ;  /* 0x0000000c00147c82 */ /* 0x000fe20008000000 */
[----:B------:R-:W-:Y:S01]  /*fea0*/  UMOV UR21, UR13 ;  /* 0x0000000d00157c82 */ /* 0x000fe20008000000 */
[----:B------:R-:W-:-:S03]  /*feb0*/  UMOV UR22, UR14 ;  /* 0x0000000e00167c82 */ /* 0x000fc60008000000 */
[----:B------:R3:W-:Y:S02]  /*fec0*/  UTMALDG.5D [UR16], [UR10], desc[UR24] ;  /* 0x000018100a0075b4 */ /* 0x0007e40008021000 */
[----:B---3--:R-:W-:Y:S05]  /*fed0*/  BRA.U !UP0, `(.L_x_273) ;  /* 0x0000000108047547 */ /* 0x008fea000b800000 */
[----:B------:R-:W-:Y:S05]  /*fee0*/  BPT.TRAP 0x1 ;  /* 0x000000040000795c */ /* 0x000fea0000300000 */
.L_x_273:
[----:B------:R-:W-:Y:S01]  /*fef0*/  ULEA UR17, UR6, UR8, 0x3 ;  /* 0x0000000806117291 */ /* 0x000fe2000f8e18ff */
[----:B-1----:R-:W-:Y:S01]  /*ff00*/  IMAD.U32 R3, RZ, RZ, UR15 ;  /* 0x0000000fff037e24 */ /* 0x002fe2000f8e00ff */
[----:B------:R-:W-:-:S04]  /*ff10*/  @!P0 MOV R2, 0x2000 ;  /* 0x0000200000028802 */ /* 0x000fc80000000f00 */
[----:B------:R-:W-:-:S04]  /*ff20*/  SHF.L.U32 R3, R3, 0x1f, RZ ;  /* 0x0000001f03037819 */ /* 0x000fc800000006ff */
[----:B------:R-:W1:Y:S02]  /*ff30*/  SYNCS.PHASECHK.TRANS64.TRYWAIT P1, [UR17+0xe038], R3 ;  /* 0x00e03803ff0075a7 */ /* 0x000e640008021111 */
[----:B-1----:R-:W-:Y:S05]  /*ff40*/  @!P1 BRA `(.L_x_274) ;  /* 0x0000003400e89947 */ /* 0x002fea0003800000 */
.L_x_426:
[----:B------:R3:W-:Y:S01]  /*ff50*/  @!P0 SYNCS.ARRIVE.TRANS64 RZ, [UR17+0xe020], R2 ;  /* 0x00e02002ffff89a7 */ /* 0x0007e20008000011 */
[----:B------:R-:W-:Y:S05]  /*ff60*/  BRA.U !UP1, `(.L_x_275) ;  /* 0x0000000109047547 */ /* 0x000fea000b800000 */
[----:B------:R-:W-:Y:S05]  /*ff70*/  BPT.TRAP 0x1 ;  /* 0x000000040000795c */ /* 0x000fea0000300000 */
.L_x_275:
[----:B------:R-:W-:Y:S04]  /*ff80*/  BSSY.RECONVERGENT B0, `(.L_x_276) ;  /* 0x0000003000007945 */ /* 0x000fe80003800200 */
[----:B------:R-:W-:Y:S05]  /*ff90*/  @P2 BRA `(.L_x_277) ;  /* 0x0000000000042947 */ /* 0x000fea0003800000 */
[----:B------:R-:W-:Y:S05]  /*ffa0*/  BPT.TRAP 0x1 ;  /* 0x000000040000795c */ /* 0x000fea0000300000 */
.L_x_277:
[----:B------:R-:W-:Y:S05]  /*ffb0*/  BSYNC.RECONVERGENT B0 ;  /* 0x0000000000007941 */ /* 0x000fea0003800200 */
.L_x_276:
[----:B------:R-:W-:Y:S01]  /*ffc0*/  ULEA UR16, UR6, UR8, 0xd ;  /* 0x0000000806107291 */ /* 0x000fe2000f8e68ff */
[----:B------:R-:W-:Y:S01]  /*ffd0*/  LOP3.LUT R4, R4, 0x1, RZ, 0x3c, !PT ;  /* 0x0000000104047812 */ /* 0x000fe200078e3cff */
[----:B------:R-:W-:Y:S02]  /*ffe0*/  UIADD3 UR24, UP2, UPT, UR4, 0x280, URZ ;  /* 0x0000028004187890 */ /* 0x000fe4000ff5e0ff */
[----:B------:R-:W-:Y:S02]  /*fff0*/  UIADD3 UR17, UPT, UPT, UR17, 0xe020, URZ ;  /* 0x0000e02011117890 */ /* 0x000fe4000fffe0ff */
[----:B------:R-:W-:Y:S02]  /*10000*/  UIADD3 UR16, UPT, UPT, UR16, 0x4000, URZ ;  /* 0x0000400010107890 */ /* 0x000fe4000fffe0ff */
[----:B------:R-:W-:Y:S01]  /*10010*/  UIADD3.X UR25, UPT, UPT, URZ, UR5, URZ, UP2, !UPT ;  /* 0x00000005ff197290 */ /* 0x000fe200097fe4ff */
[----:B------:R-:W-:Y:S01]  /*10020*/  UMOV UR10, 0x0 ;  /* 0x00000000000a7882 */ /* 0x000fe20000000000 */
[----:B------:R-:W-:Y:S01]  /*10030*/  UMOV UR11, 0x10000000 ;  /* 0x10000000000b7882 */ /* 0x000fe20000000000 */
[----:B------:R-:W-:Y:S01]  /*10040*/  UMOV UR18, URZ ;  /* 0x000000ff00127c82 */ /* 0x000fe20008000000 */
[----:B------:R-:W-:Y:S01]  /*10050*/  UMOV UR19, URZ ;  /* 0x000000ff00137c82 */ /* 0x000fe20008000000 */
[----:B------:R-:W-:Y:S01]  /*10060*/  UMOV UR20, UR13 ;  /* 0x0000000d00147c82 */ /* 0x000fe20008000000 */
[----:B------:R-:W-:Y:S01]  /*10070*/  UMOV UR21, UR14 ;  /* 0x0000000e00157c82 */ /* 0x000fe20008000000 */
[----:B------:R-:W-:-:S02]  /*10080*/  UIADD3 UR6, UPT, UPT, UR6, 0x1, URZ ;  /* 0x0000000106067890 */ /* 0x000fc4000fffe0ff */
[----:B------:R4:W-:Y:S02]  /*10090*/  UTMALDG.4D [UR16], [UR24], desc[UR10] ;  /* 0x00000a10180075b4 */ /* 0x0009e40008019000 */
[----:B------:R-:W-:-:S04]  /*100a0*/  UISETP.NE.AND UP2, UPT, UR6, 0x3, UPT ;  /* 0x000000030600788c */ /* 0x000fc8000bf45270 */
[----:B------:R-:W-:Y:S02]  /*100b0*/  USEL UR9, URZ, 0x1, UP2 ;  /* 0x00000001ff097887 */ /* 0x000fe40009000000 */
[----:B------:R-:W-:Y:S02]  /*100c0*/  USEL UR22, UR6, URZ, UP2 ;  /* 0x000000ff06167287 */ /* 0x000fe40009000000 */
[----:B------:R-:W-:Y:S02]  /*100d0*/  UISETP.GE.AND UP2, UPT, UR7, 0x81, UPT ;  /* 0x000000810700788c */ /* 0x000fe4000bf46270 */
[----:B------:R-:W-:-:S07]  /*100e0*/  ULOP3.LUT UR15, UR15, UR9, URZ, 0x3c, !UPT ;  /* 0x000000090f0f7292 */ /* 0x000fce000f8e3cff */
[----:B----4-:R-:W-:Y:S05]  /*100f0*/  BRA.U !UP2, `(.L_x_253) ;  /* 0x0000001d0a7c7547 */ /* 0x010fea000b800000 */
[----:B------:R-:W-:-:S04]  /*10100*/  UIADD3 UR7, UPT, UPT, UR7, 0x7f, URZ ;  /* 0x0000007f07077890 */ /* 0x000fc8000fffe0ff */
[----:B------:R-:W-:-:S04]  /*10110*/  USHF.R.S32.HI UR6, URZ, 0x1f, UR7 ;  /* 0x0000001fff067899 */ /* 0x000fc80008011407 */
[----:B------:R-:W-:-:S04]  /*10120*/  ULEA.HI UR7, UR6, UR7, URZ, 0x7 ;  /* 0x0000000706077291 */ /* 0x000fc8000f8f38ff */
[----:B------:R-:W-:-:S04]  /*10130*/  USHF.R.S32.HI UR7, URZ, 0x7, UR7 ;  /* 0x00000007ff077899 */ /* 0x000fc80008011407 */
[----:B------:R-:W-:-:S04]  /*10140*/  UISETP.LT.AND UP2, UPT, UR7, 0x2, UPT ;  /* 0x000000020700788c */ /* 0x000fc8000bf41270 */
[----:B------:R-:W-:-:S04]  /*10150*/  USEL UR6, UR7, 0x2, UP2 ;  /* 0x0000000207067887 */ /* 0x000fc80009000000 */
[----:B------:R-:W-:-:S04]  /*10160*/  UIADD3 UR6, UPT, UPT, UR7, -UR6, URZ ;  /* 0x8000000607067290 */ /* 0x000fc8000fffe0ff */
[----:B------:R-:W-:Y:S02]  /*10170*/  UISETP.GE.U32.AND UP2, UPT, UR6, 0x3, UPT ;  /* 0x000000030600788c */ /* 0x000fe4000bf46070 */
[----:B------:R-:W-:-:S03]  /*10180*/  UIADD3 UR9, UPT, UPT, UR6, 0x1, URZ ;  /* 0x0000000106097890 */ /* 0x000fc6000fffe0ff */
[----:B------:R-:W-:Y:S01]  /*10190*/  UMOV UR6, 0x1 ;  /* 0x0000000100067882 */ /* 0x000fe20000000000 */
[----:B------:R-:W-:-:S03]  /*101a0*/  ULOP3.LUT UR7, UR9, 0x3, URZ, 0xc0, !UPT ;  /* 0x0000000309077892 */ /* 0x000fc6000f8ec0ff */
[----:B------:R-:W-:Y:S09]  /*101b0*/  BRA.U !UP2, `(.L_x_278) ;  /* 0x000000110a307547 */ /* 0x000ff2000b800000 */
[----:B------:R-:W-:Y:S01]  /*101c0*/  ULOP3.LUT UR9, UR9, 0xfffffffc, URZ, 0xc0, !UPT ;  /* 0xfffffffc09097892 */ /* 0x000fe2000f8ec0ff */
[----:B------:R-:W-:-:S11]  /*101d0*/  UMOV UR6, 0x1 ;  /* 0x0000000100067882 */ /* 0x000fd60000000000 */
.L_x_319:
[----:B--2---:R-:W-:Y:S05]  /*101e0*/  BRA.U !UP0, `(.L_x_279) ;  /* 0x0000000108047547 */ /* 0x004fea000b800000 */
[----:B------:R-:W-:Y:S05]  /*101f0*/  BPT.TRAP 0x1 ;  /* 0x000000040000795c */ /* 0x000fea0000300000 */
.L_x_279:
[----:B------:R-:W4:Y:S01]  /*10200*/  S2UR UR8, SR_CgaCtaId ;  /* 0x00000000000879c3 */ /* 0x000f220000008800 */
[----:B------:R-:W-:Y:S01]  /*10210*/  UMOV UR10, 0x400 ;  /* 0x00000400000a7882 */ /* 0x000fe20000000000 */
[----:B-1----:R-:W-:Y:S01]  /*10220*/  IMAD.U32 R3, RZ, RZ, UR15 ;  /* 0x0000000fff037e24 */ /* 0x002fe2000f8e00ff */
[----:B---3--:R-:W-:-:S04]  /*10230*/  @!P0 MOV R2, 0x2000 ;  /* 0x0000200000028802 */ /* 0x008fc80000000f00 */
[----:B------:R-:W-:Y:S01]  /*10240*/  SHF.L.U32 R3, R3, 0x1f, RZ ;  /* 0x0000001f03037819 */ /* 0x000fe200000006ff */
[----:B----4-:R-:W-:-:S04]  /*10250*/  ULEA UR8, UR8, UR10, 0x18 ;  /* 0x0000000a08087291 */ /* 0x010fc8000f8ec0ff */
[----:B------:R-:W-:-:S09]  /*10260*/  ULEA UR17, UR22, UR8, 0x3 ;  /* 0x0000000816117291 */ /* 0x000fd2000f8e18ff */
[----:B------:R-:W1:Y:S02]  /*10270*/  SYNCS.PHASECHK.TRANS64.TRYWAIT P1, [UR17+0xe038], R3 ;  /* 0x00e03803ff0075a7 */ /* 0x000e640008021111 */
[----:B-1----:R-:W-:Y:S05]  /*10280*/  @!P1 BRA `(.L_x_280) ;  /* 0x0000003400309947 */ /* 0x002fea0003800000 */
.L_x_428:
[----:B------:R3:W-:Y:S01]  /*10290*/  @!P0 SYNCS.ARRIVE.TRANS64 RZ, [UR17+0xe020], R2 ;  /* 0x00e02002ffff89a7 */ /* 0x0007e20008000011 */
[----:B------:R-:W-:Y:S05]  /*102a0*/  BRA.U !UP1, `(.L_x_281) ;  /* 0x0000000109047547 */ /* 0x000fea000b800000 */
[----:B------:R-:W-:Y:S05]  /*102b0*/  BPT.TRAP 0x1 ;  /* 0x000000040000795c */ /* 0x000fea0000300000 */
.L_x_281:
[----:B-12---:R-:W1:Y:S01]  /*102c0*/  S2R R0, SR_TID.X ;  /* 0x0000000000007919 */ /* 0x006e620000002100 */
[----:B------:R-:W-:Y:S01]  /*102d0*/  BSSY.RECONVERGENT B0, `(.L_x_282) ;  /* 0x0000005000007945 */ /* 0x000fe20003800200 */
[----:B-1----:R-:W-:-:S04]  /*102e0*/  LOP3.LUT P2, RZ, R0, 0x1f, RZ, 0xc0, !PT ;  /* 0x0000001f00ff7812 */ /* 0x002fc8000784c0ff */
[----:B------:R-:W-:-:S13]  /*102f0*/  PLOP3.LUT P2, PT, P2, P0, PT, 0x8f, 0xf8 ;  /* 0x0000000000f8781c */ /* 0x000fda0001741177 */
[----:B------:R-:W-:Y:S05]  /*10300*/  @P2 BRA `(.L_x_283) ;  /* 0x0000000000042947 */ /* 0x000fea0003800000 */
[----:B------:R-:W-:Y:S05]  /*10310*/  BPT.TRAP 0x1 ;  /* 0x000000040000795c */ /* 0x000fea0000300000 */
.L_x_283:
[----:B------:R-:W-:Y:S05]  /*10320*/  BSYNC.RECONVERGENT B0 ;  /* 0x0000000000007941 */ /* 0x000fea0003800200 */
.L_x_282:
[----:B------:R-:W-:Y:S02]  /*10330*/  ULEA UR16, UR22, UR8, 0xd ;  /* 0x0000000816107291 */ /* 0x000fe4000f8e68ff */
[----:B------:R-:W-:Y:S02]  /*10340*/  UIADD3 UR24, UP2, UPT, UR4, 0x180, URZ ;  /* 0x0000018004187890 */ /* 0x000fe4000ff5e0ff */
[----:B------:R-:W-:Y:S02]  /*10350*/  USHF.L.U32 UR19, UR6, 0x7, URZ ;  /* 0x0000000706137899 */ /* 0x000fe400080006ff */
        /* <DEDUP_REMOVED lines=8> */
[----:B------:R-:W-:-:S03]  /*103e0*/  UIADD3 UR22, UPT, UPT, UR22, 0x1, URZ ;  /* 0x0000000116167890 */ /* 0x000fc6000fffe0ff */
[----:B------:R1:W-:Y:S01]  /*103f0*/  UTMALDG.4D [UR16], [UR24], desc[UR10] ;  /* 0x00000a10180075b4 */ /* 0x0003e20008019000 */
[----:B------:R-:W-:-:S04]  /*10400*/  UISETP.NE.AND UP2, UPT, UR22, 0x3, UPT ;  /* 0x000000031600788c */ /* 0x000fc8000bf45270 */
[----:B------:R-:W-:Y:S02]  /*10410*/  USEL UR12, URZ, 0x1, UP2 ;  /* 0x00000001ff0c7887 */ /* 0x000fe40009000000 */
[----:B------:R-:W-:Y:S02]  /*10420*/  USEL UR22, UR22, URZ, UP2 ;  /* 0x000000ff16167287 */ /* 0x000fe40009000000 */
[----:B------:R-:W-:Y:S01]  /*10430*/  ULOP3.LUT UR15, UR15, UR12, URZ, 0x3c, !UPT ;  /* 0x0000000c0f0f7292 */ /* 0x000fe2000f8e3cff */
[----:B-1----:R-:W-:Y:S11]  /*10440*/  BRA.U !UP0, `(.L_x_284) ;  /* 0x0000000108047547 */ /* 0x002ff6000b800000 */
[----:B------:R-:W-:Y:S05]  /*10450*/  BPT.TRAP 0x1 ;  /* 0x000000040000795c */ /* 0x000fea0000300000 */
.L_x_284:
[----:B------:R-:W-:Y:S01]  /*10460*/  ULEA UR17, UR22, UR8, 0x3 ;  /* 0x0000000816117291 */ /* 0x000fe2000f8e18ff */
[----:B------:R-:W-:Y:S01]  /*10470*/  IMAD.U32 R3, RZ, RZ, UR15 ;  /* 0x0000000fff037e24 */ /* 0x000fe2000f8e00ff */
[----:B---3--:R-:W-:-:S04]  /*10480*/  @!P0 MOV R2, 0x2000 ;  /* 0x0000200000028802 */ /* 0x008fc80000000f00 */
[----:B------:R-:W-:-:S04]  /*10490*/  SHF.L.U32 R3, R3, 0x1f, RZ ;  /* 0x0000001f03037819 */ /* 0x000fc800000006ff */
[----:B------:R-:W1:Y:S02]  /*104a0*/  SYNCS.PHASECHK.TRANS64.TRYWAIT P1, [UR17+0xe038], R3 ;  /* 0x00e03803ff0075a7 */ /* 0x000e640008021111 */
[----:B-1----:R-:W-:Y:S05]  /*104b0*/  @!P1 BRA `(.L_x_285) ;  /* 0x0000003000bc9947 */ /* 0x002fea0003800000 */
.L_x_430:
[----:B------:R2:W-:Y:S01]  /*104c0*/  @!P0 SYNCS.ARRIVE.TRANS64 RZ, [UR17+0xe020], R2 ;  /* 0x00e02002ffff89a7 */ /* 0x0005e20008000011 */
[----:B------:R-:W-:Y:S05]  /*104d0*/  BRA.U !UP1, `(.L_x_286) ;  /* 0x0000000109047547 */ /* 0x000fea000b800000 */
[----:B------:R-:W-:Y:S05]  /*104e0*/  BPT.TRAP 0x1 ;  /* 0x000000040000795c */ /* 0x000fea0000300000 */
.L_x_286:
[----:B------:R-:W-:Y:S04]  /*104f0*/  BSSY.RECONVERGENT B0, `(.L_x_287) ;  /* 0x0000003000007945 */ /* 0x000fe80003800200 */
[----:B------:R-:W-:Y:S05]  /*10500*/  @P2 BRA `(.L_x_288) ;  /* 0x0000000000042947 */ /* 0x000fea0003800000 */
[----:B------:R-:W-:Y:S05]  /*10510*/  BPT.TRAP 0x1 ;  /* 0x000000040000795c */ /* 0x000fea0000300000 */
.L_x_288:
[----:B------:R-:W-:Y:S05]  /*10520*/  BSYNC.RECONVERGENT B0 ;  /* 0x0000000000007941 */ /* 0x000fea0003800200 */
.L_x_287:
        /* <DEDUP_REMOVED lines=17> */
[----:B---3--:R-:W-:Y:S11]  /*10640*/  BRA.U !UP0, `(.L_x_289) ;  /* 0x0000000108047547 */ /* 0x008ff6000b800000 */
[----:B------:R-:W-:Y:S05]  /*10650*/  BPT.TRAP 0x1 ;  /* 0x000000040000795c */ /* 0x000fea0000300000 */
.L_x_289:
[----:B------:R-:W-:Y:S01]  /*10660*/  ULEA UR17, UR22, UR8, 0x3 ;  /* 0x0000000816117291 */ /* 0x000fe2000f8e18ff */
[----:B-1----:R-:W-:Y:S01]  /*10670*/  IMAD.U32 R3, RZ, RZ, UR15 ;  /* 0x0000000fff037e24 */ /* 0x002fe2000f8e00ff */
[----:B--2---:R-:W-:-:S04]  /*10680*/  @!P0 MOV R2, 0x2000 ;  /* 0x0000200000028802 */ /* 0x004fc80000000f00 */
[----:B------:R-:W-:-:S04]  /*10690*/  SHF.L.U32 R3, R3, 0x1f, RZ ;  /* 0x0000001f03037819 */ /* 0x000fc800000006ff */
[----:B------:R-:W1:Y:S02]  /*106a0*/  SYNCS.PHASECHK.TRANS64.TRYWAIT P1, [UR17+0xe038], R3 ;  /* 0x00e03803ff0075a7 */ /* 0x000e640008021111 */
[----:B-1----:R-:W-:Y:S05]  /*106b0*/  @!P1 BRA `(.L_x_290) ;  /* 0x0000003000549947 */ /* 0x002fea0003800000 */
.L_x_432:
[----:B------:R2:W-:Y:S01]  /*106c0*/  @!P0 SYNCS.ARRIVE.TRANS64 RZ, [UR17+0xe020], R2 ;  /* 0x00e02002ffff89a7 */ /* 0x0005e20008000011 */
[----:B------:R-:W-:Y:S05]  /*106d0*/  BRA.U !UP1, `(.L_x_291) ;  /* 0x0000000109047547 */ /* 0x000fea000b800000 */
[----:B------:R-:W-:Y:S05]  /*106e0*/  BPT.TRAP 0x1 ;  /* 0x000000040000795c */ /* 0x000fea0000300000 */
.L_x_291:
[----:B------:R-:W-:Y:S04]  /*106f0*/  BSSY.RECONVERGENT B0, `(.L_x_292) ;  /* 0x0000003000007945 */ /* 0x000fe80003800200 */
[----:B------:R-:W-:Y:S05]  /*10700*/  @P2 BRA `(.L_x_293) ;  /* 0x0000000000042947 */ /* 0x000fea0003800000 */
[----:B------:R-:W-:Y:S05]  /*10710*/  BPT.TRAP 0x1 ;  /* 0x000000040000795c */ /* 0x000fea0000300000 */
.L_x_293:
[----:B------:R-:W-:Y:S05]  /*10720*/  BSYNC.RECONVERGENT B0 ;  /* 0x0000000000007941 */ /* 0x000fea0003800200 */
.L_x_292:
[----:B------:R-:W-:Y:S02]  /*10730*/  ULEA UR16, UR22, UR8, 0xd ;  /* 0x0000000816107291 */ /* 0x000fe4000f8e68ff */
[----:B------:R-:W-:Y:S02]  /*10740*/  UIADD3 UR24, UP2, UPT, UR4, 0x180, URZ ;  /* 0x0000018004187890 */ /* 0x000fe4000ff5e0ff */
[----:B------:R-:W-:Y:S02]  /*10750*/  ULEA UR19, UR6, 0x80, 0x7 ;  /* 0x0000008006137891 */ /* 0x000fe4000f8e38ff */
        /* <DEDUP_REMOVED lines=16> */
.L_x_294:
[----:B------:R-:W-:Y:S01]  /*10860*/  ULEA UR17, UR22, UR8, 0x3 ;  /* 0x0000000816117291 */ /* 0x000fe2000f8e18ff */
[----:B-1----:R-:W-:Y:S01]  /*10870*/  IMAD.U32 R3, RZ, RZ, UR15 ;  /* 0x0000000fff037e24 */ /* 0x002fe2000f8e00ff */
[----:B--2---:R-:W-:-:S04]  /*10880*/  @!P0 MOV R2, 0x2000 ;  /* 0x0000200000028802 */ /* 0x004fc80000000f00 */
[----:B------:R-:W-:-:S04]  /*10890*/  SHF.L.U32 R3, R3, 0x1f, RZ ;  /* 0x0000001f03037819 */ /* 0x000fc800000006ff */
[----:B------:R-:W1:Y:S02]  /*108a0*/  SYNCS.PHASECHK.TRANS64.TRYWAIT P1, [UR17+0xe038], R3 ;  /* 0x00e03803ff0075a7 */ /* 0x000e640008021111 */
[----:B-1----:R-:W-:Y:S05]  /*108b0*/  @!P1 BRA `(.L_x_295) ;  /* 0x0000002c00ec9947 */ /* 0x002fea0003800000 */
.L_x_434:
[----:B------:R2:W-:Y:S01]  /*108c0*/  @!P0 SYNCS.ARRIVE.TRANS64 RZ, [UR17+0xe020], R2 ;  /* 0x00e02002ffff89a7 */ /* 0x0005e20008000011 */
[----:B------:R-:W-:Y:S05]  /*108d0*/  BRA.U !UP1, `(.L_x_296) ;  /* 0x0000000109047547 */ /* 0x000fea000b800000 */
[----:B------:R-:W-:Y:S05]  /*108e0*/  BPT.TRAP 0x1 ;  /* 0x000000040000795c */ /* 0x000fea0000300000 */
.L_x_296:
[----:B------:R-:W-:Y:S04]  /*108f0*/  BSSY.RECONVERGENT B0, `(.L_x_297) ;  /* 0x0000003000007945 */ /* 0x000fe80003800200 */
[----:B------:R-:W-:Y:S05]  /*10900*/  @P2 BRA `(.L_x_298) ;  /* 0x0000000000042947 */ /* 0x000fea0003800000 */
[----:B------:R-:W-:Y:S05]  /*10910*/  BPT.TRAP 0x1 ;  /* 0x000000040000795c */ /* 0x000fea0000300000 */
.L_x_298:
[----:B------:R-:W-:Y:S05]  /*10920*/  BSYNC.RECONVERGENT B0 ;  /* 0x0000000000007941 */ /* 0x000fea0003800200 */
.L_x_297:
        /* <DEDUP_REMOVED lines=19> */
.L_x_299:
[----:B------:R-:W-:Y:S01]  /*10a60*/  ULEA UR17, UR22, UR8, 0x3 ;  /* 0x0000000816117291 */ /* 0x000fe2000f8e18ff */
[----:B-1----:R-:W-:Y:S01]  /*10a70*/  IMAD.U32 R3, RZ, RZ, UR15 ;  /* 0x0000000fff037e24 */ /* 0x002fe2000f8e00ff */
[----:B--2---:R-:W-:-:S04]  /*10a80*/  @!P0 MOV R2, 0x2000 ;  /* 0x0000200000028802 */ /* 0x004fc80000000f00 */
[----:B------:R-:W-:-:S04]  /*10a90*/  SHF.L.U32 R3, R3, 0x1f, RZ ;  /* 0x0000001f03037819 */ /* 0x000fc800000006ff */
[----:B------:R-:W1:Y:S02]  /*10aa0*/  SYNCS.PHASECHK.TRANS64.TRYWAIT P1, [UR17+0xe038], R3 ;  /* 0x00e03803ff0075a7 */ /* 0x000e640008021111 */
[----:B-1----:R-:W-:Y:S05]  /*10ab0*/  @!P1 BRA `(.L_x_300) ;  /* 0x0000002c00849947 */ /* 0x002fea0003800000 */
.L_x_436:
[----:B------:R2:W-:Y:S01]  /*10ac0*/  @!P0 SYNCS.ARRIVE.TRANS64 RZ, [UR17+0xe020], R2 ;  /* 0x00e02002ffff89a7 */ /* 0x0005e20008000011 */
[----:B------:R-:W-:Y:S05]  /*10ad0*/  BRA.U !UP1, `(.L_x_301) ;  /* 0x0000000109047547 */ /* 0x000fea000b800000 */
[----:B------:R-:W-:Y:S05]  /*10ae0*/  BPT.TRAP 0x1 ;  /* 0x000000040000795c */ /* 0x000fea0000300000 */
.L_x_301:
[----:B------:R-:W-:Y:S04]  /*10af0*/  BSSY.RECONVERGENT B0, `(.L_x_302) ;  /* 0x0000003000007945 */ /* 0x000fe80003800200 */
[----:B------:R-:W-:Y:S05]  /*10b00*/  @P2 BRA `(.L_x_303) ;  /* 0x0000000000042947 */ /* 0x000fea0003800000 */
[----:B------:R-:W-:Y:S05]  /*10b10*/  BPT.TRAP 0x1 ;  /* 0x000000040000795c */ /* 0x000fea0000300000 */
.L_x_303:
[----:B------:R-:W-:Y:S05]  /*10b20*/  BSYNC.RECONVERGENT B0 ;  /* 0x0000000000007941 */ /* 0x000fea0003800200 */
.L_x_302:
        /* <DEDUP_REMOVED lines=19> */
.L_x_304:
[----:B------:R-:W-:Y:S01]  /*10c60*/  ULEA UR17, UR22, UR8, 0x3 ;  /* 0x0000000816117291 */ /* 0x000fe2000f8e18ff */
[----:B-1----:R-:W-:Y:S01]  /*10c70*/  IMAD.U32 R3, RZ, RZ, UR15 ;  /* 0x0000000fff037e24 */ /* 0x002fe2000f8e00ff */
[----:B--2---:R-:W-:-:S04]  /*10c80*/  @!P0 MOV R2, 0x2000 ;  /* 0x0000200000028802 */ /* 0x004fc80000000f00 */
[----:B------:R-:W-:-:S04]  /*10c90*/  SHF.L.U32 R3, R3, 0x1f, RZ ;  /* 0x0000001f03037819 */ /* 0x000fc800000006ff */
[----:B------:R-:W1:Y:S02]  /*10ca0*/  SYNCS.PHASECHK.TRANS64.TRYWAIT P1, [UR17+0xe038], R3 ;  /* 0x00e03803ff0075a7 */ /* 0x000e640008021111 */
[----:B-1----:R-:W-:Y:S05]  /*10cb0*/  @!P1 BRA `(.L_x_305) ;  /* 0x0000002c001c9947 */ /* 0x002fea0003800000 */
.L_x_438:
[----:B------:R2:W-:Y:S01]  /*10cc0*/  @!P0 SYNCS.ARRIVE.TRANS64 RZ, [UR17+0xe020], R2 ;  /* 0x00e02002ffff89a7 */ /* 0x0005e20008000011 */
[----:B------:R-:W-:Y:S05]  /*10cd0*/  BRA.U !UP1, `(.L_x_306) ;  /* 0x0000000109047547 */ /* 0x000fea000b800000 */
[----:B------:R-:W-:Y:S05]  /*10ce0*/  BPT.TRAP 0x1 ;  /* 0x000000040000795c */ /* 0x000fea0000300000 */
.L_x_306:
[----:B------:R-:W-:Y:S04]  /*10cf0*/  BSSY.RECONVERGENT B0, `(.L_x_307) ;  /* 0x0000003000007945 */ /* 0x000fe80003800200 */
[----:B------:R-:W-:Y:S05]  /*10d00*/  @P2 BRA `(.L_x_308) ;  /* 0x0000000000042947 */ /* 0x000fea0003800000 */
[----:B------:R-:W-:Y:S05]  /*10d10*/  BPT.TRAP 0x1 ;  /* 0x000000040000795c */ /* 0x000fea0000300000 */
.L_x_308:
[----:B------:R-:W-:Y:S05]  /*10d20*/  BSYNC.RECONVERGENT B0 ;  /* 0x0000000000007941 */ /* 0x000fea0003800200 */
.L_x_307:
        /* <DEDUP_REMOVED lines=13> */
[----:B------:R-:W-:Y:S02]  /*10e00*/  UIADD3 UR10, UPT, UPT, UR6, 0x3, URZ ;  /* 0x00000003060a7890 */ /* 0x000fe4000fffe0ff */
[----:B------:R-:W-:-:S04]  /*10e10*/  UISETP.NE.AND UP2, UPT, UR22, 0x3, UPT ;  /* 0x000000031600788c */ /* 0x000fc8000bf45270 */
[----:B------:R-:W-:Y:S02]  /*10e20*/  USEL UR11, URZ, 0x1, UP2 ;  /* 0x00000001ff0b7887 */ /* 0x000fe40009000000 */
[----:B------:R-:W-:Y:S02]  /*10e30*/  USEL UR22, UR22, URZ, UP2 ;  /* 0x000000ff16167287 */ /* 0x000fe40009000000 */
[----:B------:R-:W-:Y:S01]  /*10e40*/  ULOP3.LUT UR15, UR15, UR11, URZ, 0x3c, !UPT ;  /* 0x0000000b0f0f7292 */ /* 0x000fe2000f8e3cff */
[----:B---3--:R-:W-:Y:S11]  /*10e50*/  BRA.U !UP0, `(.L_x_309) ;  /* 0x0000000108047547 */ /* 0x008ff6000b800000 */
[----:B------:R-:W-:Y:S05]  /*10e60*/  BPT.TRAP 0x1 ;  /* 0x000000040000795c */ /* 0x000fea0000300000 */
.L_x_309:
[----:B------:R-:W-:Y:S01]  /*10e70*/  ULEA UR17, UR22, UR8, 0x3 ;  /* 0x0000000816117291 */ /* 0x000fe2000f8e18ff */
[----:B-1----:R-:W-:Y:S01]  /*10e80*/  IMAD.U32 R3, RZ, RZ, UR15 ;  /* 0x0000000fff037e24 */ /* 0x002fe2000f8e00ff */
[----:B--2---:R-:W-:-:S04]  /*10e90*/  @!P0 MOV R2, 0x2000 ;  /* 0x0000200000028802 */ /* 0x004fc80000000f00 */
[----:B------:R-:W-:-:S04]  /*10ea0*/  SHF.L.U32 R3, R3, 0x1f, RZ ;  /* 0x0000001f03037819 */ /* 0x000fc800000006ff */
[----:B------:R-:W1:Y:S02]  /*10eb0*/  SYNCS.PHASECHK.TRANS64.TRYWAIT P1, [UR17+0xe038], R3 ;  /* 0x00e03803ff0075a7 */ /* 0x000e640008021111 */
[----:B-1----:R-:W-:Y:S05]  /*10ec0*/  @!P1 BRA `(.L_x_310) ;  /* 0x0000002800b09947 */ /* 0x002fea0003800000 */
.L_x_440:
[----:B------:R2:W-:Y:S01]  /*10ed0*/  @!P0 SYNCS.ARRIVE.TRANS64 RZ, [UR17+0xe020], R2 ;  /* 0x00e02002ffff89a7 */ /* 0x0005e20008000011 */
[----:B------:R-:W-:Y:S05]  /*10ee0*/  BRA.U !UP1, `(.L_x_311) ;  /* 0x0000000109047547 */ /* 0x000fea000b800000 */
[----:B------:R-:W-:Y:S05]  /*10ef0*/  BPT.TRAP 0x1 ;  /* 0x000000040000795c */ /* 0x000fea0000300000 */
.L_x_311:
[----:B------:R-:W-:Y:S04]  /*10f00*/  BSSY.RECONVERGENT B0, `(.L_x_312) ;  /* 0x0000003000007945 */ /* 0x000fe80003800200 */
[----:B------:R-:W-:Y:S05]  /*10f10*/  @P2 BRA `(.L_x_313) ;  /* 0x0000000000042947 */ /* 0x000fea0003800000 */
[----:B------:R-:W-:Y:S05]  /*10f20*/  BPT.TRAP 0x1 ;  /* 0x000000040000795c */ /* 0x000fea0000300000 */
.L_x_313:
[----:B------:R-:W-:Y:S05]  /*10f30*/  BSYNC.RECONVERGENT B0 ;  /* 0x0000000000007941 */ /* 0x000fea0003800200 */
.L_x_312:
        /* <DEDUP_REMOVED lines=19> */
.L_x_314:
[----:B------:R-:W-:Y:S01]  /*11070*/  ULEA UR17, UR22, UR8, 0x3 ;  /* 0x0000000816117291 */ /* 0x000fe2000f8e18ff */
[----:B-1----:R-:W-:Y:S01]  /*11080*/  IMAD.U32 R3, RZ, RZ, UR15 ;  /* 0x0000000fff037e24 */ /* 0x002fe2000f8e00ff */
[----:B--2---:R-:W-:-:S04]  /*11090*/  @!P0 MOV R2, 0x2000 ;  /* 0x0000200000028802 */ /* 0x004fc80000000f00 */
[----:B------:R-:W-:-:S04]  /*110a0*/  SHF.L.U32 R3, R3, 0x1f, RZ ;  /* 0x0000001f03037819 */ /* 0x000fc800000006ff */
[----:B------:R-:W1:Y:S02]  /*110b0*/  SYNCS.PHASECHK.TRANS64.TRYWAIT P1, [UR17+0xe038], R3 ;  /* 0x00e03803ff0075a7 */ /* 0x000e640008021111 */
[----:B-1----:R-:W-:Y:S05]  /*110c0*/  @!P1 BRA `(.L_x_315) ;  /* 0x0000002800489947 */ /* 0x002fea0003800000 */
.L_x_442:
[----:B------:R2:W-:Y:S01]  /*110d0*/  @!P0 SYNCS.ARRIVE.TRANS64 RZ, [UR17+0xe020], R2 ;  /* 0x00e02002ffff89a7 */ /* 0x0005e20008000011 */
[----:B------:R-:W-:Y:S05]  /*110e0*/  BRA.U !UP1, `(.L_x_316) ;  /* 0x0000000109047547 */ /* 0x000fea000b800000 */
[----:B------:R-:W-:Y:S05]  /*110f0*/  BPT.TRAP 0x1 ;  /* 0x000000040000795c */ /* 0x000fea0000300000 */
.L_x_316:
[----:B------:R-:W-:Y:S04]  /*11100*/  BSSY.RECONVERGENT B0, `(.L_x_317) ;  /* 0x0000003000007945 */ /* 0x000fe80003800200 */
[----:B------:R-:W-:Y:S05]  /*11110*/  @P2 BRA `(.L_x_318) ;  /* 0x0000000000042947 */ /* 0x000fea0003800000 */
[----:B------:R-:W-:Y:S05]  /*11120*/  BPT.TRAP 0x1 ;  /* 0x000000040000795c */ /* 0x000fea0000300000 */
.L_x_318:
[----:B------:R-:W-:Y:S05]  /*11130*/  BSYNC.RECONVERGENT B0 ;  /* 0x0000000000007941 */ /* 0x000fea0003800200 */
.L_x_317:
        /* <DEDUP_REMOVED lines=17> */
[----:B------:R-:W-:Y:S02]  /*11250*/  UISETP.NE.AND UP2, UPT, UR10, UR9, UPT ;  /* 0x000000090a00728c */ /* 0x000fe4000bf45270 */
[----:B------:R-:W-:-:S07]  /*11260*/  ULOP3.LUT UR15, UR15, UR11, URZ, 0x3c, !UPT ;  /* 0x0000000b0f0f7292 */ /* 0x000fce000f8e3cff */
[----:B----4-:R-:W-:Y:S05]  /*11270*/  BRA.U UP2, `(.L_x_319) ;  /* 0xffffffed02d87547 */ /* 0x010fea000b83ffff */
.L_x_278:
[----:B------:R-:W-:-:S09]  /*11280*/  UISETP.NE.AND UP2, UPT, UR7, URZ, UPT ;  /* 0x000000ff0700728c */ /* 0x000fd2000bf45270 */
[----:B------:R-:W-:Y:S05]  /*11290*/  BRA.U !UP2, `(.L_x_253) ;  /* 0x0000000d0a147547 */ /* 0x000fea000b800000 */
[----:B------:R-:W-:Y:S05]  /*112a0*/  BRA.U !UP0, `(.L_x_320) ;  /* 0x0000000108047547 */ /* 0x000fea000b800000 */
[----:B------:R-:W-:Y:S05]  /*112b0*/  BPT.TRAP 0x1 ;  /* 0x000000040000795c */ /* 0x000fea0000300000 */
.L_x_320:
[----:B------:R-:W-:Y:S01]  /*112c0*/  ULEA UR17, UR22, UR8, 0x3 ;  /* 0x0000000816117291 */ /* 0x000fe2000f8e18ff */
[----:B-1----:R-:W-:Y:S01]  /*112d0*/  IMAD.U32 R3, RZ, RZ, UR15 ;  /* 0x0000000fff037e24 */ /* 0x002fe2000f8e00ff */
[----:B--23--:R-:W-:-:S04]  /*112e0*/  @!P0 MOV R2, 0x2000 ;  /* 0x0000200000028802 */ /* 0x00cfc80000000f00 */
[----:B------:R-:W-:-:S04]  /*112f0*/  SHF.L.U32 R3, R3, 0x1f, RZ ;  /* 0x0000001f03037819 */ /* 0x000fc800000006ff */
[----:B------:R-:W1:Y:S02]  /*11300*/  SYNCS.PHASECHK.TRANS64.TRYWAIT P1, [UR17+0xe038], R3 ;  /* 0x00e03803ff0075a7 */ /* 0x000e640008021111 */
[----:B-1----:R-:W-:Y:S05]  /*11310*/  @!P1 BRA `(.L_x_321) ;  /* 0x0000002400cc9947 */ /* 0x002fea0003800000 */
.L_x_444:
[----:B------:R2:W-:Y:S01]  /*11320*/  @!P0 SYNCS.ARRIVE.TRANS64 RZ, [UR17+0xe020], R2 ;  /* 0x00e02002ffff89a7 */ /* 0x0005e20008000011 */
[----:B------:R-:W-:Y:S05]  /*11330*/  BRA.U !UP1, `(.L_x_322) ;  /* 0x0000000109047547 */ /* 0x000fea000b800000 */
[----:B------:R-:W-:Y:S05]  /*11340*/  BPT.TRAP 0x1 ;  /* 0x000000040000795c */ /* 0x000fea0000300000 */
.L_x_322:
[----:B------:R-:W-:Y:S04]  /*11350*/  BSSY.RECONVERGENT B0, `(.L_x_323) ;  /* 0x0000003000007945 */ /* 0x000fe80003800200 */
[----:B------:R-:W-:Y:S05]  /*11360*/  @P2 BRA `(.L_x_324) ;  /* 0x0000000000042947 */ /* 0x000fea0003800000 */
[----:B------:R-:W-:Y:S05]  /*11370*/  BPT.TRAP 0x1 ;  /* 0x000000040000795c */ /* 0x000fea0000300000 */
.L_x_324:
[----:B------:R-:W-:Y:S05]  /*11380*/  BSYNC.RECONVERGENT B0 ;  /* 0x0000000000007941 */ /* 0x000fea0003800200 */
.L_x_323:
        /* <DEDUP_REMOVED lines=19> */
.L_x_325:
[----:B------:R-:W-:Y:S01]  /*114c0*/  ULEA UR17, UR22, UR8, 0x3 ;  /* 0x0000000816117291 */ /* 0x000fe2000f8e18ff */
[----:B-1----:R-:W-:Y:S01]  /*114d0*/  IMAD.U32 R3, RZ, RZ, UR15 ;  /* 0x0000000fff037e24 */ /* 0x002fe2000f8e00ff */
[----:B--2---:R-:W-:-:S04]  /*114e0*/  @!P0 MOV R2, 0x2000 ;  /* 0x0000200000028802 */ /* 0x004fc80000000f00 */
[----:B------:R-:W-:-:S04]  /*114f0*/  SHF.L.U32 R3, R3, 0x1f, RZ ;  /* 0x0000001f03037819 */ /* 0x000fc800000006ff */
[----:B------:R-:W1:Y:S02]  /*11500*/  SYNCS.PHASECHK.TRANS64.TRYWAIT P1, [UR17+0xe038], R3 ;  /* 0x00e03803ff0075a7 */ /* 0x000e640008021111 */
[----:B-1----:R-:W-:Y:S05]  /*11510*/  @!P1 BRA `(.L_x_326) ;  /* 0x0000002400649947 */ /* 0x002fea0003800000 */
.L_x_446:
[----:B------:R2:W-:Y:S01]  /*11520*/  @!P0 SYNCS.ARRIVE.TRANS64 RZ, [UR17+0xe020], R2 ;  /* 0x00e02002ffff89a7 */ /* 0x0005e20008000011 */
[----:B------:R-:W-:Y:S05]  /*11530*/  BRA.U !UP1, `(.L_x_327) ;  /* 0x0000000109047547 */ /* 0x000fea000b800000 */
[----:B------:R-:W-:Y:S05]  /*11540*/  BPT.TRAP 0x1 ;  /* 0x000000040000795c */ /* 0x000fea0000300000 */
.L_x_327:
[----:B------:R-:W-:Y:S04]  /*11550*/  BSSY.RECONVERGENT B0, `(.L_x_328) ;  /* 0x0000003000007945 */ /* 0x000fe80003800200 */
[----:B------:R-:W-:Y:S05]  /*11560*/  @P2 BRA `(.L_x_329) ;  /* 0x0000000000042947 */ /* 0x000fea0003800000 */
[----:B------:R-:W-:Y:S05]  /*11570*/  BPT.TRAP 0x1 ;  /* 0x000000040000795c */ /* 0x000fea0000300000 */
.L_x_329:
[----:B------:R-:W-:Y:S05]  /*11580*/  BSYNC.RECONVERGENT B0 ;  /* 0x0000000000007941 */ /* 0x000fea0003800200 */
.L_x_328:
        /* <DEDUP_REMOVED lines=16> */
[----:B------:R-:W-:Y:S02]  /*11690*/  UISETP.NE.AND UP2, UPT, UR7, 0x1, UPT ;  /* 0x000000010700788c */ /* 0x000fe4000bf45270 */
[----:B------:R-:W-:-:S07]  /*116a0*/  ULOP3.LUT UR15, UR15, UR9, URZ, 0x3c, !UPT ;  /* 0x000000090f0f7292 */ /* 0x000fce000f8e3cff */
[----:B----4-:R-:W-:Y:S05]  /*116b0*/  BRA.U !UP2, `(.L_x_253) ;  /* 0x000000090a0c7547 */ /* 0x010fea000b800000 */
[----:B------:R-:W-:Y:S05]  /*116c0*/  BRA.U !UP0, `(.L_x_330) ;  /* 0x0000000108047547 */ /* 0x000fea000b800000 */
[----:B------:R-:W-:Y:S05]  /*116d0*/  BPT.TRAP 0x1 ;  /* 0x000000040000795c */ /* 0x000fea0000300000 */
.L_x_330:
[----:B------:R-:W-:Y:S01]  /*116e0*/  ULEA UR17, UR22, UR8, 0x3 ;  /* 0x0000000816117291 */ /* 0x000fe2000f8e18ff */
[----:B-1----:R-:W-:Y:S01]  /*116f0*/  IMAD.U32 R3, RZ, RZ, UR15 ;  /* 0x0000000fff037e24 */ /* 0x002fe2000f8e00ff */
[----:B--2---:R-:W-:-:S04]  /*11700*/  @!P0 MOV R2, 0x2000 ;  /* 0x0000200000028802 */ /* 0x004fc80000000f00 */
[----:B------:R-:W-:-:S04]  /*11710*/  SHF.L.U32 R3, R3, 0x1f, RZ ;  /* 0x0000001f03037819 */ /* 0x000fc800000006ff */
[----:B------:R-:W1:Y:S02]  /*11720*/  SYNCS.PHASECHK.TRANS64.TRYWAIT P1, [UR17+0xe038], R3 ;  /* 0x00e03803ff0075a7 */ /* 0x000e640008021111 */
[----:B-1----:R-:W-:Y:S05]  /*11730*/  @!P1 BRA `(.L_x_331) ;  /* 0x0000002000f49947 */ /* 0x002fea0003800000 */
.L_x_448:
[----:B------:R2:W-:Y:S01]  /*11740*/  @!P0 SYNCS.ARRIVE.TRANS64 RZ, [UR17+0xe020], R2 ;  /* 0x00e02002ffff89a7 */ /* 0x0005e20008000011 */
[----:B------:R-:W-:Y:S05]  /*11750*/  BRA.U !UP1, `(.L_x_332) ;  /* 0x0000000109047547 */ /* 0x000fea000b800000 */
[----:B------:R-:W-:Y:S05]  /*11760*/  BPT.TRAP 0x1 ;  /* 0x000000040000795c */ /* 0x000fea0000300000 */
.L_x_332:
[----:B------:R-:W-:Y:S04]  /*11770*/  BSSY.RECONVERGENT B0, `(.L_x_333) ;  /* 0x0000003000007945 */ /* 0x000fe80003800200 */
[----:B------:R-:W-:Y:S05]  /*11780*/  @P2 BRA `(.L_x_334) ;  /* 0x0000000000042947 */ /* 0x000fea0003800000 */
[----:B------:R-:W-:Y:S05]  /*11790*/  BPT.TRAP 0x1 ;  /* 0x000000040000795c */ /* 0x000fea0000300000 */
.L_x_334:
[----:B------:R-:W-:Y:S05]  /*117a0*/  BSYNC.RECONVERGENT B0 ;  /* 0x0000000000007941 */ /* 0x000fea0003800200 */
.L_x_333:
        /* <DEDUP_REMOVED lines=19> */
.L_x_335:
[----:B------:R-:W-:Y:S01]  /*118e0*/  ULEA UR17, UR22, UR8, 0x3 ;  /* 0x0000000816117291 */ /* 0x000fe2000f8e18ff */
[----:B-1----:R-:W-:Y:S01]  /*118f0*/  IMAD.U32 R3, RZ, RZ, UR15 ;  /* 0x0000000fff037e24 */ /* 0x002fe2000f8e00ff */
[----:B--2---:R-:W-:-:S04]  /*11900*/  @!P0 MOV R2, 0x2000 ;  /* 0x0000200000028802 */ /* 0x004fc80000000f00 */
[----:B------:R-:W-:-:S04]  /*11910*/  SHF.L.U32 R3, R3, 0x1f, RZ ;  /* 0x0000001f03037819 */ /* 0x000fc800000006ff */
[----:B------:R-:W1:Y:S02]  /*11920*/  SYNCS.PHASECHK.TRANS64.TRYWAIT P1, [UR17+0xe038], R3 ;  /* 0x00e03803ff0075a7 */ /* 0x000e640008021111 */
[----:B-1----:R-:W-:Y:S05]  /*11930*/  @!P1 BRA `(.L_x_336) ;  /* 0x00000020008c9947 */ /* 0x002fea0003800000 */
.L_x_450:
[----:B------:R2:W-:Y:S01]  /*11940*/  @!P0 SYNCS.ARRIVE.TRANS64 RZ, [UR17+0xe020], R2 ;  /* 0x00e02002ffff89a7 */ /* 0x0005e20008000011 */
[----:B------:R-:W-:Y:S05]  /*11950*/  BRA.U !UP1, `(.L_x_337) ;  /* 0x0000000109047547 */ /* 0x000fea000b800000 */
[----:B------:R-:W-:Y:S05]  /*11960*/  BPT.TRAP 0x1 ;  /* 0x000000040000795c */ /* 0x000fea0000300000 */
.L_x_337:
[----:B------:R-:W-:Y:S04]  /*11970*/  BSSY.RECONVERGENT B0, `(.L_x_338) ;  /* 0x0000003000007945 */ /* 0x000fe80003800200 */
[----:B------:R-:W-:Y:S05]  /*11980*/  @P2 BRA `(.L_x_339) ;  /* 0x0000000000042947 */ /* 0x000fea0003800000 */
[----:B------:R-:W-:Y:S05]  /*11990*/  BPT.TRAP 0x1 ;  /* 0x000000040000795c */ /* 0x000fea0000300000 */
.L_x_339:
[----:B------:R-:W-:Y:S05]  /*119a0*/  BSYNC.RECONVERGENT B0 ;  /* 0x0000000000007941 */ /* 0x000fea0003800200 */
.L_x_338:
        /* <DEDUP_REMOVED lines=19> */
[----:B------:R-:W-:Y:S01]  /*11ae0*/  UIADD3 UR6, UPT, UPT, UR6, 0x2, URZ ;  /* 0x0000000206067890 */ /* 0x000fe2000fffe0ff */
[----:B------:R-:W-:Y:S11]  /*11af0*/  BRA.U !UP0, `(.L_x_340) ;  /* 0x0000000108047547 */ /* 0x000ff6000b800000 */
[----:B------:R-:W-:Y:S05]  /*11b00*/  BPT.TRAP 0x1 ;  /* 0x000000040000795c */ /* 0x000fea0000300000 */
.L_x_340:
[----:B------:R-:W-:Y:S01]  /*11b10*/  ULEA UR17, UR22, UR8, 0x3 ;  /* 0x0000000816117291 */ /* 0x000fe2000f8e18ff */
[----:B-1----:R-:W-:Y:S01]  /*11b20*/  IMAD.U32 R3, RZ, RZ, UR15 ;  /* 0x0000000fff037e24 */ /* 0x002fe2000f8e00ff */
[----:B--2---:R-:W-:-:S04]  /*11b30*/  @!P0 MOV R2, 0x2000 ;  /* 0x0000200000028802 */ /* 0x004fc80000000f00 */
[----:B------:R-:W-:-:S04]  /*11b40*/  SHF.L.U32 R3, R3, 0x1f, RZ ;  /* 0x0000001f03037819 */ /* 0x000fc800000006ff */
[----:B------:R-:W1:Y:S02]  /*11b50*/  SYNCS.PHASECHK.TRANS64.TRYWAIT P1, [UR17+0xe038], R3 ;  /* 0x00e03803ff0075a7 */ /* 0x000e640008021111 */
[----:B-1----:R-:W-:Y:S05]  /*11b60*/  @!P1 BRA `(.L_x_341) ;  /* 0x0000002000189947 */ /* 0x002fea0003800000 */
.L_x_452:
[----:B------:R2:W-:Y:S01]  /*11b70*/  @!P0 SYNCS.ARRIVE.TRANS64 RZ, [UR17+0xe020], R2 ;  /* 0x00e02002ffff89a7 */ /* 0x0005e20008000011 */
[----:B------:R-:W-:Y:S05]  /*11b80*/  BRA.U !UP1, `(.L_x_342) ;  /* 0x0000000109047547 */ /* 0x000fea000b800000 */
[----:B------:R-:W-:Y:S05]  /*11b90*/  BPT.TRAP 0x1 ;  /* 0x000000040000795c */ /* 0x000fea0000300000 */
.L_x_342:
[----:B------:R-:W-:Y:S04]  /*11ba0*/  BSSY.RECONVERGENT B0, `(.L_x_343) ;  /* 0x0000003000007945 */ /* 0x000fe80003800200 */
[----:B------:R-:W-:Y:S05]  /*11bb0*/  @P2 BRA `(.L_x_344) ;  /* 0x0000000000042947 */ /* 0x000fea0003800000 */
[----:B------:R-:W-:Y:S05]  /*11bc0*/  BPT.TRAP 0x1 ;  /* 0x000000040000795c */ /* 0x000fea0000300000 */
.L_x_344:
[----:B------:R-:W-:Y:S05]  /*11bd0*/  BSYNC.RECONVERGENT B0 ;  /* 0x0000000000007941 */ /* 0x000fea0003800200 */
.L_x_343:
        /* <DEDUP_REMOVED lines=19> */
.L_x_345:
[----:B------:R-:W-:Y:S01]  /*11d10*/  ULEA UR9, UR22, UR8, 0x3 ;  /* 0x0000000816097291 */ /* 0x000fe2000f8e18ff */
[----:B-1----:R-:W-:Y:S01]  /*11d20*/  IMAD.U32 R3, RZ, RZ, UR15 ;  /* 0x0000000fff037e24 */ /* 0x002fe2000f8e00ff */
[----:B--2---:R-:W-:-:S04]  /*11d30*/  @!P0 MOV R2, 0x2000 ;  /* 0x0000200000028802 */ /* 0x004fc80000000f00 */
[----:B------:R-:W-:-:S04]  /*11d40*/  SHF.L.U32 R3, R3, 0x1f, RZ ;  /* 0x0000001f03037819 */ /* 0x000fc800000006ff */
[----:B------:R-:W1:Y:S02]  /*11d50*/  SYNCS.PHASECHK.TRANS64.TRYWAIT P1, [UR9+0xe038], R3 ;  /* 0x00e03803ff0075a7 */ /* 0x000e640008021109 */
[----:B-1----:R-:W-:Y:S05]  /*11d60*/  @!P1 BRA `(.L_x_346) ;  /* 0x0000001c00b09947 */ /* 0x002fea0003800000 */
.L_x_454:
[----:B------:R2:W-:Y:S01]  /*11d70*/  @!P0 SYNCS.ARRIVE.TRANS64 RZ, [UR9+0xe020], R2 ;  /* 0x00e02002ffff89a7 */ /* 0x0005e20008000009 */
[----:B------:R-:W-:Y:S05]  /*11d80*/  BRA.U !UP1, `(.L_x_347) ;  /* 0x0000000109047547 */ /* 0x000fea000b800000 */
[----:B------:R-:W-:Y:S05]  /*11d90*/  BPT.TRAP 0x1 ;  /* 0x000000040000795c */ /* 0x000fea0000300000 */
.L_x_347:
[----:B------:R-:W-:Y:S04]  /*11da0*/  BSSY.RECONVERGENT B0, `(.L_x_348) ;  /* 0x0000003000007945 */ /* 0x000fe80003800200 */
[----:B------:R-:W-:Y:S05]  /*11db0*/  @P2 BRA `(.L_x_349) ;  /* 0x0000000000042947 */ /* 0x000fea0003800000 */
[----:B------:R-:W-:Y:S05]  /*11dc0*/  BPT.TRAP 0x1 ;  /* 0x000000040000795c */ /* 0x000fea0000300000 */
.L_x_349:
[----:B------:R-:W-:Y:S05]  /*11dd0*/  BSYNC.RECONVERGENT B0 ;  /* 0x0000000000007941 */ /* 0x000fea0003800200 */
.L_x_348:
[----:B------:R-:W-:Y:S02]  /*11de0*/  ULEA UR8, UR22, UR8, 0xd ;  /* 0x0000000816087291 */ /* 0x000fe4000f8e68ff */
[----:B------:R-:W-:Y:S02]  /*11df0*/  UIADD3 UR16, UP2, UPT, UR4, 0x280, URZ ;  /* 0x0000028004107890 */ /* 0x000fe4000ff5e0ff */
[----:B------:R-:W-:Y:S02]  /*11e00*/  USHF.L.U32 UR11, UR6, 0x7, URZ ;  /* 0x00000007060b7899 */ /* 0x000fe400080006ff */
[----:B------:R-:W-:Y:S02]  /*11e10*/  UIADD3 UR9, UPT, UPT, UR9, 0xe020, URZ ;  /* 0x0000e02009097890 */ /* 0x000fe4000fffe0ff */
[----:B------:R-:W-:Y:S02]  /*11e20*/  UIADD3 UR8, UPT, UPT, UR8, 0x4000, URZ ;  /* 0x0000400008087890 */ /* 0x000fe4000fffe0ff */
[----:B------:R-:W-:Y:S01]  /*11e30*/  UIADD3.X UR17, UPT, UPT, URZ, UR5, URZ, UP2, !UPT ;  /* 0x00000005ff117290 */ /* 0x000fe200097fe4ff */
[----:B------:R-:W-:Y:S01]  /*11e40*/  UMOV UR12, UR13 ;  /* 0x0000000d000c7c82 */ /* 0x000fe20008000000 */
[----:B------:R-:W-:Y:S01]  /*11e50*/  UMOV UR6, 0x0 ;  /* 0x0000000000067882 */ /* 0x000fe20000000000 */
[----:B------:R-:W-:Y:S01]  /*11e60*/  UMOV UR7, 0x10000000 ;  /* 0x1000000000077882 */ /* 0x000fe20000000000 */
[----:B------:R-:W-:Y:S01]  /*11e70*/  UMOV UR13, UR14 ;  /* 0x0000000e000d7c82 */ /* 0x000fe20008000000 */
[----:B------:R-:W-:Y:S01]  /*11e80*/  UMOV UR10, URZ ;  /* 0x000000ff000a7c82 */ /* 0x000fe20008000000 */
[----:B------:R-:W-:-:S03]  /*11e90*/  UIADD3 UR22, UPT, UPT, UR22, 0x1, URZ ;  /* 0x0000000116167890 */ /* 0x000fc6000fffe0ff */
[----:B------:R4:W-:Y:S01]  /*11ea0*/  UTMALDG.4D [UR8], [UR16], desc[UR6] ;  /* 0x00000608100075b4 */ /* 0x0009e20008019000 */
[----:B------:R-:W-:-:S04]  /*11eb0*/  UISETP.NE.AND UP2, UPT, UR22, 0x3, UPT ;  /* 0x000000031600788c */ /* 0x000fc8000bf45270 */
[----:B------:R-:W-:Y:S02]  /*11ec0*/  USEL UR14, URZ, 0x1, UP2 ;  /* 0x00000001ff0e7887 */ /* 0x000fe40009000000 */
[----:B------:R-:W-:Y:S02]  /*11ed0*/  USEL UR22, UR22, URZ, UP2 ;  /* 0x000000ff16167287 */ /* 0x000fe40009000000 */
[----:B----4-:R-:W-:-:S12]  /*11ee0*/  ULOP3.LUT UR15, UR15, UR14, URZ, 0x3c, !UPT ;  /* 0x0000000e0f0f7292 */ /* 0x010fd8000f8e3cff */
.L_x_253:
[----:B------:R-:W4:Y:S01]  /*11ef0*/  LDCU UR7, c[0x0][0x370] ;  /* 0x00006e00ff0777ac */ /* 0x000f220008000800 */
[----:B------:R-:W5:Y:S01]  /*11f00*/  LDCU UR6, c[0x0][0x900] ;  /* 0x00012000ff0677ac */ /* 0x000f620008000800 */
[----:B----4-:R-:W-:-:S04]  /*11f10*/  UIADD3 UR36, UPT, UPT, UR7, UR36, URZ ;  /* 0x0000002407247290 */ /* 0x010fc8000fffe0ff */
[----:B-----5:R-:W-:-:S09]  /*11f20*/  UISETP.GE.AND UP2, UPT, UR36, UR6, UPT ;  /* 0x000000062400728c */ /* 0x020fd2000bf46270 */
[----:B------:R-:W-:Y:S05]  /*11f30*/  BRA.U !UP2, `(.L_x_350) ;  /* 0xffffffd50a807547 */ /* 0x000fea000b83ffff */
[----:B-1----:R-:W-:Y:S05]  /*11f40*/  EXIT ;  /* 0x000000000000794d */ /* 0x002fea0003800000 */
.L_x_473:
[----:B------:R-:W-:-:S08]  /*11f50*/  NOP ;  /* 0x0000000000007918 */ /* 0x000fd00000000000 */
[----:B------:R-:W1:-:S00]  /*11f60*/  USETMAXREG.DEALLOC.CTAPOOL 0x20 ;  /* 0x00000020000079c8 */ /* 0x000e4000080e0500 */
[----:B-1----:R-:W1:Y:S02]  /*11f70*/  LDC R0, c[0x0][0x900] ;  /* 0x00024000ff007b82 */ /* 0x002e640000000800 */
[----:B-1----:R-:W-:-:S13]  /*11f80*/  ISETP.LE.AND P0, PT, R0, UR36, PT ;  /* 0x0000002400007c0c */ /* 0x002fda000bf03270 */
[----:B------:R-:W-:Y:S05]  /*11f90*/  @P0 EXIT ;  /* 0x000000000000094d */ /* 0x000fea0003800000 */
[----:B------:R-:W-:Y:S01]  /*11fa0*/  HFMA2 R4, -RZ, RZ, 0, 0 ;  /* 0x00000000ff047431 */ /* 0x000fe200000001ff */
[----:B------:R-:W-:Y:S01]  /*11fb0*/  PRMT R0, RZ, 0x7610, R0 ;  /* 0x00007610ff007816 */ /* 0x000fe20000000000 */
[----:B------:R-:W1:Y:S01]  /*11fc0*/  LDCU.64 UR26, c[0x0][0x348] ;  /* 0x00006900ff1a77ac */ /* 0x000e620008000a00 */
[----:B------:R-:W2:Y:S01]  /*11fd0*/  LDCU UR24, c[0x0][0x370] ;  /* 0x00006e00ff1877ac */ /* 0x000ea20008000800 */
[----:B------:R-:W3:Y:S01]  /*11fe0*/  LDCU UR16, c[0x0][0x900] ;  /* 0x00012000ff1077ac */ /* 0x000ee20008000800 */
[----:B------:R-:W4:Y:S01]  /*11ff0*/  LDCU UR22, c[0x0][0x904] ;  /* 0x00012080ff1677ac */ /* 0x000f220008000800 */
[----:B------:R-:W1:Y:S01]  /*12000*/  LDCU UR21, c[0x0][0x380] ;  /* 0x00007000ff1577ac */ /* 0x000e620008000800 */
[----:B------:R-:W1:Y:S01]  /*12010*/  LDCU UR19, c[0x0][0x38c] ;  /* 0x00007180ff1377ac */ /* 0x000e620008000800 */
[----:B------:R-:W1:Y:S01]  /*12020*/  LDCU UR23, c[0x0][0x91c] ;  /* 0x00012380ff1777ac */ /* 0x000e620008000800 */
[----:B------:R-:W1:Y:S01]  /*12030*/  LDCU UR20, c[0x0][0x918] ;  /* 0x00012300ff1477ac */ /* 0x000e620008000800 */
[----:B------:R-:W1:Y:S01]  /*12040*/  LDCU.64 UR14, c[0x0][0x908] ;  /* 0x00012100ff0e77ac */ /* 0x000e620008000a00 */
[----:B------:R-:W1:Y:S01]  /*12050*/  LDCU.64 UR6, c[0x0][0x920] ;  /* 0x00012400ff0677ac */ /* 0x000e620008000a00 */
[----:B------:R-:W1:Y:S02]  /*12060*/  LDCU.64 UR4, c[0x0][0x910] ;  /* 0x00012200ff0477ac */ /* 0x000e640008000a00 */
.L_x_358:
[----:B-1----:R-:W-:Y:S02]  /*12070*/  UIMAD.WIDE.U32 UR8, UR36, UR14, URZ ;  /* 0x0000000e240872a5 */ /* 0x002fe4000f8e00ff */
[----:B----4-:R-:W-:Y:S02]  /*12080*/  UISETP.NE.AND UP0, UPT, UR22, 0x1, UPT ;  /* 0x000000011600788c */ /* 0x010fe4000bf05270 */
[----:B------:R-:W-:-:S04]  /*12090*/  USHF.R.U32.HI UR8, URZ, UR15, UR9 ;  /* 0x0000000fff087299 */ /* 0x000fc80008011609 */
[----:B------:R-:W-:Y:S02]  /*120a0*/  USEL UR8, UR36, UR8, !UP0 ;  /* 0x0000000824087287 */ /* 0x000fe4000c000000 */
[----:B------:R-:W-:Y:S02]  /*120b0*/  UISETP.NE.AND UP0, UPT, UR23, 0x1, UPT ;  /* 0x000000011700788c */ /* 0x000fe4000bf05270 */
[----:B------:R-:W-:Y:S02]  /*120c0*/  UIMAD.WIDE.U32 UR10, UR8, UR6, URZ ;  /* 0x00000006080a72a5 */ /* 0x000fe4000f8e00ff */
[----:B------:R-:W-:Y:S02]  /*120d0*/  UIADD3 UR10, UPT, UPT, -UR8, URZ, URZ ;  /* 0x000000ff080a7290 */ /* 0x000fe4000fffe1ff */
[----:B------:R-:W-:Y:S02]  /*120e0*/  USHF.R.U32.HI UR11, URZ, UR7, UR11 ;  /* 0x00000007ff0b7299 */ /* 0x000fe4000801160b */
[----:B------:R-:W-:-:S02]  /*120f0*/  UIMAD UR10, UR22, UR10, UR36 ;  /* 0x0000000a160a72a4 */ /* 0x000fc4000f8e0224 */
[----:B------:R-:W-:Y:S02]  /*12100*/  USEL UR11, UR8, UR11, !UP0 ;  /* 0x0000000b080b7287 */ /* 0x000fe4000c000000 */
[----:B------:R-:W-:Y:S02]  /*12110*/  USHF.L.U32 UR10, UR10, 0x8, URZ ;  /* 0x000000080a0a7899 */ /* 0x000fe400080006ff */
[----:B------:R-:W-:Y:S02]  /*12120*/  UIADD3 UR13, UPT, UPT, -UR11, URZ, URZ ;  /* 0x000000ff0b0d7290 */ /* 0x000fe4000fffe1ff */
[----:B------:R-:W-:Y:S02]  /*12130*/  UISETP.GE.AND UP0, UPT, UR10, UR21, UPT ;  /* 0x000000150a00728c */ /* 0x000fe4000bf06270 */
[----:B------:R-:W-:-:S07]  /*12140*/  UIMAD UR13, UR23, UR13, UR8 ;  /* 0x0000000d170d72a4 */ /* 0x000fce000f8e0208 */
[----:B------:R-:W-:Y:S05]  /*12150*/  BRA.U UP0, `(.L_x_351) ;  /* 0x0000000500287547 */ /* 0x000fea000b800000 */
[----:B------:R-:W-:Y:S01]  /*12160*/  IMAD.U32 R3, RZ, RZ, UR19 ;  /* 0x00000013ff037e24 */ /* 0x000fe2000f8e00ff */
[----:B------:R-:W-:Y:S02]  /*12170*/  UIMAD.WIDE.U32 UR8, UR11, UR5, URZ ;  /* 0x000000050b0872a5 */ /* 0x000fe4000f8e00ff */
[----:B------:R-:W-:Y:S02]  /*12180*/  UISETP.NE.AND UP0, UPT, UR4, 0x1, UPT ;  /* 0x000000010400788c */ /* 0x000fe4000bf05270 */
[----:B------:R-:W-:Y:S01]  /*12190*/  IABS R3, R3 ;  /* 0x0000000300037213 */ /* 0x000fe20000000000 */
[----:B------:R-:W-:-:S03]  /*121a0*/  USHF.R.U32.HI UR8, URZ, UR20, UR9 ;  /* 0x00000014ff087299 */ /* 0x000fc60008011609 */
[----:B------:R-:W1:Y:S01]  /*121b0*/  I2F.RP R0, R3 ;  /* 0x0000000300007306 */ /* 0x000e620000209400 */
[----:B------:R-:W-:Y:S02]  /*121c0*/  USEL UR8, UR11, UR8, !UP0 ;  /* 0x000000080b087287 */ /* 0x000fe4000c000000 */
[----:B------:R-:W-:Y:S02]  /*121d0*/  UISETP.NE.AND UP0, UPT, UR19, URZ, UPT ;  /* 0x000000ff1300728c */ /* 0x000fe4000bf05270 */
[----:B------:R-:W-:-:S04]  /*121e0*/  UIADD3 UR8, UPT, UPT, -UR8, URZ, URZ ;  /* 0x000000ff08087290 */ /* 0x000fc8000fffe1ff */
[----:B------:R-:W-:-:S04]  /*121f0*/  UIMAD UR11, UR4, UR8, UR11 ;  /* 0x00000008040b72a4 */ /* 0x000fc8000f8e020b */
[----:B------:R-:W-:Y:S01]  /*12200*/  ULOP3.LUT UR8, UR11, UR19, URZ, 0x3c, !UPT ;  /* 0x000000130b087292 */ /* 0x000fe2000f8e3cff */
[----:B-1----:R-:W1:Y:S03]  /*12210*/  MUFU.RCP R6, R0 ;  /* 0x0000000000067308 */ /* 0x002e660000001000 */
[----:B------:R-:W-:Y:S01]  /*12220*/  UISETP.GE.AND UP1, UPT, UR8, URZ, UPT ;  /* 0x000000ff0800728c */ /* 0x000fe2000bf26270 */
[----:B-1----:R-:W-:Y:S02]  /*12230*/  IADD3 R6, PT, PT, R6, 0xffffffe, RZ ;  /* 0x0ffffffe06067810 */ /* 0x002fe40007ffe0ff */
[----:B------:R-:W-:Y:S02]  /*12240*/  MOV R0, UR11 ;  /* 0x0000000b00007c02 */ /* 0x000fe40008000f00 */
[----:B------:R-:W1:Y:S02]  /*12250*/  F2I.FTZ.U32.TRUNC.NTZ R7, R6 ;  /* 0x0000000600077305 */ /* 0x000e64000021f000 */
[----:B------:R-:W-:Y:S01]  /*12260*/  IABS R0, R0 ;  /* 0x0000000000007213 */ /* 0x000fe20000000000 */
[----:B-1----:R-:W-:-:S02]  /*12270*/  IMAD.MOV R2, RZ, RZ, -R7 ;  /* 0x000000ffff027224 */ /* 0x002fc400078e0a07 */
[----:B------:R-:W-:Y:S02]  /*12280*/  IMAD.MOV.U32 R6, RZ, RZ, RZ ;  /* 0x000000ffff067224 */ /* 0x000fe400078e00ff */
[----:B------:R-:W-:-:S04]  /*12290*/  IMAD R2, R2, R3, RZ ;  /* 0x0000000302027224 */ /* 0x000fc800078e02ff */
[----:B------:R-:W-:-:S06]  /*122a0*/  IMAD.HI.U32 R2, R7, R2, R6 ;  /* 0x0000000207027227 */ /* 0x000fcc00078e0006 */
[----:B------:R-:W-:-:S05]  /*122b0*/  IMAD.HI.U32 R5, R2, R0, RZ ;  /* 0x0000000002057227 */ /* 0x000fca00078e00ff */
[----:B------:R-:W-:-:S05]  /*122c0*/  IADD3 R2, PT, PT, -R5, RZ, RZ ;  /* 0x000000ff05027210 */ /* 0x000fca0007ffe1ff */
[----:B------:R-:W-:-:S05]  /*122d0*/  IMAD R0, R3, R2, R0 ;  /* 0x0000000203007224 */ /* 0x000fca00078e0200 */
[----:B------:R-:W-:-:S13]  /*122e0*/  ISETP.GT.U32.AND P0, PT, R3, R0, PT ;  /* 0x000000000300720c */ /* 0x000fda0003f04070 */
[----:B------:R-:W-:Y:S01]  /*122f0*/  @!P0 IMAD.IADD R0, R0, 0x1, -R3 ;  /* 0x0000000100008824 */ /* 0x000fe200078e0a03 */
[----:B------:R-:W-:Y:S02]  /*12300*/  @!P0 IADD3 R5, PT, PT, R5, 0x1, RZ ;  /* 0x0000000105058810 */ /* 0x000fe40007ffe0ff */
[----:B------:R-:W-:Y:S02]  /*12310*/  ELECT P0, URZ, PT ;  /* 0x0000000000ff782f */ /* 0x000fe40003800000 */
[----:B------:R-:W-:-:S13]  /*12320*/  ISETP.GE.U32.AND P1, PT, R0, R3, PT ;  /* 0x000000030000720c */ /* 0x000fda0003f26070 */
[----:B------:R-:W-:-:S05]  /*12330*/  @P1 VIADD R5, R5, 0x1 ;  /* 0x0000000105051836 */ /* 0x000fca0000000000 */
[----:B------:R-:W-:-:S13]  /*12340*/  R2UR UR12, R5 ;  /* 0x00000000050c72ca */ /* 0x000fda00000e0000 */
[----:B------:R-:W-:Y:S02]  /*12350*/  @!UP1 UIADD3 UR12, UPT, UPT, -UR12, URZ, URZ ;  /* 0x000000ff0c0c9290 */ /* 0x000fe4000fffe1ff */
[----:B------:R-:W-:-:S04]  /*12360*/  @!UP0 ULOP3.LUT UR12, URZ, UR19, URZ, 0x33, !UPT ;  /* 0x00000013ff0c8292 */ /* 0x000fc8000f8e33ff */
[----:B------:R-:W-:-:S04]  /*12370*/  UIADD3 UR8, UPT, UPT, -UR12, URZ, URZ ;  /* 0x000000ff0c087290 */ /* 0x000fc8000fffe1ff */
[----:B------:R-:W-:Y:S01]  /*12380*/  UIMAD UR11, UR19, UR8, UR11 ;  /* 0x00000008130b72a4 */ /* 0x000fe2000f8e020b */
[----:B------:R-:W-:Y:S11]  /*12390*/  BRA.U UP6, `(.L_x_352) ;  /* 0x0000000106047547 */ /* 0x000ff6000b800000 */
[----:B--23--:R-:W-:Y:S05]  /*123a0*/  BPT.TRAP 0x1 ;  /* 0x000000040000795c */ /* 0x00cfea0000300000 */
.L_x_352:
[----:B------:R-:W1:Y:S01]  /*123b0*/  S2UR UR18, SR_CgaCtaId ;  /* 0x00000000001279c3 */ /* 0x000e620000008800 */
[----:B------:R-:W-:Y:S01]  /*123c0*/  UMOV UR17, 0x400 ;  /* 0x0000040000117882 */ /* 0x000fe20000000000 */
[----:B------:R-:W-:Y:S01]  /*123d0*/  SHF.L.U32 R3, R4, 0x1f, RZ ;  /* 0x0000001f04037819 */ /* 0x000fe200000006ff */
[----:B-1----:R-:W-:-:S09]  /*123e0*/  ULEA UR17, UR18, UR17, 0x18 ;  /* 0x0000001112117291 */ /* 0x002fd2000f8ec0ff */
[----:B------:R-:W1:Y:S02]  /*123f0*/  SYNCS.PHASECHK.TRANS64.TRYWAIT P0, [UR17+0xe0b0], R3 ;  /* 0x00e0b003ff0075a7 */ /* 0x000e640008001111 */
[----:B-1----:R-:W-:Y:S05]  /*12400*/  @!P0 BRA `(.L_x_353) ;  /* 0x0000001800208947 */ /* 0x002fea0003800000 */
.L_x_456:
[----:B------:R-:W-:Y:S02]  /*12410*/  UIADD3 UR28, UP0, UPT, UR26, 0x400, URZ ;  /* 0x000004001a1c7890 */ /* 0x000fe4000ff1e0ff */
[----:B------:R-:W-:Y:S02]  /*12420*/  UIADD3 UR8, UPT, UPT, UR17, 0xa000, URZ ;  /* 0x0000a00011087890 */ /* 0x000fe4000fffe0ff */
[----:B------:R-:W-:Y:S01]  /*12430*/  UIADD3.X UR29, UPT, UPT, URZ, UR27, URZ, UP0, !UPT ;  /* 0x0000001bff1d7290 */ /* 0x000fe200087fe4ff */
[----:B------:R-:W-:-:S08]  /*12440*/  UMOV UR9, URZ ;  /* 0x000000ff00097c82 */ /* 0x000fd00008000000 */
[----:B------:R4:W-:Y:S01]  /*12450*/  UTMASTG.5D [UR8], [UR28] ;  /* 0x000000081c0073b5 */ /* 0x0009e20008020000 */
[----:B------:R0:W-:Y:S01]  /*12460*/  UTMACMDFLUSH ;  /* 0x00000000000079b7 */ /* 0x0001e20000000000 */
[----:B----4-:R-:W-:Y:S05]  /*12470*/  BRA.U UP6, `(.L_x_354) ;  /* 0x0000000106047547 */ /* 0x010fea000b800000 */
[----:B--23--:R-:W-:Y:S05]  /*12480*/  BPT.TRAP 0x1 ;  /* 0x000000040000795c */ /* 0x00cfea0000300000 */
.L_x_354:
[----:B------:R-:W4:Y:S02]  /*12490*/  SYNCS.PHASECHK.TRANS64.TRYWAIT P0, [UR17+0xe0b8], R3 ;  /* 0x00e0b803ff0075a7 */ /* 0x000f240008001111 */
[----:B----4-:R-:W-:Y:S05]  /*124a0*/  @!P0 BRA `(.L_x_355) ;  /* 0x0000001800108947 */ /* 0x010fea0003800000 */
.L_x_458:
[----:B------:R-:W-:Y:S02]  /*124b0*/  UIADD3 UR28, UP0, UPT, UR26, 0x400, URZ ;  /* 0x000004001a1c7890 */ /* 0x000fe4000ff1e0ff */
[----:B------:R-:W-:Y:S02]  /*124c0*/  UIADD3 UR10, UPT, UPT, UR10, 0x80, URZ ;  /* 0x000000800a0a7890 */ /* 0x000fe4000fffe0ff */
[----:B------:R-:W-:Y:S02]  /*124d0*/  UIADD3 UR8, UPT, UPT, UR17, 0xc000, URZ ;  /* 0x0000c00011087890 */ /* 0x000fe4000fffe0ff */
[----:B------:R-:W-:Y:S01]  /*124e0*/  UIADD3.X UR29, UPT, UPT, URZ, UR27, URZ, UP0, !UPT ;  /* 0x0000001bff1d7290 */ /* 0x000fe200087fe4ff */
[----:B------:R-:W-:-:S08]  /*124f0*/  UMOV UR9, URZ ;  /* 0x000000ff00097c82 */ /* 0x000fd00008000000 */
[----:B------:R4:W-:Y:S01]  /*12500*/  UTMASTG.5D [UR8], [UR28] ;  /* 0x000000081c0073b5 */ /* 0x0009e20008020000 */
[----:B------:R0:W-:Y:S01]  /*12510*/  UTMACMDFLUSH ;  /* 0x00000000000079b7 */ /* 0x0001e20000000000 */
[----:B------:R-:W-:-:S04]  /*12520*/  DEPBAR.LE SB0, 0x1 ;  /* 0x000080400000791a */ /* 0x000fc80000000000 */
[----:B----4-:R-:W-:Y:S05]  /*12530*/  BRA.U UP6, `(.L_x_356) ;  /* 0x0000000106047547 */ /* 0x010fea000b800000 */
[----:B--23--:R-:W-:Y:S05]  /*12540*/  BPT.TRAP 0x1 ;  /* 0x000000040000795c */ /* 0x00cfea0000300000 */
.L_x_356:
[----:B------:R-:W-:-:S04]  /*12550*/  UIADD3 UR8, UPT, UPT, UR17, 0xe0c0, URZ ;  /* 0x0000e0c011087890 */ /* 0x000fc8000fffe0ff */
[----:B------:R-:W-:-:S09]  /*12560*/  UPRMT UR8, UR18, 0x654, UR8 ;  /* 0x0000065412087896 */ /* 0x000fd20008000008 */
[----:B------:R-:W-:Y:S01]  /*12570*/  SYNCS.ARRIVE.TRANS64.RED.A1T0 RZ, [UR8], RZ ;  /* 0x000000ffffff79a7 */ /* 0x000fe20008100408 */
[----:B------:R-:W-:-:S04]  /*12580*/  DEPBAR.LE SB0, 0x0 ;  /* 0x000080000000791a */ /* 0x000fc80000000000 */
[----:B------:R-:W-:Y:S05]  /*12590*/  BRA.U UP6, `(.L_x_357) ;  /* 0x0000000106047547 */ /* 0x000fea000b800000 */
[----:B--23--:R-:W-:Y:S05]  /*125a0*/  BPT.TRAP 0x1 ;  /* 0x000000040000795c */ /* 0x00cfea0000300000 */
.L_x_357:
[----:B------:R-:W-:Y:S01]  /*125b0*/  UIADD3 UR17, UPT, UPT, UR17, 0xe0c8, URZ ;  /* 0x0000e0c811117890 */ /* 0x000fe2000fffe0ff */
[----:B-1----:R-:W-:Y:S01]  /*125c0*/  HFMA2 R0, -RZ, RZ, 0, 5.9604644775390625e-08 ;  /* 0x00000001ff007431 */ /* 0x002fe200000001ff */
[----:B------:R-:W-:Y:S02]  /*125d0*/  LOP3.LUT R4, R4, 0x1, RZ, 0x3c, !PT ;  /* 0x0000000104047812 */ /* 0x000fe400078e3cff */
[----:B------:R-:W-:-:S09]  /*125e0*/  UPRMT UR17, UR18, 0x654, UR17 ;  /* 0x0000065412117896 */ /* 0x000fd20008000011 */
[----:B------:R-:W-:Y:S03]  /*125f0*/  SYNCS.ARRIVE.TRANS64.RED.A1T0 RZ, [UR17], RZ ;  /* 0x000000ffffff79a7 */ /* 0x000fe60008100411 */
.L_x_351:
[----:B--2---:R-:W-:-:S04]  /*12600*/  UIADD3 UR36, UPT, UPT, UR24, UR36, URZ ;  /* 0x0000002418247290 */ /* 0x004fc8000fffe0ff */
[----:B---3--:R-:W-:-:S09]  /*12610*/  UISETP.GE.AND UP0, UPT, UR36, UR16, UPT ;  /* 0x000000102400728c */ /* 0x008fd2000bf06270 */
[----:B------:R-:W-:Y:S05]  /*12620*/  BRA.U !UP0, `(.L_x_358) ;  /* 0xfffffff908907547 */ /* 0x000fea000b83ffff */
[----:B------:R-:W-:-:S13]  /*12630*/  LOP3.LUT P0, RZ, R0, 0xff, RZ, 0xc0, !PT ;  /* 0x000000ff00ff7812 */ /* 0x000fda000780c0ff */
[----:B------:R-:W-:Y:S05]  /*12640*/  @!P0 EXIT ;  /* 0x000000000000894d */ /* 0x000fea0003800000 */
[----:B------:R-:W1:Y:S01]  /*12650*/  S2UR UR4, SR_CgaCtaId ;  /* 0x00000000000479c3 */ /* 0x000e620000008800 */
[----:B------:R-:W-:Y:S01]  /*12660*/  UMOV UR5, 0x400 ;  /* 0x0000040000057882 */ /* 0x000fe20000000000 */
[----:B------:R-:W-:Y:S01]  /*12670*/  UMOV UR6, 0x40 ;  /* 0x0000004000067882 */ /* 0x000fe20000000000 */
[----:B------:R-:W-:Y:S02]  /*12680*/  IMAD.MOV.U32 R2, RZ, RZ, 0xffff ;  /* 0x0000ffffff027424 */ /* 0x000fe400078e00ff */
[----:B------:R-:W-:Y:S01]  /*12690*/  IMAD.MOV.U32 R0, RZ, RZ, 0x1 ;  /* 0x00000001ff007424 */ /* 0x000fe200078e00ff */
[----:B-1----:R-:W-:Y:S02]  /*126a0*/  ULEA UR5, UR4, UR5, 0x18 ;  /* 0x0000000504057291 */ /* 0x002fe4000f8ec0ff */
[----:B------:R-:W-:-:S07]  /*126b0*/  ULEA UR6, UR4, UR6, 0x18 ;  /* 0x0000000604067291 */ /* 0x000fce000f8ec0ff */
[----:B------:R-:W1:Y:S01]  /*126c0*/  LDS R3, [UR5+0xe0e0] ;  /* 0x00e0e005ff037984 */ /* 0x000e620008000800 */
[----:B------:R-:W-:-:S03]  /*126d0*/  NOP ;  /* 0x0000000000007918 */ /* 0x000fc60000000000 */
[----:B------:R-:W2:Y:S01]  /*126e0*/  LDS R5, [UR6+0x14] ;  /* 0x00001406ff057984 */ /* 0x000ea20008000800 */
[----:B-1----:R-:W-:-:S04]  /*126f0*/  LOP3.LUT R3, R3, 0xffff, RZ, 0xc0, !PT ;  /* 0x0000ffff03037812 */ /* 0x002fc800078ec0ff */
[----:B------:R-:W-:-:S04]  /*12700*/  SHF.R.U32.HI R3, RZ, 0x5, R3 ;  /* 0x00000005ff037819 */ /* 0x000fc80000011603 */
[-C--:B------:R-:W-:Y:S02]  /*12710*/  SHF.L.U32 R2, R2, R3.reuse, RZ ;  /* 0x0000000302027219 */ /* 0x080fe400000006ff */
[----:B------:R-:W-:Y:S02]  /*12720*/  SHF.L.U32 R0, R0, R3, RZ ;  /* 0x0000000300007219 */ /* 0x000fe400000006ff */
[----:B--2---:R-:W-:-:S04]  /*12730*/  LOP3.LUT R5, R5, R2, RZ, 0xc0, !PT ;  /* 0x0000000205057212 */ /* 0x004fc800078ec0ff */
[----:B------:R-:W-:-:S13]  /*12740*/  ISETP.NE.AND P0, PT, R5, R2, PT ;  /* 0x000000020500720c */ /* 0x000fda0003f05270 */
[----:B------:R-:W-:Y:S05]  /*12750*/  @P0 BRA `(.L_x_359) ;  /* 0x00000000005c0947 */ /* 0x000fea0003800000 */
[----:B------:R-:W1:Y:S02]  /*12760*/  LDS R3, [UR6+0x18] ;  /* 0x00001806ff037984 */ /* 0x000e640008000800 */
[----:B-1----:R-:W-:-:S04]  /*12770*/  LOP3.LUT R3, R3, R0, RZ, 0xc0, !PT ;  /* 0x0000000003037212 */ /* 0x002fc800078ec0ff */
[----:B------:R-:W-:-:S13]  /*12780*/  ISETP.NE.AND P0, PT, R3, R0, PT ;  /* 0x000000000300720c */ /* 0x000fda0003f05270 */
[----:B------:R-:W-:Y:S05]  /*12790*/  @P0 BRA `(.L_x_360) ;  /* 0x0000000000400947 */ /* 0x000fea0003800000 */
[----:B------:R-:W-:Y:S01]  /*127a0*/  R2UR UR8, R2 ;  /* 0x00000000020872ca */ /* 0x000fe200000e0000 */
[----:B------:R-:W1:Y:S01]  /*127b0*/  S2R R3, SR_LANEID ;  /* 0x0000000000037919 */ /* 0x000e620000000000 */
[----:B------:R-:W-:Y:S01]  /*127c0*/  LOP3.LUT R4, RZ, R0, RZ, 0x33, !PT ;  /* 0x00000000ff047212 */ /* 0x000fe200078e33ff */
[----:B------:R-:W-:Y:S02]  /*127d0*/  VOTEU.ANY UR7, UPT, PT ;  /* 0x0000000000077886 */ /* 0x000fe400038e0100 */
[----:B------:R-:W-:Y:S01]  /*127e0*/  UFLO.U32 UR7, UR7 ;  /* 0x00000007000772bd */ /* 0x000fe200080e0000 */
[----:B------:R-:W2:Y:S07]  /*127f0*/  REDUX UR4, R4 ;  /* 0x00000000040473c4 */ /* 0x000eae0000000000 */
[----:B------:R-:W-:-:S06]  /*12800*/  ULOP3.LUT UR8, URZ, UR8, URZ, 0x33, !UPT ;  /* 0x00000008ff087292 */ /* 0x000fcc000f8e33ff */
[----:B------:R-:W-:-:S04]  /*12810*/  IMAD.U32 R2, RZ, RZ, UR8 ;  /* 0x00000008ff027e24 */ /* 0x000fc8000f8e00ff */
[----:B------:R-:W3:Y:S02]  /*12820*/  REDUX UR5, R2 ;  /* 0x00000000020573c4 */ /* 0x000ee40000000000 */
[----:B------:R4:W-:Y:S01]  /*12830*/  UTCATOMSWS.AND URZ, UR8 ;  /* 0x0000000800ff79e3 */ /* 0x0009e20008000000 */
[----:B--2---:R-:W-:Y:S01]  /*12840*/  IMAD.U32 R0, RZ, RZ, UR4 ;  /* 0x00000004ff007e24 */ /* 0x004fe2000f8e00ff */
[----:B-1----:R-:W-:Y:S01]  /*12850*/  ISETP.EQ.U32.AND P0, PT, R3, UR7, PT ;  /* 0x0000000703007c0c */ /* 0x002fe2000bf02070 */
[----:B---3--:R-:W-:-:S12]  /*12860*/  IMAD.U32 R3, RZ, RZ, UR5 ;  /* 0x00000005ff037e24 */ /* 0x008fd8000f8e00ff */
[----:B------:R4:W-:Y:S04]  /*12870*/  @P0 ATOMS.AND RZ, [UR6+0x14], R3 ;  /* 0x00001403ffff098c */ /* 0x0009e8000a800006 */
[----:B------:R4:W-:Y:S01]  /*12880*/  @P0 ATOMS.AND RZ, [UR6+0x18], R0 ;  /* 0x00001800ffff098c */ /* 0x0009e2000a800006 */
[----:B------:R-:W-:Y:S05]  /*12890*/  BRA `(.L_x_361) ;  /* 0x0000000000147947 */ /* 0x000fea0003800000 */
.L_x_360:
[----:B------:R-:W-:Y:S02]  /*128a0*/  MOV R2, 0x128c0 ;  /* 0x000128c000027802 */ /* 0x000fe40000000f00 */
[----:B------:R-:W-:Y:S05]  /*128b0*/  CALL.REL.NOINC `($__internal_0_$__cuda_sm10x_tcgen05_guardrail_trap_col_being_dealloced_not_returned_by_alloc) ;  /* 0x0000001400247944 */ /* 0x000fea0003c00000 */
[----:B------:R-:W-:Y:S05]  /*128c0*/  BRA `(.L_x_361) ;  /* 0x0000000000087947 */ /* 0x000fea0003800000 */
.L_x_359:
[----:B------:R-:W-:Y:S02]  /*128d0*/  MOV R2, 0x128f0 ;  /* 0x000128f000027802 */ /* 0x000fe40000000f00 */
[----:B------:R-:W-:Y:S05]  /*128e0*/  CALL.REL.NOINC `($__internal_2_$__cuda_sm10x_tcgen05_guardrail_trap_unallocated_columns_being_dealloced) ;  /* 0x0000001400307944 */ /* 0x000fea0003c00000 */
.L_x_361:
[----:B------:R-:W-:Y:S01]  /*128f0*/  NOP ;  /* 0x0000000000007918 */ /* 0x000fe20000000000 */
[----:B----4-:R-:W-:Y:S05]  /*12900*/  EXIT ;  /* 0x000000000000794d */ /* 0x010fea0003800000 */
.L_x_37:
[----:B-1----:R-:W-:-:S07]  /*12910*/  MOV R0, UR20 ;  /* 0x0000001400007c02 */ /* 0x002fce0008000f00 */
.L_x_362:
[----:B-1----:R1:W2:Y:S02]  /*12920*/  SYNCS.PHASECHK.TRANS64.TRYWAIT P0, [R0+URZ+0xe000], R5 ;  /* 0x00e00005000075a7 */ /* 0x0022a400080011ff */
[----:B--2---:R-:W-:Y:S05]  /*12930*/  @!P0 NANOSLEEP.SYNCS 0x989680 ;  /* 0x009896800000895d */ /* 0x004fea0003900000 */
[----:B------:R-:W2:Y:S02]  /*12940*/  @!P0 SYNCS.PHASECHK.TRANS64 P0, [R0+URZ+0xe000], R5 ;  /* 0x00e00005000085a7 */ /* 0x000ea400080010ff */
[----:B--2---:R-:W-:Y:S05]  /*12950*/  @!P0 BRA `(.L_x_362) ;  /* 0xfffffffc00f08947 */ /* 0x004fea000383ffff */
[----:B------:R-:W-:Y:S05]  /*12960*/  BRA `(.L_x_363) ;  /* 0xfffffef000d07947 */ /* 0x000fea000383ffff */
.L_x_39:
[----:B------:R-:W-:-:S07]  /*12970*/  MOV R0, UR5 ;  /* 0x0000000500007c02 */ /* 0x000fce0008000f00 */
.L_x_364:
[----:B-1----:R1:W2:Y:S02]  /*12980*/  SYNCS.PHASECHK.TRANS64.TRYWAIT P0, [R0+URZ+0xe020], R3 ;  /* 0x00e02003000075a7 */ /* 0x0022a400080011ff */
[----:B--2---:R-:W-:Y:S05]  /*12990*/  @!P0 NANOSLEEP.SYNCS 0x989680 ;  /* 0x009896800000895d */ /* 0x004fea0003900000 */
[----:B------:R-:W2:Y:S02]  /*129a0*/  @!P0 SYNCS.PHASECHK.TRANS64 P0, [R0+URZ+0xe020], R3 ;  /* 0x00e02003000085a7 */ /* 0x000ea400080010ff */
[----:B--2---:R-:W-:Y:S05]  /*129b0*/  @!P0 BRA `(.L_x_364) ;  /* 0xfffffffc00f08947 */ /* 0x004fea000383ffff */
[----:B------:R-:W-:Y:S05]  /*129c0*/  BRA `(.L_x_365) ;  /* 0xfffffef000d87947 */ /* 0x000fea000383ffff */
.L_x_41:
[----:B------:R-:W-:-:S07]  /*129d0*/  MOV R3, UR20 ;  /* 0x0000001400037c02 */ /* 0x000fce0008000f00 */
.L_x_366:
[----:B-1----:R1:W2:Y:S02]  /*129e0*/  SYNCS.PHASECHK.TRANS64.TRYWAIT P0, [R3+URZ+0xe058], R4 ;  /* 0x00e05804030075a7 */ /* 0x0022a400080011ff */
[----:B--2---:R-:W-:Y:S05]  /*129f0*/  @!P0 NANOSLEEP.SYNCS 0x989680 ;  /* 0x009896800000895d */ /* 0x004fea0003900000 */
[----:B------:R-:W2:Y:S02]  /*12a00*/  @!P0 SYNCS.PHASECHK.TRANS64 P0, [R3+URZ+0xe058], R4 ;  /* 0x00e05804030085a7 */ /* 0x000ea400080010ff */
[----:B--2---:R-:W-:Y:S05]  /*12a10*/  @!P0 BRA `(.L_x_366) ;  /* 0xfffffffc00f08947 */ /* 0x004fea000383ffff */
[----:B------:R-:W-:Y:S05]  /*12a20*/  BRA `(.L_x_367) ;  /* 0xfffffef400007947 */ /* 0x000fea000383ffff */
.L_x_45:
[----:B------:R-:W-:-:S07]  /*12a30*/  MOV R0, UR20 ;  /* 0x0000001400007c02 */ /* 0x000fce0008000f00 */
.L_x_368:
[----:B--2---:R2:W3:Y:S02]  /*12a40*/  SYNCS.PHASECHK.TRANS64.TRYWAIT P0, [R0+URZ+0xe008], R5 ;  /* 0x00e00805000075a7 */ /* 0x0044e400080011ff */
[----:B---3--:R-:W-:Y:S05]  /*12a50*/  @!P0 NANOSLEEP.SYNCS 0x989680 ;  /* 0x009896800000895d */ /* 0x008fea0003900000 */
[----:B------:R-:W3:Y:S02]  /*12a60*/  @!P0 SYNCS.PHASECHK.TRANS64 P0, [R0+URZ+0xe008], R5 ;  /* 0x00e00805000085a7 */ /* 0x000ee400080010ff */
[----:B---3--:R-:W-:Y:S05]  /*12a70*/  @!P0 BRA `(.L_x_368) ;  /* 0xfffffffc00f08947 */ /* 0x008fea000383ffff */
[----:B------:R-:W-:Y:S05]  /*12a80*/  BRA `(.L_x_369) ;  /* 0xfffffef400547947 */ /* 0x000fea000383ffff */
.L_x_47:
[----:B------:R-:W-:-:S07]  /*12a90*/  MOV R3, UR20 ;  /* 0x0000001400037c02 */ /* 0x000fce0008000f00 */
.L_x_370:
[----:B-1----:R1:W2:Y:S02]  /*12aa0*/  SYNCS.PHASECHK.TRANS64.TRYWAIT P0, [R3+URZ+0xe068], R4 ;  /* 0x00e06804030075a7 */ /* 0x0022a400080011ff */
[----:B--2---:R-:W-:Y:S05]  /*12ab0*/  @!P0 NANOSLEEP.SYNCS 0x989680 ;  /* 0x009896800000895d */ /* 0x004fea0003900000 */
[----:B------:R-:W2:Y:S02]  /*12ac0*/  @!P0 SYNCS.PHASECHK.TRANS64 P0, [R3+URZ+0xe068], R4 ;  /* 0x00e06804030085a7 */ /* 0x000ea400080010ff */
[----:B--2---:R-:W-:Y:S05]  /*12ad0*/  @!P0 BRA `(.L_x_370) ;  /* 0xfffffffc00f08947 */ /* 0x004fea000383ffff */
[----:B------:R-:W-:Y:S05]  /*12ae0*/  BRA `(.L_x_371) ;  /* 0xfffffef4005c7947 */ /* 0x000fea000383ffff */
.L_x_51:
[----:B------:R-:W-:-:S07]  /*12af0*/  MOV R0, UR5 ;  /* 0x0000000500007c02 */ /* 0x000fce0008000f00 */
.L_x_372:
[----:B-1----:R1:W3:Y:S02]  /*12b00*/  SYNCS.PHASECHK.TRANS64.TRYWAIT P0, [R0+URZ+0xe020], R3 ;  /* 0x00e02003000075a7 */ /* 0x0022e400080011ff */
[----:B---3--:R-:W-:Y:S05]  /*12b10*/  @!P0 NANOSLEEP.SYNCS 0x989680 ;  /* 0x009896800000895d */ /* 0x008fea0003900000 */
[----:B------:R-:W3:Y:S02]  /*12b20*/  @!P0 SYNCS.PHASECHK.TRANS64 P0, [R0+URZ+0xe020], R3 ;  /* 0x00e02003000085a7 */ /* 0x000ee400080010ff */
[----:B---3--:R-:W-:Y:S05]  /*12b30*/  @!P0 BRA `(.L_x_372) ;  /* 0xfffffffc00f08947 */ /* 0x008fea000383ffff */
[----:B------:R-:W-:Y:S05]  /*12b40*/  BRA `(.L_x_373) ;  /* 0xfffffef400b87947 */ /* 0x000fea000383ffff */
.L_x_53:
[----:B------:R-:W-:-:S07]  /*12b50*/  MOV R0, UR20 ;  /* 0x0000001400007c02 */ /* 0x000fce0008000f00 */
.L_x_374:
[----:B-1----:R1:W3:Y:S02]  /*12b60*/  SYNCS.PHASECHK.TRANS64.TRYWAIT P0, [R0+URZ+0xe0a0], R3 ;  /* 0x00e0a003000075a7 */ /* 0x0022e400080011ff */
[----:B---3--:R-:W-:Y:S05]  /*12b70*/  @!P0 NANOSLEEP.SYNCS 0x989680 ;  /* 0x009896800000895d */ /* 0x008fea0003900000 */
[----:B------:R-:W3:Y:S02]  /*12b80*/  @!P0 SYNCS.PHASECHK.TRANS64 P0, [R0+URZ+0xe0a0], R3 ;  /* 0x00e0a003000085a7 */ /* 0x000ee400080010ff */
[----:B---3--:R-:W-:Y:S05]  /*12b90*/  @!P0 BRA `(.L_x_374) ;  /* 0xfffffffc00f08947 */ /* 0x008fea000383ffff */
[----:B------:R-:W-:Y:S05]  /*12ba0*/  BRA `(.L_x_375) ;  /* 0xfffffef400cc7947 */ /* 0x000fea000383ffff */
.L_x_55:
[----:B------:R-:W-:-:S07]  /*12bb0*/  MOV R0, UR20 ;  /* 0x0000001400007c02 */ /* 0x000fce0008000f00 */
.L_x_376:
[----:B-1----:R1:W3:Y:S02]  /*12bc0*/  SYNCS.PHASECHK.TRANS64.TRYWAIT P0, [R0+URZ+0xe058], R5 ;  /* 0x00e05805000075a7 */ /* 0x0022e400080011ff */
[----:B---3--:R-:W-:Y:S05]  /*12bd0*/  @!P0 NANOSLEEP.SYNCS 0x989680 ;  /* 0x009896800000895d */ /* 0x008fea0003900000 */
[----:B------:R-:W3:Y:S02]  /*12be0*/  @!P0 SYNCS.PHASECHK.TRANS64 P0, [R0+URZ+0xe058], R5 ;  /* 0x00e05805000085a7 */ /* 0x000ee400080010ff */
[----:B---3--:R-:W-:Y:S05]  /*12bf0*/  @!P0 BRA `(.L_x_376) ;  /* 0xfffffffc00f08947 */ /* 0x008fea000383ffff */
[----:B------:R-:W-:Y:S05]  /*12c00*/  BRA `(.L_x_377) ;  /* 0xfffffef400d47947 */ /* 0x000fea000383ffff */
.L_x_59:
[----:B------:R-:W-:Y:S07]  /*12c10*/  MOV R0, UR4 ;  /* 0x0000000400007c02 */ /* 0x000fee0008000f00 */
.L_x_378:
[----:B-1----:R1:W2:Y:S02]  /*12c20*/  SYNCS.PHASECHK.TRANS64.TRYWAIT P0, [R0+URZ+0xe020], R3 ;  /* 0x00e02003000075a7 */ /* 0x0022a400080011ff */
[----:B--2---:R-:W-:Y:S05]  /*12c30*/  @!P0 NANOSLEEP.SYNCS 0x989680 ;  /* 0x009896800000895d */ /* 0x004fea0003900000 */
[----:B------:R-:W2:Y:S02]  /*12c40*/  @!P0 SYNCS.PHASECHK.TRANS64 P0, [R0+URZ+0xe020], R3 ;  /* 0x00e02003000085a7 */ /* 0x000ea400080010ff */
[----:B--2---:R-:W-:Y:S05]  /*12c50*/  @!P0 BRA `(.L_x_378) ;  /* 0xfffffffc00f08947 */ /* 0x004fea000383ffff */
[----:B------:R-:W-:Y:S05]  /*12c60*/  BRA `(.L_x_379) ;  /* 0xfffffefc004c7947 */ /* 0x000fea000383ffff */
.L_x_62:
[----:B------:R-:W-:Y:S07]  /*12c70*/  MOV R0, UR20 ;  /* 0x0000001400007c02 */ /* 0x000fee0008000f00 */
.L_x_380:
[----:B--2---:R2:W3:Y:S02]  /*12c80*/  SYNCS.PHASECHK.TRANS64.TRYWAIT P0, [R0+URZ+0xe0a8], R3 ;  /* 0x00e0a803000075a7 */ /* 0x0044e400080011ff */
[----:B---3--:R-:W-:Y:S05]  /*12c90*/  @!P0 NANOSLEEP.SYNCS 0x989680 ;  /* 0x009896800000895d */ /* 0x008fea0003900000 */
[----:B------:R-:W3:Y:S02]  /*12ca0*/  @!P0 SYNCS.PHASECHK.TRANS64 P0, [R0+URZ+0xe0a8], R3 ;  /* 0x00e0a803000085a7 */ /* 0x000ee400080010ff */
[----:B---3--:R-:W-:Y:S05]  /*12cb0*/  @!P0 BRA `(.L_x_380) ;  /* 0xfffffffc00f08947 */ /* 0x008fea000383ffff */
[----:B------:R-:W-:Y:S05]  /*12cc0*/  BRA `(.L_x_381) ;  /* 0xfffffefc00d47947 */ /* 0x000fea000383ffff */
.L_x_64:
[----:B------:R-:W-:Y:S07]  /*12cd0*/  MOV R0, UR20 ;  /* 0x0000001400007c02 */ /* 0x000fee0008000f00 */
.L_x_382:
[----:B--2---:R2:W3:Y:S02]  /*12ce0*/  SYNCS.PHASECHK.TRANS64.TRYWAIT P0, [R0+URZ+0xe068], R5 ;  /* 0x00e06805000075a7 */ /* 0x0044e400080011ff */
[----:B---3--:R-:W-:Y:S05]  /*12cf0*/  @!P0 NANOSLEEP.SYNCS 0x989680 ;  /* 0x009896800000895d */ /* 0x008fea0003900000 */
[----:B------:R-:W3:Y:S02]  /*12d00*/  @!P0 SYNCS.PHASECHK.TRANS64 P0, [R0+URZ+0xe068], R5 ;  /* 0x00e06805000085a7 */ /* 0x000ee400080010ff */
[----:B---3--:R-:W-:Y:S05]  /*12d10*/  @!P0 BRA `(.L_x_382) ;  /* 0xfffffffc00f08947 */ /* 0x008fea000383ffff */
[----:B------:R-:W-:Y:S05]  /*12d20*/  BRA `(.L_x_383) ;  /* 0xfffffefc00dc7947 */ /* 0x000fea000383ffff */
.L_x_70:
[----:B------:R-:W-:Y:S07]  /*12d30*/  MOV R0, UR4 ;  /* 0x0000000400007c02 */ /* 0x000fee0008000f00 */
.L_x_384:
[----:B-1----:R1:W2:Y:S02]  /*12d40*/  SYNCS.PHASECHK.TRANS64.TRYWAIT P0, [R0+URZ+0xe020], R3 ;  /* 0x00e02003000075a7 */ /* 0x0022a400080011ff */
[----:B--2---:R-:W-:Y:S05]  /*12d50*/  @!P0 NANOSLEEP.SYNCS 0x989680 ;  /* 0x009896800000895d */ /* 0x004fea0003900000 */
[----:B------:R-:W2:Y:S02]  /*12d60*/  @!P0 SYNCS.PHASECHK.TRANS64 P0, [R0+URZ+0xe020], R3 ;  /* 0x00e02003000085a7 */ /* 0x000ea400080010ff */
[----:B--2---:R-:W-:Y:S05]  /*12d70*/  @!P0 BRA `(.L_x_384) ;  /* 0xfffffffc00f08947 */ /* 0x004fea000383ffff */
[----:B------:R-:W-:Y:S05]  /*12d80*/  BRA `(.L_x_385) ;  /* 0xffffff04009c7947 */ /* 0x000fea000383ffff */
.L_x_72:
[----:B------:R-:W-:Y:S07]  /*12d90*/  MOV R0, UR20 ;  /* 0x0000001400007c02 */ /* 0x000fee0008000f00 */
.L_x_386:
[----:B-1----:R1:W2:Y:S02]  /*12da0*/  SYNCS.PHASECHK.TRANS64.TRYWAIT P0, [R0+URZ+0xe0a0], R3 ;  /* 0x00e0a003000075a7 */ /* 0x0022a400080011ff */
[----:B--2---:R-:W-:Y:S05]  /*12db0*/  @!P0 NANOSLEEP.SYNCS 0x989680 ;  /* 0x009896800000895d */ /* 0x004fea0003900000 */
[----:B------:R-:W2:Y:S02]  /*12dc0*/  @!P0 SYNCS.PHASECHK.TRANS64 P0, [R0+URZ+0xe0a0], R3 ;  /* 0x00e0a003000085a7 */ /* 0x000ea400080010ff */
[----:B--2---:R-:W-:Y:S05]  /*12dd0*/  @!P0 BRA `(.L_x_386) ;  /* 0xfffffffc00f08947 */ /* 0x004fea000383ffff */
[----:B------:R-:W-:Y:S05]  /*12de0*/  BRA `(.L_x_387) ;  /* 0xffffff0400b07947 */ /* 0x000fea000383ffff */
.L_x_74:
[----:B------:R-:W-:Y:S01]  /*12df0*/  MOV R6, UR20 ;  /* 0x0000001400067c02 */ /* 0x000fe20008000f00 */
[----:B------:R-:W-:Y:S05]  /*12e00*/  IMAD.U32 R5, RZ, RZ, UR26 ;  /* 0x0000001aff057e24 */ /* 0x000fea000f8e00ff */
[----:B------:R-:W-:Y:S07]  /*12e10*/  SHF.L.U32 R5, R5, 0x1f, RZ ;  /* 0x0000001f05057819 */ /* 0x000fee00000006ff */
.L_x_388:
[----:B-1----:R1:W2:Y:S02]  /*12e20*/  SYNCS.PHASECHK.TRANS64.TRYWAIT P0, [R6+URZ+0xe058], R5 ;  /* 0x00e05805060075a7 */ /* 0x0022a400080011ff */
[----:B--2---:R-:W-:Y:S05]  /*12e30*/  @!P0 NANOSLEEP.SYNCS 0x989680 ;  /* 0x009896800000895d */ /* 0x004fea0003900000 */
[----:B------:R-:W2:Y:S02]  /*12e40*/  @!P0 SYNCS.PHASECHK.TRANS64 P0, [R6+URZ+0xe058], R5 ;  /* 0x00e05805060085a7 */ /* 0x000ea400080010ff */
[----:B--2---:R-:W-:Y:S05]  /*12e50*/  @!P0 BRA `(.L_x_388) ;  /* 0xfffffffc00f08947 */ /* 0x004fea000383ffff */
[----:B------:R-:W-:Y:S05]  /*12e60*/  BRA `(.L_x_389) ;  /* 0xffffff0400bc7947 */ /* 0x000fea000383ffff */
.L_x_82:
[----:B------:R-:W-:-:S07]  /*12e70*/  MOV R0, UR20 ;  /* 0x0000001400007c02 */ /* 0x000fce0008000f00 */
.L_x_390:
[----:B--2---:R2:W3:Y:S02]  /*12e80*/  SYNCS.PHASECHK.TRANS64.TRYWAIT P0, [R0+URZ+0xe0a8], R3 ;  /* 0x00e0a803000075a7 */ /* 0x0044e400080011ff */
[----:B---3--:R-:W-:Y:S05]  /*12e90*/  @!P0 NANOSLEEP.SYNCS 0x989680 ;  /* 0x009896800000895d */ /* 0x008fea0003900000 */
[----:B------:R-:W3:Y:S02]  /*12ea0*/  @!P0 SYNCS.PHASECHK.TRANS64 P0, [R0+URZ+0xe0a8], R3 ;  /* 0x00e0a803000085a7 */ /* 0x000ee400080010ff */
[----:B---3--:R-:W-:Y:S05]  /*12eb0*/  @!P0 BRA `(.L_x_390) ;  /* 0xfffffffc00f08947 */ /* 0x008fea000383ffff */
[----:B------:R-:W-:Y:S05]  /*12ec0*/  BRA `(.L_x_391) ;  /* 0xffffff0c000c7947 */ /* 0x000fea000383ffff */
.L_x_84:
[----:B------:R-:W-:-:S07]  /*12ed0*/  MOV R0, UR20 ;  /* 0x0000001400007c02 */ /* 0x000fce0008000f00 */
.L_x_392:
[----:B--2---:R2:W3:Y:S02]  /*12ee0*/  SYNCS.PHASECHK.TRANS64.TRYWAIT P0, [R0+URZ+0xe068], R5 ;  /* 0x00e06805000075a7 */ /* 0x0044e400080011ff */
[----:B---3--:R-:W-:Y:S05]  /*12ef0*/  @!P0 NANOSLEEP.SYNCS 0x989680 ;  /* 0x009896800000895d */ /* 0x008fea0003900000 */
[----:B------:R-:W3:Y:S02]  /*12f00*/  @!P0 SYNCS.PHASECHK.TRANS64 P0, [R0+URZ+0xe068], R5 ;  /* 0x00e06805000085a7 */ /* 0x000ee400080010ff */
[----:B---3--:R-:W-:Y:S05]  /*12f10*/  @!P0 BRA `(.L_x_392) ;  /* 0xfffffffc00f08947 */ /* 0x008fea000383ffff */
[----:B------:R-:W-:Y:S05]  /*12f20*/  BRA `(.L_x_393) ;  /* 0xffffff0c00147947 */ /* 0x000fea000383ffff */
.L_x_96:
[----:B-1----:R1:W2:Y:S02]  /*12f30*/  SYNCS.PHASECHK.TRANS64.TRYWAIT P0, [R16+URZ+0xe0c0], R3 ;  /* 0x00e0c003100075a7 */ /* 0x0022a400080011ff */
[----:B--2---:R-:W-:Y:S05]  /*12f40*/  @!P0 NANOSLEEP.SYNCS 0x989680 ;  /* 0x009896800000895d */ /* 0x004fea0003900000 */
[----:B------:R-:W2:Y:S02]  /*12f50*/  @!P0 SYNCS.PHASECHK.TRANS64 P0, [R16+URZ+0xe0c0], R3 ;  /* 0x00e0c003100085a7 */ /* 0x000ea400080010ff */
[----:B--2---:R-:W-:Y:S05]  /*12f60*/  @!P0 BRA `(.L_x_96) ;  /* 0xfffffffc00f08947 */ /* 0x004fea000383ffff */
[----:B------:R-:W-:Y:S05]  /*12f70*/  BRA `(.L_x_394) ;  /* 0xffffff14007c7947 */ /* 0x000fea000383ffff */
.L_x_163:
[----:B-1----:R1:W2:Y:S02]  /*12f80*/  SYNCS.PHASECHK.TRANS64.TRYWAIT P0, [R16+URZ+0xe0c8], R3 ;  /* 0x00e0c803100075a7 */ /* 0x0022a400080011ff */
[----:B--2---:R-:W-:Y:S05]  /*12f90*/  @!P0 NANOSLEEP.SYNCS 0x989680 ;  /* 0x009896800000895d */ /* 0x004fea0003900000 */
[----:B------:R-:W2:Y:S02]  /*12fa0*/  @!P0 SYNCS.PHASECHK.TRANS64 P0, [R16+URZ+0xe0c8], R3 ;  /* 0x00e0c803100085a7 */ /* 0x000ea400080010ff */
[----:B--2---:R-:W-:Y:S05]  /*12fb0*/  @!P0 BRA `(.L_x_163) ;  /* 0xfffffffc00f08947 */ /* 0x004fea000383ffff */
[----:B------:R-:W-:Y:S05]  /*12fc0*/  BRA `(.L_x_395) ;  /* 0xffffff4400f07947 */ /* 0x000fea000383ffff */
.L_x_169:
[----:B-1----:R1:W2:Y:S02]  /*12fd0*/  SYNCS.PHASECHK.TRANS64.TRYWAIT P0, [R47+URZ+0xe070], R0 ;  /* 0x00e070002f0075a7 */ /* 0x0022a400080011ff */
[----:B--2---:R-:W-:Y:S05]  /*12fe0*/  @!P0 NANOSLEEP.SYNCS 0x989680 ;  /* 0x009896800000895d */ /* 0x004fea0003900000 */
[----:B------:R-:W2:Y:S02]  /*12ff0*/  @!P0 SYNCS.PHASECHK.TRANS64 P0, [R47+URZ+0xe070], R0 ;  /* 0x00e070002f0085a7 */ /* 0x000ea400080010ff */
[----:B--2---:R-:W-:Y:S05]  /*13000*/  @!P0 BRA `(.L_x_169) ;  /* 0xfffffffc00f08947 */ /* 0x004fea000383ffff */
[----:B------:R-:W-:Y:S05]  /*13010*/  BRA `(.L_x_396) ;  /* 0xffffff4c00087947 */ /* 0x000fea000383ffff */
.L_x_172:
[----:B--2---:R2:W3:Y:S02]  /*13020*/  SYNCS.PHASECHK.TRANS64.TRYWAIT P1, [R47+URZ+0xe080], R6 ;  /* 0x00e080062f0075a7 */ /* 0x0044e400080211ff */
[----:B---3--:R-:W-:Y:S05]  /*13030*/  @!P1 NANOSLEEP.SYNCS 0x989680 ;  /* 0x009896800000995d */ /* 0x008fea0003900000 */
[----:B------:R-:W3:Y:S02]  /*13040*/  @!P1 SYNCS.PHASECHK.TRANS64 P1, [R47+URZ+0xe080], R6 ;  /* 0x00e080062f0095a7 */ /* 0x000ee400080210ff */
[----:B---3--:R-:W-:Y:S05]  /*13050*/  @!P1 BRA `(.L_x_172) ;  /* 0xfffffffc00f09947 */ /* 0x008fea000383ffff */
[----:B------:R-:W-:Y:S05]  /*13060*/  BRA `(.L_x_397) ;  /* 0xffffff4c00307947 */ /* 0x000fea000383ffff */
.L_x_175:
[----:B-1----:R1:W3:Y:S02]  /*13070*/  SYNCS.PHASECHK.TRANS64.TRYWAIT P0, [R47+URZ+0xe070], R0 ;  /* 0x00e070002f0075a7 */ /* 0x0022e400080011ff */
[----:B---3--:R-:W-:Y:S05]  /*13080*/  @!P0 NANOSLEEP.SYNCS 0x989680 ;  /* 0x009896800000895d */ /* 0x008fea0003900000 */
[----:B------:R-:W3:Y:S02]  /*13090*/  @!P0 SYNCS.PHASECHK.TRANS64 P0, [R47+URZ+0xe070], R0 ;  /* 0x00e070002f0085a7 */ /* 0x000ee400080010ff */
[----:B---3--:R-:W-:Y:S05]  /*130a0*/  @!P0 BRA `(.L_x_175) ;  /* 0xfffffffc00f08947 */ /* 0x008fea000383ffff */
[----:B------:R-:W-:Y:S05]  /*130b0*/  BRA `(.L_x_398) ;  /* 0xffffff4c00787947 */ /* 0x000fea000383ffff */
.L_x_177:
[----:B-1----:R1:W3:Y:S02]  /*130c0*/  SYNCS.PHASECHK.TRANS64.TRYWAIT P0, [R47+URZ+0xe090], R0 ;  /* 0x00e090002f0075a7 */ /* 0x0022e400080011ff */
[----:B---3--:R-:W-:Y:S05]  /*130d0*/  @!P0 NANOSLEEP.SYNCS 0x989680 ;  /* 0x009896800000895d */ /* 0x008fea0003900000 */
[----:B------:R-:W3:Y:S02]  /*130e0*/  @!P0 SYNCS.PHASECHK.TRANS64 P0, [R47+URZ+0xe090], R0 ;  /* 0x00e090002f0085a7 */ /* 0x000ee400080010ff */
[----:B---3--:R-:W-:Y:S05]  /*130f0*/  @!P0 BRA `(.L_x_177) ;  /* 0xfffffffc00f08947 */ /* 0x008fea000383ffff */
[----:B------:R-:W-:Y:S05]  /*13100*/  BRA `(.L_x_399) ;  /* 0xffffff4c00c07947 */ /* 0x000fea000383ffff */
.L_x_184:
[----:B-1----:R1:W4:Y:S02]  /*13110*/  SYNCS.PHASECHK.TRANS64.TRYWAIT P0, [R47+URZ+0xe080], R0 ;  /* 0x00e080002f0075a7 */ /* 0x00232400080011ff */
[----:B----4-:R-:W-:Y:S05]  /*13120*/  @!P0 NANOSLEEP.SYNCS 0x989680 ;  /* 0x009896800000895d */ /* 0x010fea0003900000 */
[----:B------:R-:W4:Y:S02]  /*13130*/  @!P0 SYNCS.PHASECHK.TRANS64 P0, [R47+URZ+0xe080], R0 ;  /* 0x00e080002f0085a7 */ /* 0x000f2400080010ff */
[----:B----4-:R-:W-:Y:S05]  /*13140*/  @!P0 BRA `(.L_x_184) ;  /* 0xfffffffc00f08947 */ /* 0x010fea000383ffff */
[----:B------:R-:W-:Y:S05]  /*13150*/  BRA `(.L_x_400) ;  /* 0xffffff5000dc7947 */ /* 0x000fea000383ffff */
.L_x_186:
[----:B-1----:R1:W3:Y:S02]  /*13160*/  SYNCS.PHASECHK.TRANS64.TRYWAIT P0, [R47+URZ+0xe098], R0 ;  /* 0x00e098002f0075a7 */ /* 0x0022e400080011ff */
[----:B---3--:R-:W-:Y:S05]  /*13170*/  @!P0 NANOSLEEP.SYNCS 0x989680 ;  /* 0x009896800000895d */ /* 0x008fea0003900000 */
[----:B------:R-:W3:Y:S02]  /*13180*/  @!P0 SYNCS.PHASECHK.TRANS64 P0, [R47+URZ+0xe098], R0 ;  /* 0x00e098002f0085a7 */ /* 0x000ee400080010ff */
[----:B---3--:R-:W-:Y:S05]  /*13190*/  @!P0 BRA `(.L_x_186) ;  /* 0xfffffffc00f08947 */ /* 0x008fea000383ffff */
[----:B------:R-:W-:Y:S05]  /*131a0*/  BRA `(.L_x_401) ;  /* 0xffffff5400207947 */ /* 0x000fea000383ffff */
.L_x_195:
[----:B---3--:R3:W4:Y:S02]  /*131b0*/  SYNCS.PHASECHK.TRANS64.TRYWAIT P0, [R47+URZ+0xe070], R4 ;  /* 0x00e070042f0075a7 */ /* 0x00872400080011ff */
[----:B----4-:R-:W-:Y:S05]  /*131c0*/  @!P0 NANOSLEEP.SYNCS 0x989680 ;  /* 0x009896800000895d */ /* 0x010fea0003900000 */
[----:B------:R-:W4:Y:S02]  /*131d0*/  @!P0 SYNCS.PHASECHK.TRANS64 P0, [R47+URZ+0xe070], R4 ;  /* 0x00e070042f0085a7 */ /* 0x000f2400080010ff */
[----:B----4-:R-:W-:Y:S05]  /*131e0*/  @!P0 BRA `(.L_x_195) ;  /* 0xfffffffc00f08947 */ /* 0x010fea000383ffff */
[----:B------:R-:W-:Y:S05]  /*131f0*/  BRA `(.L_x_402) ;  /* 0xffffff58005c7947 */ /* 0x000fea000383ffff */
.L_x_198:
[----:B-1----:R1:W4:Y:S02]  /*13200*/  SYNCS.PHASECHK.TRANS64.TRYWAIT P0, [R47+URZ+0xe090], R0 ;  /* 0x00e090002f0075a7 */ /* 0x00232400080011ff */
[----:B----4-:R-:W-:Y:S05]  /*13210*/  @!P0 NANOSLEEP.SYNCS 0x989680 ;  /* 0x009896800000895d */ /* 0x010fea0003900000 */
[----:B------:R-:W4:Y:S02]  /*13220*/  @!P0 SYNCS.PHASECHK.TRANS64 P0, [R47+URZ+0xe090], R0 ;  /* 0x00e090002f0085a7 */ /* 0x000f2400080010ff */
[----:B----4-:R-:W-:Y:S05]  /*13230*/  @!P0 BRA `(.L_x_198) ;  /* 0xfffffffc00f08947 */ /* 0x010fea000383ffff */
[----:B------:R-:W-:Y:S05]  /*13240*/  BRA `(.L_x_403) ;  /* 0xffffff5800807947 */ /* 0x000fea000383ffff */
.L_x_201:
[----:B-1----:R1:W4:Y:S02]  /*13250*/  SYNCS.PHASECHK.TRANS64.TRYWAIT P0, [R47+URZ+0xe0c0], R0 ;  /* 0x00e0c0002f0075a7 */ /* 0x00232400080011ff */
[----:B----4-:R-:W-:Y:S05]  /*13260*/  @!P0 NANOSLEEP.SYNCS 0x989680 ;  /* 0x009896800000895d */ /* 0x010fea0003900000 */
[----:B------:R-:W4:Y:S02]  /*13270*/  @!P0 SYNCS.PHASECHK.TRANS64 P0, [R47+URZ+0xe0c0], R0 ;  /* 0x00e0c0002f0085a7 */ /* 0x000f2400080010ff */
[----:B----4-:R-:W-:Y:S05]  /*13280*/  @!P0 BRA `(.L_x_201) ;  /* 0xfffffffc00f08947 */ /* 0x010fea000383ffff */
[----:B------:R-:W-:Y:S05]  /*13290*/  BRA `(.L_x_404) ;  /* 0xffffff58008c7947 */ /* 0x000fea000383ffff */
.L_x_209:
[----:B-1----:R1:W2:Y:S02]  /*132a0*/  SYNCS.PHASECHK.TRANS64.TRYWAIT P0, [R47+URZ+0xe080], R4 ;  /* 0x00e080042f0075a7 */ /* 0x0022a400080011ff */
[----:B--2---:R-:W-:Y:S05]  /*132b0*/  @!P0 NANOSLEEP.SYNCS 0x989680 ;  /* 0x009896800000895d */ /* 0x004fea0003900000 */
[----:B------:R-:W2:Y:S02]  /*132c0*/  @!P0 SYNCS.PHASECHK.TRANS64 P0, [R47+URZ+0xe080], R4 ;  /* 0x00e080042f0085a7 */ /* 0x000ea400080010ff */
[----:B--2---:R-:W-:Y:S05]  /*132d0*/  @!P0 BRA `(.L_x_209) ;  /* 0xfffffffc00f08947 */ /* 0x004fea000383ffff */
[----:B------:R-:W-:Y:S05]  /*132e0*/  BRA `(.L_x_405) ;  /* 0xffffff6400c87947 */ /* 0x000fea000383ffff */
.L_x_212:
[----:B----4-:R4:W1:Y:S02]  /*132f0*/  SYNCS.PHASECHK.TRANS64.TRYWAIT P0, [R47+URZ+0xe098], R0 ;  /* 0x00e098002f0075a7 */ /* 0x01086400080011ff */
[----:B-1----:R-:W-:Y:S05]  /*13300*/  @!P0 NANOSLEEP.SYNCS 0x989680 ;  /* 0x009896800000895d */ /* 0x002fea0003900000 */
[----:B------:R-:W1:Y:S02]  /*13310*/  @!P0 SYNCS.PHASECHK.TRANS64 P0, [R47+URZ+0xe098], R0 ;  /* 0x00e098002f0085a7 */ /* 0x000e6400080010ff */
[----:B-1----:R-:W-:Y:S05]  /*13320*/  @!P0 BRA `(.L_x_212) ;  /* 0xfffffffc00f08947 */ /* 0x002fea000383ffff */
[----:B------:R-:W-:Y:S05]  /*13330*/  BRA `(.L_x_406) ;  /* 0xffffff6400ec7947 */ /* 0x000fea000383ffff */
.L_x_215:
[----:B-1----:R1:W4:Y:S02]  /*13340*/  SYNCS.PHASECHK.TRANS64.TRYWAIT P0, [R47+URZ+0xe0c8], R0 ;  /* 0x00e0c8002f0075a7 */ /* 0x00232400080011ff */
[----:B----4-:R-:W-:Y:S05]  /*13350*/  @!P0 NANOSLEEP.SYNCS 0x989680 ;  /* 0x009896800000895d */ /* 0x010fea0003900000 */
[----:B------:R-:W4:Y:S02]  /*13360*/  @!P0 SYNCS.PHASECHK.TRANS64 P0, [R47+URZ+0xe0c8], R0 ;  /* 0x00e0c8002f0085a7 */ /* 0x000f2400080010ff */
[----:B----4-:R-:W-:Y:S05]  /*13370*/  @!P0 BRA `(.L_x_215) ;  /* 0xfffffffc00f08947 */ /* 0x010fea000383ffff */
[----:B------:R-:W-:Y:S05]  /*13380*/  BRA `(.L_x_407) ;  /* 0xffffff6400f87947 */ /* 0x000fea000383ffff */
.L_x_225:
[----:B------:R-:W-:-:S07]  /*13390*/  MOV R0, UR7 ;  /* 0x0000000700007c02 */ /* 0x000fce0008000f00 */
.L_x_408:
[----:B-1----:R1:W2:Y:S02]  /*133a0*/  SYNCS.PHASECHK.TRANS64.TRYWAIT P0, [R0+URZ], R3 ;  /* 0x00000003000075a7 */ /* 0x0022a400080011ff */
[----:B--2---:R-:W-:Y:S05]  /*133b0*/  @!P0 NANOSLEEP.SYNCS 0x989680 ;  /* 0x009896800000895d */ /* 0x004fea0003900000 */
[----:B------:R-:W2:Y:S02]  /*133c0*/  @!P0 SYNCS.PHASECHK.TRANS64 P0, [R0+URZ], R3 ;  /* 0x00000003000085a7 */ /* 0x000ea400080010ff */
[----:B--2---:R-:W-:Y:S05]  /*133d0*/  @!P0 BRA `(.L_x_408) ;  /* 0xfffffffc00f08947 */ /* 0x004fea000383ffff */
[----:B------:R-:W-:Y:S05]  /*133e0*/  BRA `(.L_x_409) ;  /* 0xffffff7400e87947 */ /* 0x000fea000383ffff */
.L_x_228:
[----:B------:R-:W-:-:S07]  /*133f0*/  MOV R0, UR5 ;  /* 0x0000000500007c02 */ /* 0x000fce0008000f00 */
.L_x_410:
[----:B-1----:R1:W3:Y:S02]  /*13400*/  SYNCS.PHASECHK.TRANS64.TRYWAIT P1, [R0+URZ], R3 ;  /* 0x00000003000075a7 */ /* 0x0022e400080211ff */
[----:B---3--:R-:W-:Y:S05]  /*13410*/  @!P1 NANOSLEEP.SYNCS 0x989680 ;  /* 0x009896800000995d */ /* 0x008fea0003900000 */
[----:B------:R-:W3:Y:S02]  /*13420*/  @!P1 SYNCS.PHASECHK.TRANS64 P1, [R0+URZ], R3 ;  /* 0x00000003000095a7 */ /* 0x000ee400080210ff */
[----:B---3--:R-:W-:Y:S05]  /*13430*/  @!P1 BRA `(.L_x_410) ;  /* 0xfffffffc00f09947 */ /* 0x008fea000383ffff */
[----:B------:R-:W-:Y:S05]  /*13440*/  BRA `(.L_x_411) ;  /* 0xffffff7800687947 */ /* 0x000fea000383ffff */
.L_x_235:
[----:B-1----:R-:W-:-:S04]  /*13450*/  MOV R4, UR42 ;  /* 0x0000002a00047c02 */ /* 0x002fc80008000f00 */
[----:B------:R1:W2:Y:S03]  /*13460*/  SYNCS.PHASECHK.TRANS64.TRYWAIT P5, [R4+URZ], R3 ;  /* 0x00000003040075a7 */ /* 0x0002a600080a11ff */
[----:B--2---:R-:W-:Y:S05]  /*13470*/  @!P5 NANOSLEEP.SYNCS 0x989680 ;  /* 0x009896800000d95d */ /* 0x004fea0003900000 */
[----:B------:R-:W2:Y:S02]  /*13480*/  @!P5 SYNCS.PHASECHK.TRANS64 P5, [R4+URZ], R3 ;  /* 0x000000030400d5a7 */ /* 0x000ea400080a10ff */
[----:B--2---:R-:W-:Y:S05]  /*13490*/  @!P5 BRA `(.L_x_235) ;  /* 0xfffffffc00ecd947 */ /* 0x004fea000383ffff */
[----:B------:R-:W-:Y:S05]  /*134a0*/  BRA `(.L_x_412) ;  /* 0xffffff8400a07947 */ /* 0x000fea000383ffff */
.L_x_240:
[----:B------:R-:W-:-:S07]  /*134b0*/  MOV R5, UR6 ;  /* 0x0000000600057c02 */ /* 0x000fce0008000f00 */
.L_x_413:
[----:B---3--:R3:W4:Y:S02]  /*134c0*/  SYNCS.PHASECHK.TRANS64.TRYWAIT P2, [R5+URZ], R0 ;  /* 0x00000000050075a7 */ /* 0x00872400080411ff */
[----:B----4-:R-:W-:Y:S05]  /*134d0*/  @!P2 NANOSLEEP.SYNCS 0x989680 ;  /* 0x009896800000a95d */ /* 0x010fea0003900000 */
[----:B------:R-:W4:Y:S02]  /*134e0*/  @!P2 SYNCS.PHASECHK.TRANS64 P2, [R5+URZ], R0 ;  /* 0x000000000500a5a7 */ /* 0x000f2400080410ff */
[----:B----4-:R-:W-:Y:S05]  /*134f0*/  @!P2 BRA `(.L_x_413) ;  /* 0xfffffffc00f0a947 */ /* 0x010fea000383ffff */
[----:B------:R-:W-:Y:S05]  /*13500*/  BRA `(.L_x_414) ;  /* 0xffffffb400387947 */ /* 0x000fea000383ffff */
.L_x_245:
[----:B------:R-:W-:-:S07]  /*13510*/  MOV R3, UR6 ;  /* 0x0000000600037c02 */ /* 0x000fce0008000f00 */
.L_x_415:
[----:B-1----:R1:W2:Y:S02]  /*13520*/  SYNCS.PHASECHK.TRANS64.TRYWAIT P1, [R3+URZ], R0 ;  /* 0x00000000030075a7 */ /* 0x0022a400080211ff */
[----:B--2---:R-:W-:Y:S05]  /*13530*/  @!P1 NANOSLEEP.SYNCS 0x989680 ;  /* 0x009896800000995d */ /* 0x004fea0003900000 */
[----:B------:R-:W2:Y:S02]  /*13540*/  @!P1 SYNCS.PHASECHK.TRANS64 P1, [R3+URZ], R0 ;  /* 0x00000000030095a7 */ /* 0x000ea400080210ff */
[----:B--2---:R-:W-:Y:S05]  /*13550*/  @!P1 BRA `(.L_x_415) ;  /* 0xfffffffc00f09947 */ /* 0x004fea000383ffff */
[----:B------:R-:W-:Y:S05]  /*13560*/  BRA `(.L_x_416) ;  /* 0xffffffb800987947 */ /* 0x000fea000383ffff */
.L_x_250:
[----:B------:R-:W-:-:S07]  /*13570*/  MOV R0, UR4 ;  /* 0x0000000400007c02 */ /* 0x000fce0008000f00 */
.L_x_417:
[----:B-1----:R1:W3:Y:S02]  /*13580*/  SYNCS.PHASECHK.TRANS64.TRYWAIT P0, [R0+URZ], R3 ;  /* 0x00000003000075a7 */ /* 0x0022e400080011ff */
[----:B---3--:R-:W-:Y:S05]  /*13590*/  @!P0 NANOSLEEP.SYNCS 0x989680 ;  /* 0x009896800000895d */ /* 0x008fea0003900000 */
[----:B------:R-:W3:Y:S02]  /*135a0*/  @!P0 SYNCS.PHASECHK.TRANS64 P0, [R0+URZ], R3 ;  /* 0x00000003000085a7 */ /* 0x000ee400080010ff */
[----:B---3--:R-:W-:Y:S05]  /*135b0*/  @!P0 BRA `(.L_x_417) ;  /* 0xfffffffc00f08947 */ /* 0x008fea000383ffff */
[----:B------:R-:W-:Y:S05]  /*135c0*/  BRA `(.L_x_418) ;  /* 0xffffffbc003c7947 */ /* 0x000fea000383ffff */
.L_x_256:
[----:B------:R-:W-:-:S07]  /*135d0*/  MOV R3, UR8 ;  /* 0x0000000800037c02 */ /* 0x000fce0008000f00 */
.L_x_419:
[----:B-1----:R1:W2:Y:S02]  /*135e0*/  SYNCS.PHASECHK.TRANS64.TRYWAIT P1, [R3+URZ+0xe010], R6 ;  /* 0x00e01006030075a7 */ /* 0x0022a400080211ff */
[----:B--2---:R-:W-:Y:S05]  /*135f0*/  @!P1 NANOSLEEP.SYNCS 0x989680 ;  /* 0x009896800000995d */ /* 0x004fea0003900000 */
[----:B------:R-:W2:Y:S02]  /*13600*/  @!P1 SYNCS.PHASECHK.TRANS64 P1, [R3+URZ+0xe010], R6 ;  /* 0x00e01006030095a7 */ /* 0x000ea400080210ff */
[----:B--2---:R-:W-:Y:S05]  /*13610*/  @!P1 BRA `(.L_x_419) ;  /* 0xfffffffc00f09947 */ /* 0x004fea000383ffff */
[----:B------:R-:W-:Y:S05]  /*13620*/  BRA `(.L_x_420) ;  /* 0xffffffc000e07947 */ /* 0x000fea000383ffff */
.L_x_262:
[----:B--2---:R-:W-:-:S07]  /*13630*/  MOV R0, UR17 ;  /* 0x0000001100007c02 */ /* 0x004fce0008000f00 */
.L_x_421:
[----:B-1----:R1:W2:Y:S02]  /*13640*/  SYNCS.PHASECHK.TRANS64.TRYWAIT P1, [R0+URZ+0xe038], R5 ;  /* 0x00e03805000075a7 */ /* 0x0022a400080211ff */
[----:B--2---:R-:W-:Y:S05]  /*13650*/  @!P1 NANOSLEEP.SYNCS 0x989680 ;  /* 0x009896800000995d */ /* 0x004fea0003900000 */
[----:B------:R-:W2:Y:S02]  /*13660*/  @!P1 SYNCS.PHASECHK.TRANS64 P1, [R0+URZ+0xe038], R5 ;  /* 0x00e03805000095a7 */ /* 0x000ea400080210ff */
[----:B--2---:R-:W-:Y:S05]  /*13670*/  @!P1 BRA `(.L_x_421) ;  /* 0xfffffffc00f09947 */ /* 0x004fea000383ffff */
[----:B------:R-:W-:Y:S05]  /*13680*/  BRA `(.L_x_422) ;  /* 0xffffffc400347947 */ /* 0x000fea000383ffff */
.L_x_268:
[----:B------:R-:W-:-:S07]  /*13690*/  MOV R3, UR8 ;  /* 0x0000000800037c02 */ /* 0x000fce0008000f00 */
.L_x_423:
[----:B-1----:R1:W2:Y:S02]  /*136a0*/  SYNCS.PHASECHK.TRANS64.TRYWAIT P1, [R3+URZ+0xe018], R6 ;  /* 0x00e01806030075a7 */ /* 0x0022a400080211ff */
[----:B--2---:R-:W-:Y:S05]  /*136b0*/  @!P1 NANOSLEEP.SYNCS 0x989680 ;  /* 0x009896800000995d */ /* 0x004fea0003900000 */
[----:B------:R-:W2:Y:S02]  /*136c0*/  @!P1 SYNCS.PHASECHK.TRANS64 P1, [R3+URZ+0xe018], R6 ;  /* 0x00e01806030095a7 */ /* 0x000ea400080210ff */
[----:B--2---:R-:W-:Y:S05]  /*136d0*/  @!P1 BRA `(.L_x_423) ;  /* 0xfffffffc00f09947 */ /* 0x004fea000383ffff */
[----:B------:R-:W-:Y:S05]  /*136e0*/  BRA `(.L_x_424) ;  /* 0xffffffc400a07947 */ /* 0x000fea000383ffff */
.L_x_274:
[----:B--2---:R-:W-:-:S07]  /*136f0*/  MOV R0, UR17 ;  /* 0x0000001100007c02 */ /* 0x004fce0008000f00 */
.L_x_425:
[----:B-1----:R1:W2:Y:S02]  /*13700*/  SYNCS.PHASECHK.TRANS64.TRYWAIT P1, [R0+URZ+0xe038], R3 ;  /* 0x00e03803000075a7 */ /* 0x0022a400080211ff */
[----:B--2---:R-:W-:Y:S05]  /*13710*/  @!P1 NANOSLEEP.SYNCS 0x989680 ;  /* 0x009896800000995d */ /* 0x004fea0003900000 */
[----:B------:R-:W2:Y:S02]  /*13720*/  @!P1 SYNCS.PHASECHK.TRANS64 P1, [R0+URZ+0xe038], R3 ;  /* 0x00e03803000095a7 */ /* 0x000ea400080210ff */
[----:B--2---:R-:W-:Y:S05]  /*13730*/  @!P1 BRA `(.L_x_425) ;  /* 0xfffffffc00f09947 */ /* 0x004fea000383ffff */
[----:B------:R-:W-:Y:S05]  /*13740*/  BRA `(.L_x_426) ;  /* 0xffffffc800007947 */ /* 0x000fea000383ffff */
.L_x_280:
[----:B--2---:R-:W-:-:S07]  /*13750*/  MOV R0, UR17 ;  /* 0x0000001100007c02 */ /* 0x004fce0008000f00 */
.L_x_427:
[----:B-1----:R1:W2:Y:S02]  /*13760*/  SYNCS.PHASECHK.TRANS64.TRYWAIT P1, [R0+URZ+0xe038], R3 ;  /* 0x00e03803000075a7 */ /* 0x0022a400080211ff */
[----:B--2---:R-:W-:Y:S05]  /*13770*/  @!P1 NANOSLEEP.SYNCS 0x989680 ;  /* 0x009896800000995d */ /* 0x004fea0003900000 */
[----:B------:R-:W2:Y:S02]  /*13780*/  @!P1 SYNCS.PHASECHK.TRANS64 P1, [R0+URZ+0xe038], R3 ;  /* 0x00e03803000095a7 */ /* 0x000ea400080210ff */
[----:B--2---:R-:W-:Y:S05]  /*13790*/  @!P1 BRA `(.L_x_427) ;  /* 0xfffffffc00f09947 */ /* 0x004fea000383ffff */
[----:B------:R-:W-:Y:S05]  /*137a0*/  BRA `(.L_x_428) ;  /* 0xffffffc800b87947 */ /* 0x000fea000383ffff */
.L_x_285:
[----:B------:R-:W-:-:S07]  /*137b0*/  MOV R0, UR17 ;  /* 0x0000001100007c02 */ /* 0x000fce0008000f00 */
.L_x_429:
[----:B-1----:R1:W2:Y:S02]  /*137c0*/  SYNCS.PHASECHK.TRANS64.TRYWAIT P1, [R0+URZ+0xe038], R3 ;  /* 0x00e03803000075a7 */ /* 0x0022a400080211ff */
[----:B--2---:R-:W-:Y:S05]  /*137d0*/  @!P1 NANOSLEEP.SYNCS 0x989680 ;  /* 0x009896800000995d */ /* 0x004fea0003900000 */
[----:B------:R-:W2:Y:S02]  /*137e0*/  @!P1 SYNCS.PHASECHK.TRANS64 P1, [R0+URZ+0xe038], R3 ;  /* 0x00e03803000095a7 */ /* 0x000ea400080210ff */
[----:B--2---:R-:W-:Y:S05]  /*137f0*/  @!P1 BRA `(.L_x_429) ;  /* 0xfffffffc00f09947 */ /* 0x004fea000383ffff */
[----:B------:R-:W-:Y:S05]  /*13800*/  BRA `(.L_x_430) ;  /* 0xffffffcc002c7947 */ /* 0x000fea000383ffff */
.L_x_290:
[----:B------:R-:W-:-:S07]  /*13810*/  MOV R0, UR17 ;  /* 0x0000001100007c02 */ /* 0x000fce0008000f00 */
.L_x_431:
[----:B-1----:R1:W2:Y:S02]  /*13820*/  SYNCS.PHASECHK.TRANS64.TRYWAIT P1, [R0+URZ+0xe038], R3 ;  /* 0x00e03803000075a7 */ /* 0x0022a400080211ff */
[----:B--2---:R-:W-:Y:S05]  /*13830*/  @!P1 NANOSLEEP.SYNCS 0x989680 ;  /* 0x009896800000995d */ /* 0x004fea0003900000 */
[----:B------:R-:W2:Y:S02]  /*13840*/  @!P1 SYNCS.PHASECHK.TRANS64 P1, [R0+URZ+0xe038], R3 ;  /* 0x00e03803000095a7 */ /* 0x000ea400080210ff */
[----:B--2---:R-:W-:Y:S05]  /*13850*/  @!P1 BRA `(.L_x_431) ;  /* 0xfffffffc00f09947 */ /* 0x004fea000383ffff */
[----:B------:R-:W-:Y:S05]  /*13860*/  BRA `(.L_x_432) ;  /* 0xffffffcc00947947 */ /* 0x000fea000383ffff */
.L_x_295:
[----:B------:R-:W-:-:S07]  /*13870*/  MOV R0, UR17 ;  /* 0x0000001100007c02 */ /* 0x000fce0008000f00 */
.L_x_433:
[----:B-1----:R1:W2:Y:S02]  /*13880*/  SYNCS.PHASECHK.TRANS64.TRYWAIT P1, [R0+URZ+0xe038], R3 ;  /* 0x00e03803000075a7 */ /* 0x0022a400080211ff */
[----:B--2---:R-:W-:Y:S05]  /*13890*/  @!P1 NANOSLEEP.SYNCS 0x989680 ;  /* 0x009896800000995d */ /* 0x004fea0003900000 */
[----:B------:R-:W2:Y:S02]  /*138a0*/  @!P1 SYNCS.PHASECHK.TRANS64 P1, [R0+URZ+0xe038], R3 ;  /* 0x00e03803000095a7 */ /* 0x000ea400080210ff */
[----:B--2---:R-:W-:Y:S05]  /*138b0*/  @!P1 BRA `(.L_x_433) ;  /* 0xfffffffc00f09947 */ /* 0x004fea000383ffff */
[----:B------:R-:W-:Y:S05]  /*138c0*/  BRA `(.L_x_434) ;  /* 0xffffffcc00fc7947 */ /* 0x000fea000383ffff */
.L_x_300:
[----:B------:R-:W-:-:S07]  /*138d0*/  MOV R0, UR17 ;  /* 0x0000001100007c02 */ /* 0x000fce0008000f00 */
.L_x_435:
[----:B-1----:R1:W2:Y:S02]  /*138e0*/  SYNCS.PHASECHK.TRANS64.TRYWAIT P1, [R0+URZ+0xe038], R3 ;  /* 0x00e03803000075a7 */ /* 0x0022a400080211ff */
[----:B--2---:R-:W-:Y:S05]  /*138f0*/  @!P1 NANOSLEEP.SYNCS 0x989680 ;  /* 0x009896800000995d */ /* 0x004fea0003900000 */
[----:B------:R-:W2:Y:S02]  /*13900*/  @!P1 SYNCS.PHASECHK.TRANS64 P1, [R0+URZ+0xe038], R3 ;  /* 0x00e03803000095a7 */ /* 0x000ea400080210ff */
[----:B--2---:R-:W-:Y:S05]  /*13910*/  @!P1 BRA `(.L_x_435) ;  /* 0xfffffffc00f09947 */ /* 0x004fea000383ffff */
[----:B------:R-:W-:Y:S05]  /*13920*/  BRA `(.L_x_436) ;  /* 0xffffffd000647947 */ /* 0x000fea000383ffff */
.L_x_305:
[----:B------:R-:W-:-:S07]  /*13930*/  MOV R0, UR17 ;  /* 0x0000001100007c02 */ /* 0x000fce0008000f00 */
.L_x_437:
[----:B-1----:R1:W2:Y:S02]  /*13940*/  SYNCS.PHASECHK.TRANS64.TRYWAIT P1, [R0+URZ+0xe038], R3 ;  /* 0x00e03803000075a7 */ /* 0x0022a400080211ff */
[----:B--2---:R-:W-:Y:S05]  /*13950*/  @!P1 NANOSLEEP.SYNCS 0x989680 ;  /* 0x009896800000995d */ /* 0x004fea0003900000 */
[----:B------:R-:W2:Y:S02]  /*13960*/  @!P1 SYNCS.PHASECHK.TRANS64 P1, [R0+URZ+0xe038], R3 ;  /* 0x00e03803000095a7 */ /* 0x000ea400080210ff */
[----:B--2---:R-:W-:Y:S05]  /*13970*/  @!P1 BRA `(.L_x_437) ;  /* 0xfffffffc00f09947 */ /* 0x004fea000383ffff */
[----:B------:R-:W-:Y:S05]  /*13980*/  BRA `(.L_x_438) ;  /* 0xffffffd000cc7947 */ /* 0x000fea000383ffff */
.L_x_310:
[----:B------:R-:W-:-:S07]  /*13990*/  MOV R0, UR17 ;  /* 0x0000001100007c02 */ /* 0x000fce0008000f00 */
.L_x_439:
[----:B-1----:R1:W2:Y:S02]  /*139a0*/  SYNCS.PHASECHK.TRANS64.TRYWAIT P1, [R0+URZ+0xe038], R3 ;  /* 0x00e03803000075a7 */ /* 0x0022a400080211ff */
[----:B--2---:R-:W-:Y:S05]  /*139b0*/  @!P1 NANOSLEEP.SYNCS 0x989680 ;  /* 0x009896800000995d */ /* 0x004fea0003900000 */
[----:B------:R-:W2:Y:S02]  /*139c0*/  @!P1 SYNCS.PHASECHK.TRANS64 P1, [R0+URZ+0xe038], R3 ;  /* 0x00e03803000095a7 */ /* 0x000ea400080210ff */
[----:B--2---:R-:W-:Y:S05]  /*139d0*/  @!P1 BRA `(.L_x_439) ;  /* 0xfffffffc00f09947 */ /* 0x004fea000383ffff */
[----:B------:R-:W-:Y:S05]  /*139e0*/  BRA `(.L_x_440) ;  /* 0xffffffd400387947 */ /* 0x000fea000383ffff */
.L_x_315:
[----:B------:R-:W-:-:S07]  /*139f0*/  MOV R0, UR17 ;  /* 0x0000001100007c02 */ /* 0x000fce0008000f00 */
.L_x_441:
[----:B-1----:R1:W2:Y:S02]  /*13a00*/  SYNCS.PHASECHK.TRANS64.TRYWAIT P1, [R0+URZ+0xe038], R3 ;  /* 0x00e03803000075a7 */ /* 0x0022a400080211ff */
[----:B--2---:R-:W-:Y:S05]  /*13a10*/  @!P1 NANOSLEEP.SYNCS 0x989680 ;  /* 0x009896800000995d */ /* 0x004fea0003900000 */
[----:B------:R-:W2:Y:S02]  /*13a20*/  @!P1 SYNCS.PHASECHK.TRANS64 P1, [R0+URZ+0xe038], R3 ;  /* 0x00e03803000095a7 */ /* 0x000ea400080210ff */
[----:B--2---:R-:W-:Y:S05]  /*13a30*/  @!P1 BRA `(.L_x_441) ;  /* 0xfffffffc00f09947 */ /* 0x004fea000383ffff */
[----:B------:R-:W-:Y:S05]  /*13a40*/  BRA `(.L_x_442) ;  /* 0xffffffd400a07947 */ /* 0x000fea000383ffff */
.L_x_321:
[----:B------:R-:W-:-:S07]  /*13a50*/  MOV R0, UR17 ;  /* 0x0000001100007c02 */ /* 0x000fce0008000f00 */
.L_x_443:
[----:B-1----:R1:W2:Y:S02]  /*13a60*/  SYNCS.PHASECHK.TRANS64.TRYWAIT P1, [R0+URZ+0xe038], R3 ;  /* 0x00e03803000075a7 */ /* 0x0022a400080211ff */
[----:B--2---:R-:W-:Y:S05]  /*13a70*/  @!P1 NANOSLEEP.SYNCS 0x989680 ;  /* 0x009896800000995d */ /* 0x004fea0003900000 */
[----:B------:R-:W2:Y:S02]  /*13a80*/  @!P1 SYNCS.PHASECHK.TRANS64 P1, [R0+URZ+0xe038], R3 ;  /* 0x00e03803000095a7 */ /* 0x000ea400080210ff */
[----:B--2---:R-:W-:Y:S05]  /*13a90*/  @!P1 BRA `(.L_x_443) ;  /* 0xfffffffc00f09947 */ /* 0x004fea000383ffff */
[----:B------:R-:W-:Y:S05]  /*13aa0*/  BRA `(.L_x_444) ;  /* 0xffffffd8001c7947 */ /* 0x000fea000383ffff */
.L_x_326:
[----:B------:R-:W-:-:S07]  /*13ab0*/  MOV R0, UR17 ;  /* 0x0000001100007c02 */ /* 0x000fce0008000f00 */
.L_x_445:
[----:B-1----:R1:W2:Y:S02]  /*13ac0*/  SYNCS.PHASECHK.TRANS64.TRYWAIT P1, [R0+URZ+0xe038], R3 ;  /* 0x00e03803000075a7 */ /* 0x0022a400080211ff */
[----:B--2---:R-:W-:Y:S05]  /*13ad0*/  @!P1 NANOSLEEP.SYNCS 0x989680 ;  /* 0x009896800000995d */ /* 0x004fea0003900000 */
[----:B------:R-:W2:Y:S02]  /*13ae0*/  @!P1 SYNCS.PHASECHK.TRANS64 P1, [R0+URZ+0xe038], R3 ;  /* 0x00e03803000095a7 */ /* 0x000ea400080210ff */
[----:B--2---:R-:W-:Y:S05]  /*13af0*/  @!P1 BRA `(.L_x_445) ;  /* 0xfffffffc00f09947 */ /* 0x004fea000383ffff */
[----:B------:R-:W-:Y:S05]  /*13b00*/  BRA `(.L_x_446) ;  /* 0xffffffd800847947 */ /* 0x000fea000383ffff */
.L_x_331:
[----:B------:R-:W-:-:S07]  /*13b10*/  MOV R0, UR17 ;  /* 0x0000001100007c02 */ /* 0x000fce0008000f00 */
.L_x_447:
[----:B-1----:R1:W2:Y:S02]  /*13b20*/  SYNCS.PHASECHK.TRANS64.TRYWAIT P1, [R0+URZ+0xe038], R3 ;  /* 0x00e03803000075a7 */ /* 0x0022a400080211ff */
[----:B--2---:R-:W-:Y:S05]  /*13b30*/  @!P1 NANOSLEEP.SYNCS 0x989680 ;  /* 0x009896800000995d */ /* 0x004fea0003900000 */
[----:B------:R-:W2:Y:S02]  /*13b40*/  @!P1 SYNCS.PHASECHK.TRANS64 P1, [R0+URZ+0xe038], R3 ;  /* 0x00e03803000095a7 */ /* 0x000ea400080210ff */
[----:B--2---:R-:W-:Y:S05]  /*13b50*/  @!P1 BRA `(.L_x_447) ;  /* 0xfffffffc00f09947 */ /* 0x004fea000383ffff */
[----:B------:R-:W-:Y:S05]  /*13b60*/  BRA `(.L_x_448) ;  /* 0xffffffd800f47947 */ /* 0x000fea000383ffff */
.L_x_336:
[----:B------:R-:W-:-:S07]  /*13b70*/  MOV R0, UR17 ;  /* 0x0000001100007c02 */ /* 0x000fce0008000f00 */
.L_x_449:
[----:B-1----:R1:W2:Y:S02]  /*13b80*/  SYNCS.PHASECHK.TRANS64.TRYWAIT P1, [R0+URZ+0xe038], R3 ;  /* 0x00e03803000075a7 */ /* 0x0022a400080211ff */
[----:B--2---:R-:W-:Y:S05]  /*13b90*/  @!P1 NANOSLEEP.SYNCS 0x989680 ;  /* 0x009896800000995d */ /* 0x004fea0003900000 */
[----:B------:R-:W2:Y:S02]  /*13ba0*/  @!P1 SYNCS.PHASECHK.TRANS64 P1, [R0+URZ+0xe038], R3 ;  /* 0x00e03803000095a7 */ /* 0x000ea400080210ff */
[----:B--2---:R-:W-:Y:S05]  /*13bb0*/  @!P1 BRA `(.L_x_449) ;  /* 0xfffffffc00f09947 */ /* 0x004fea000383ffff */
[----:B------:R-:W-:Y:S05]  /*13bc0*/  BRA `(.L_x_450) ;  /* 0xffffffdc005c7947 */ /* 0x000fea000383ffff */
.L_x_341:
[----:B------:R-:W-:-:S07]  /*13bd0*/  MOV R0, UR17 ;  /* 0x0000001100007c02 */ /* 0x000fce0008000f00 */
.L_x_451:
[----:B-1----:R1:W2:Y:S02]  /*13be0*/  SYNCS.PHASECHK.TRANS64.TRYWAIT P1, [R0+URZ+0xe038], R3 ;  /* 0x00e03803000075a7 */ /* 0x0022a400080211ff */
[----:B--2---:R-:W-:Y:S05]  /*13bf0*/  @!P1 NANOSLEEP.SYNCS 0x989680 ;  /* 0x009896800000995d */ /* 0x004fea0003900000 */
[----:B------:R-:W2:Y:S02]  /*13c00*/  @!P1 SYNCS.PHASECHK.TRANS64 P1, [R0+URZ+0xe038], R3 ;  /* 0x00e03803000095a7 */ /* 0x000ea400080210ff */
[----:B--2---:R-:W-:Y:S05]  /*13c10*/  @!P1 BRA `(.L_x_451) ;  /* 0xfffffffc00f09947 */ /* 0x004fea000383ffff */
[----:B------:R-:W-:Y:S05]  /*13c20*/  BRA `(.L_x_452) ;  /* 0xffffffdc00d07947 */ /* 0x000fea000383ffff */
.L_x_346:
[----:B------:R-:W-:-:S07]  /*13c30*/  MOV R0, UR9 ;  /* 0x0000000900007c02 */ /* 0x000fce0008000f00 */
.L_x_453:
[----:B-1----:R1:W2:Y:S02]  /*13c40*/  SYNCS.PHASECHK.TRANS64.TRYWAIT P1, [R0+URZ+0xe038], R3 ;  /* 0x00e03803000075a7 */ /* 0x0022a400080211ff */
[----:B--2---:R-:W-:Y:S05]  /*13c50*/  @!P1 NANOSLEEP.SYNCS 0x989680 ;  /* 0x009896800000995d */ /* 0x004fea0003900000 */
[----:B------:R-:W2:Y:S02]  /*13c60*/  @!P1 SYNCS.PHASECHK.TRANS64 P1, [R0+URZ+0xe038], R3 ;  /* 0x00e03803000095a7 */ /* 0x000ea400080210ff */
[----:B--2---:R-:W-:Y:S05]  /*13c70*/  @!P1 BRA `(.L_x_453) ;  /* 0xfffffffc00f09947 */ /* 0x004fea000383ffff */
[----:B------:R-:W-:Y:S05]  /*13c80*/  BRA `(.L_x_454) ;  /* 0xffffffe000387947 */ /* 0x000fea000383ffff */
.L_x_353:
[----:B------:R-:W-:-:S07]  /*13c90*/  MOV R0, UR17 ;  /* 0x0000001100007c02 */ /* 0x000fce0008000f00 */
.L_x_455:
[----:B-1----:R1:W4:Y:S02]  /*13ca0*/  SYNCS.PHASECHK.TRANS64.TRYWAIT P0, [R0+URZ+0xe0b0], R3 ;  /* 0x00e0b003000075a7 */ /* 0x00232400080011ff */
[----:B----4-:R-:W-:Y:S05]  /*13cb0*/  @!P0 NANOSLEEP.SYNCS 0x989680 ;  /* 0x009896800000895d */ /* 0x010fea0003900000 */
[----:B------:R-:W4:Y:S02]  /*13cc0*/  @!P0 SYNCS.PHASECHK.TRANS64 P0, [R0+URZ+0xe0b0], R3 ;  /* 0x00e0b003000085a7 */ /* 0x000f2400080010ff */
[----:B----4-:R-:W-:Y:S05]  /*13cd0*/  @!P0 BRA `(.L_x_455) ;  /* 0xfffffffc00f08947 */ /* 0x010fea000383ffff */
[----:B------:R-:W-:Y:S05]  /*13ce0*/  BRA `(.L_x_456) ;  /* 0xffffffe400c87947 */ /* 0x000fea000383ffff */
.L_x_355:
[----:B-1----:R-:W-:-:S07]  /*13cf0*/  MOV R0, UR17 ;  /* 0x0000001100007c02 */ /* 0x002fce0008000f00 */
.L_x_457:
[----:B-1----:R1:W4:Y:S02]  /*13d00*/  SYNCS.PHASECHK.TRANS64.TRYWAIT P0, [R0+URZ+0xe0b8], R3 ;  /* 0x00e0b803000075a7 */ /* 0x00232400080011ff */
[----:B----4-:R-:W-:Y:S05]  /*13d10*/  @!P0 NANOSLEEP.SYNCS 0x989680 ;  /* 0x009896800000895d */ /* 0x010fea0003900000 */
[----:B------:R-:W4:Y:S02]  /*13d20*/  @!P0 SYNCS.PHASECHK.TRANS64 P0, [R0+URZ+0xe0b8], R3 ;  /* 0x00e0b803000085a7 */ /* 0x000f2400080010ff */
[----:B----4-:R-:W-:Y:S05]  /*13d30*/  @!P0 BRA `(.L_x_457) ;  /* 0xfffffffc00f08947 */ /* 0x010fea000383ffff */
[----:B------:R-:W-:Y:S05]  /*13d40*/  BRA `(.L_x_458) ;  /* 0xffffffe400d87947 */ /* 0x000fea000383ffff */
        .weak           $__internal_0_$__cuda_sm10x_tcgen05_guardrail_trap_col_being_dealloced_not_returned_by_alloc
        .type           $__internal_0_$__cuda_sm10x_tcgen05_guardrail_trap_col_being_dealloced_not_returned_by_alloc,@function
        .size           $__internal_0_$__cuda_sm10x_tcgen05_guardrail_trap_col_being_dealloced_not_returned_by_alloc,($__internal_1_$__cuda_sm10x_tcgen05_guardrail_trap_phase_invalid_during_alloc - $__internal_0_$__cuda_sm10x_tcgen05_guardrail_trap_col_being_dealloced_not_returned_by_alloc)
$__internal_0_$__cuda_sm10x_tcgen05_guardrail_trap_col_being_dealloced_not_returned_by_alloc:
[----:B------:R-:W-:Y:S05]  /*13d50*/  BPT.TRAP 0x1 ;  /* 0x000000040000795c */ /* 0x000fea0000300000 */
[----:B------:R-:W-:-:S04]  /*13d60*/  MOV R3, 0x0 ;  /* 0x0000000000037802 */ /* 0x000fc80000000f00 */
[----:B------:R-:W-:Y:S05]  /*13d70*/  RET.REL.NODEC R2 `(_ZN7cutlass13device_kernelINS_4fmha6kernel36Sm100FmhaFwdKernelTmaWarpspecializedIN4cute5tupleIJiiiNS5_IJNS5_IJiiEEEiEEEEEENS1_10collective38Sm100FmhaFwdMainloopTmaWarpspecializedINS_6half_tEffNS5_IJNS4_1CILi256EEENSC_ILi128EEENSC_ILi32EEEEEENS5_IJiNSC_ILi1EEES7_EEENS5_IJiSH_NS5_IJNS5_IJNSC_ILi0EEEiEEEiEEEEEESM_NS9_6NoMaskENS5_IJNSC_ILi2EEESH_SH_EEENSC_ILb0EEEEENS9_38Sm100FmhaFwdEpilogueTmaWarpspecializedISB_fNS5_IJSE_SF_SE_EEESI_NS5_IJSH_S7_EEESQ_EENS2_23PersistentTileSchedulerENS2_41Sm100FmhaCtxKernelWarpspecializedScheduleEEEEEvNT_6ParamsE) ;  /* 0xfffffec002a07950 */ /* 0x000fea0003c3ffff */
        .weak           $__internal_1_$__cuda_sm10x_tcgen05_guardrail_trap_phase_invalid_during_alloc
        .type           $__internal_1_$__cuda_sm10x_tcgen05_guardrail_trap_phase_invalid_during_alloc,@function
        .size           $__internal_1_$__cuda_sm10x_tcgen05_guardrail_trap_phase_invalid_during_alloc,($__internal_2_$__cuda_sm10x_tcgen05_guardrail_trap_unallocated_columns_being_dealloced - $__internal_1_$__cuda_sm10x_tcgen05_guardrail_trap_phase_invalid_during_alloc)
$__internal_1_$__cuda_sm10x_tcgen05_guardrail_trap_phase_invalid_during_alloc:
[----:B------:R-:W-:Y:S05]  /*13d80*/  BPT.TRAP 0x1 ;  /* 0x000000040000795c */ /* 0x000fea0000300000 */
[----:B------:R-:W-:-:S04]  /*13d90*/  HFMA2 R3, -RZ, RZ, 0, 0 ;  /* 0x00000000ff037431 */ /* 0x000fc800000001ff */
[----:B------:R-:W-:Y:S05]  /*13da0*/  RET.REL.NODEC R2 `(_ZN7cutlass13device_kernelINS_4fmha6kernel36Sm100FmhaFwdKernelTmaWarpspecializedIN4cute5tupleIJiiiNS5_IJNS5_IJiiEEEiEEEEEENS1_10collective38Sm100FmhaFwdMainloopTmaWarpspecializedINS_6half_tEffNS5_IJNS4_1CILi256EEENSC_ILi128EEENSC_ILi32EEEEEENS5_IJiNSC_ILi1EEES7_EEENS5_IJiSH_NS5_IJNS5_IJNSC_ILi0EEEiEEEiEEEEEESM_NS9_6NoMaskENS5_IJNSC_ILi2EEESH_SH_EEENSC_ILb0EEEEENS9_38Sm100FmhaFwdEpilogueTmaWarpspecializedISB_fNS5_IJSE_SF_SE_EEESI_NS5_IJSH_S7_EEESQ_EENS2_23PersistentTileSchedulerENS2_41Sm100FmhaCtxKernelWarpspecializedScheduleEEEEEvNT_6ParamsE) ;  /* 0xfffffec002947950 */ /* 0x000fea0003c3ffff */
        .weak           $__internal_2_$__cuda_sm10x_tcgen05_guardrail_trap_unallocated_columns_being_dealloced
        .type           $__internal_2_$__cuda_sm10x_tcgen05_guardrail_trap_unallocated_columns_being_dealloced,@function
        .size           $__internal_2_$__cuda_sm10x_tcgen05_guardrail_trap_unallocated_columns_being_dealloced,($__internal_3_$__cuda_sm3x_div_rn_noftz_f32_slowpath - $__internal_2_$__cuda_sm10x_tcgen05_guardrail_trap_unallocated_columns_being_dealloced)
$__internal_2_$__cuda_sm10x_tcgen05_guardrail_trap_unallocated_columns_being_dealloced:
[----:B------:R-:W-:Y:S05]  /*13db0*/  BPT.TRAP 0x1 ;  /* 0x000000040000795c */ /* 0x000fea0000300000 */
[----:B------:R-:W-:-:S04]  /*13dc0*/  MOV R3, 0x0 ;  /* 0x0000000000037802 */ /* 0x000fc80000000f00 */
[----:B------:R-:W-:Y:S05]  /*13dd0*/  RET.REL.NODEC R2 `(_ZN7cutlass13device_kernelINS_4fmha6kernel36Sm100FmhaFwdKernelTmaWarpspecializedIN4cute5tupleIJiiiNS5_IJNS5_IJiiEEEiEEEEEENS1_10collective38Sm100FmhaFwdMainloopTmaWarpspecializedINS_6half_tEffNS5_IJNS4_1CILi256EEENSC_ILi128EEENSC_ILi32EEEEEENS5_IJiNSC_ILi1EEES7_EEENS5_IJiSH_NS5_IJNS5_IJNSC_ILi0EEEiEEEiEEEEEESM_NS9_6NoMaskENS5_IJNSC_ILi2EEESH_SH_EEENSC_ILb0EEEEENS9_38Sm100FmhaFwdEpilogueTmaWarpspecializedISB_fNS5_IJSE_SF_SE_EEESI_NS5_IJSH_S7_EEESQ_EENS2_23PersistentTileSchedulerENS2_41Sm100FmhaCtxKernelWarpspecializedScheduleEEEEEvNT_6ParamsE) ;  /* 0xfffffec002887950 */ /* 0x000fea0003c3ffff */
        .weak           $__internal_3_$__cuda_sm3x_div_rn_noftz_f32_slowpath
        .type           $__internal_3_$__cuda_sm3x_div_rn_noftz_f32_slowpath,@function
        .size           $__internal_3_$__cuda_sm3x_div_rn_noftz_f32_slowpath,(.L_x_475 - $__internal_3_$__cuda_sm3x_div_rn_noftz_f32_slowpath)
$__internal_3_$__cuda_sm3x_div_rn_noftz_f32_slowpath:
[----:B------:R-:W-:Y:S01]  /*13de0*/  SHF.R.U32.HI R3, RZ, 0x17, R22 ;  /* 0x00000017ff037819 */ /* 0x000fe20000011616 */
[----:B------:R-:W-:Y:S01]  /*13df0*/  BSSY B1, `(.L_x_459) ;  /* 0x0000065000017945 */ /* 0x000fe20003800000 */
[--C-:B------:R-:W-:Y:S01]  /*13e00*/  SHF.R.U32.HI R8, RZ, 0x17, R30.reuse ;  /* 0x00000017ff087819 */ /* 0x100fe2000001161e */
[----:B------:R-:W-:Y:S01]  /*13e10*/  IMAD.MOV.U32 R7, RZ, RZ, R30 ;  /* 0x000000ffff077224 */ /* 0x000fe200078e001e */
[----:B------:R-:W-:Y:S01]  /*13e20*/  LOP3.LUT R3, R3, 0xff, RZ, 0xc0, !PT ;  /* 0x000000ff03037812 */ /* 0x000fe200078ec0ff */
[----:B------:R-:W-:Y:S01]  /*13e30*/  IMAD.MOV.U32 R6, RZ, RZ, R22 ;  /* 0x000000ffff067224 */ /* 0x000fe200078e0016 */
[----:B------:R-:W-:-:S03]  /*13e40*/  LOP3.LUT R8, R8, 0xff, RZ, 0xc0, !PT ;  /* 0x000000ff08087812 */ /* 0x000fc600078ec0ff */
[----:B------:R-:W-:Y:S02]  /*13e50*/  VIADD R0, R3, 0xffffffff ;  /* 0xffffffff03007836 */ /* 0x000fe40000000000 */
[----:B------:R-:W-:-:S03]  /*13e60*/  VIADD R5, R8, 0xffffffff ;  /* 0xffffffff08057836 */ /* 0x000fc60000000000 */
[----:B------:R-:W-:-:S04]  /*13e70*/  ISETP.GT.U32.AND P0, PT, R0, 0xfd, PT ;  /* 0x000000fd0000780c */ /* 0x000fc80003f04070 */
[----:B------:R-:W-:-:S13]  /*13e80*/  ISETP.GT.U32.OR P0, PT, R5, 0xfd, P0 ;  /* 0x000000fd0500780c */ /* 0x000fda0000704470 */
[----:B------:R-:W-:Y:S01]  /*13e90*/  @!P0 IMAD.MOV.U32 R10, RZ, RZ, RZ ;  /* 0x000000ffff0a8224 */ /* 0x000fe200078e00ff */
[----:B------:R-:W-:Y:S06]  /*13ea0*/  @!P0 BRA `(.L_x_460) ;  /* 0x00000000005c8947 */ /* 0x000fec0003800000 */
[----:B------:R-:W-:Y:S02]  /*13eb0*/  FSETP.GTU.FTZ.AND P1, PT, |R30|, +INF , PT ;  /* 0x7f8000001e00780b */ /* 0x000fe40003f3c200 */
[----:B------:R-:W-:-:S04]  /*13ec0*/  FSETP.GTU.FTZ.AND P0, PT, |R22|, +INF , PT ;  /* 0x7f8000001600780b */ /* 0x000fc80003f1c200 */
[----:B------:R-:W-:-:S13]  /*13ed0*/  PLOP3.LUT P0, PT, P1, P0, PT, 0xf8, 0x8f ;  /* 0x00000000008f781c */ /* 0x000fda0000f01f70 */
[----:B------:R-:W-:Y:S05]  /*13ee0*/  @P0 BRA `(.L_x_461) ;  /* 0x0000000400500947 */ /* 0x000fea0003800000 */
[----:B------:R-:W-:-:S13]  /*13ef0*/  LOP3.LUT P0, RZ, R6, 0x7fffffff, R7, 0xc8, !PT ;  /* 0x7fffffff06ff7812 */ /* 0x000fda000780c807 */
[----:B------:R-:W-:Y:S05]  /*13f00*/  @!P0 BRA `(.L_x_462) ;  /* 0x0000000400408947 */ /* 0x000fea0003800000 */
[----:B------:R-:W-:Y:S02]  /*13f10*/  FSETP.NEU.FTZ.AND P0, PT, |R30|, +INF , PT ;  /* 0x7f8000001e00780b */ /* 0x000fe40003f1d200 */
[----:B------:R-:W-:Y:S02]  /*13f20*/  FSETP.NEU.FTZ.AND P1, PT, |R22|, +INF , PT ;  /* 0x7f8000001600780b */ /* 0x000fe40003f3d200 */
[----:B------:R-:W-:-:S11]  /*13f30*/  FSETP.NEU.FTZ.AND P2, PT, |R30|, +INF , PT ;  /* 0x7f8000001e00780b */ /* 0x000fd60003f5d200 */
[----:B------:R-:W-:Y:S05]  /*13f40*/  @!P1 BRA !P0, `(.L_x_462) ;  /* 0x0000000400309947 */ /* 0x000fea0004000000 */
[----:B------:R-:W-:-:S04]  /*13f50*/  LOP3.LUT P0, RZ, R7, 0x7fffffff, RZ, 0xc0, !PT ;  /* 0x7fffffff07ff7812 */ /* 0x000fc8000780c0ff */
[----:B------:R-:W-:-:S13]  /*13f60*/  PLOP3.LUT P0, PT, P1, P0, PT, 0x2f, 0xf2 ;  /* 0x0000000000f2781c */ /* 0x000fda0000f00577 */
[----:B------:R-:W-:Y:S05]  /*13f70*/  @P0 BRA `(.L_x_463) ;  /* 0x00000004001c0947 */ /* 0x000fea0003800000 */
[----:B------:R-:W-:-:S04]  /*13f80*/  LOP3.LUT P0, RZ, R6, 0x7fffffff, RZ, 0xc0, !PT ;  /* 0x7fffffff06ff7812 */ /* 0x000fc8000780c0ff */
[----:B------:R-:W-:-:S13]  /*13f90*/  PLOP3.LUT P0, PT, P2, P0, PT, 0x2f, 0xf2 ;  /* 0x0000000000f2781c */ /* 0x000fda0001700577 */
[----:B------:R-:W-:Y:S05]  /*13fa0*/  @P0 BRA `(.L_x_464) ;  /* 0x0000000400040947 */ /* 0x000fea0003800000 */
[----:B------:R-:W-:Y:S02]  /*13fb0*/  ISETP.GE.AND P1, PT, R5, RZ, PT ;  /* 0x000000ff0500720c */ /* 0x000fe40003f26270 */
[----:B------:R-:W-:-:S11]  /*13fc0*/  ISETP.GE.AND P0, PT, R0, RZ, PT ;  /* 0x000000ff0000720c */ /* 0x000fd60003f06270 */
[----:B------:R-:W-:Y:S01]  /*13fd0*/  @P1 MOV R10, RZ ;  /* 0x000000ff000a1202 */ /* 0x000fe20000000f00 */
[----:B------:R-:W-:Y:S01]  /*13fe0*/  @!P1 FFMA R7, R30, 1.84467440737095516160e+19, RZ ;  /* 0x5f8000001e079823 */ /* 0x000fe200000000ff */
[----:B------:R-:W-:Y:S01]  /*13ff0*/  @!P1 MOV R10, 0xffffffc0 ;  /* 0xffffffc0000a9802 */ /* 0x000fe20000000f00 */
[----:B------:R-:W-:-:S03]  /*14000*/  @!P0 FFMA R6, R22, 1.84467440737095516160e+19, RZ ;  /* 0x5f80000016068823 */ /* 0x000fc600000000ff */
[----:B------:R-:W-:-:S07]  /*14010*/  @!P0 IADD3 R10, PT, PT, R10, 0x40, RZ ;  /* 0x000000400a0a8810 */ /* 0x000fce0007ffe0ff */
.L_x_460:
[----:B------:R-:W-:Y:S01]  /*14020*/  LEA R11, R3, 0xc0800000, 0x17 ;  /* 0xc0800000030b7811 */ /* 0x000fe200078eb8ff */
[----:B------:R-:W-:Y:S01]  /*14030*/  BSSY B0, `(.L_x_465) ;  /* 0x0000036000007945 */ /* 0x000fe20003800000 */
[----:B------:R-:W-:Y:S02]  /*14040*/  IADD3 R8, PT, PT, R8, -0x7f, RZ ;  /* 0xffffff8108087810 */ /* 0x000fe40007ffe0ff */
[----:B------:R-:W-:-:S03]  /*14050*/  IADD3 R11, PT, PT, -R11, R6, RZ ;  /* 0x000000060b0b7210 */ /* 0x000fc60007ffe1ff */
[----:B------:R-:W-:Y:S01]  /*14060*/  IMAD R9, R8, -0x800000, R7 ;  /* 0xff80000008097824 */ /* 0x000fe200078e0207 */
[----:B------:R-:W1:Y:S01]  /*14070*/  MUFU.RCP R5, R11 ;  /* 0x0000000b00057308 */ /* 0x000e620000001000 */
[----:B------:R-:W-:-:S04]  /*14080*/  FADD.FTZ R6, -R11, -RZ ;  /* 0x800000ff0b067221 */ /* 0x000fc80000010100 */
[----:B-1----:R-:W-:-:S04]  /*14090*/  FFMA R0, R5, R6, 1 ;  /* 0x3f80000005007423 */ /* 0x002fc80000000006 */
[----:B------:R-:W-:-:S04]  /*140a0*/  FFMA R0, R5, R0, R5 ;  /* 0x0000000005007223 */ /* 0x000fc80000000005 */
[----:B------:R-:W-:-:S04]  /*140b0*/  FFMA R7, R9, R0, RZ ;  /* 0x0000000009077223 */ /* 0x000fc800000000ff */
[----:B------:R-:W-:-:S04]  /*140c0*/  FFMA R5, R6, R7, R9 ;  /* 0x0000000706057223 */ /* 0x000fc80000000009 */
[----:B------:R-:W-:-:S04]  /*140d0*/  FFMA R5, R0, R5, R7 ;  /* 0x0000000500057223 */ /* 0x000fc80000000007 */
[----:B------:R-:W-:Y:S01]  /*140e0*/  FFMA R6, R6, R5, R9 ;  /* 0x0000000506067223 */ /* 0x000fe20000000009 */
[----:B------:R-:W-:-:S03]  /*140f0*/  IADD3 R9, PT, PT, R8, 0x7f, -R3 ;  /* 0x0000007f08097810 */ /* 0x000fc60007ffe803 */
[----:B------:R-:W-:Y:S01]  /*14100*/  FFMA R7, R0, R6, R5 ;  /* 0x0000000600077223 */ /* 0x000fe20000000005 */
[----:B------:R-:W-:-:S04]  /*14110*/  IADD3 R10, PT, PT, R9, R10, RZ ;  /* 0x0000000a090a7210 */ /* 0x000fc80007ffe0ff */
[----:B------:R-:W-:-:S04]  /*14120*/  SHF.R.U32.HI R3, RZ, 0x17, R7 ;  /* 0x00000017ff037819 */ /* 0x000fc80000011607 */
[----:B------:R-:W-:-:S04]  /*14130*/  LOP3.LUT R3, R3, 0xff, RZ, 0xc0, !PT ;  /* 0x000000ff03037812 */ /* 0x000fc800078ec0ff */
[----:B------:R-:W-:-:S04]  /*14140*/  IADD3 R3, PT, PT, R3, R10, RZ ;  /* 0x0000000a03037210 */ /* 0x000fc80007ffe0ff */
[----:B------:R-:W-:-:S04]  /*14150*/  IADD3 R8, PT, PT, R3, -0x1, RZ ;  /* 0xffffffff03087810 */ /* 0x000fc80007ffe0ff */
[----:B------:R-:W-:-:S13]  /*14160*/  ISETP.GE.U32.AND P0, PT, R8, 0xfe, PT ;  /* 0x000000fe0800780c */ /* 0x000fda0003f06070 */
[----:B------:R-:W-:Y:S05]  /*14170*/  @!P0 BRA `(.L_x_466) ;  /* 0x0000000000808947 */ /* 0x000fea0003800000 */
[----:B------:R-:W-:-:S13]  /*14180*/  ISETP.GT.AND P0, PT, R3, 0xfe, PT ;  /* 0x000000fe0300780c */ /* 0x000fda0003f04270 */
[----:B------:R-:W-:Y:S05]  /*14190*/  @P0 BRA `(.L_x_467) ;  /* 0x00000000006c0947 */ /* 0x000fea0003800000 */
[----:B------:R-:W-:-:S13]  /*141a0*/  ISETP.GE.AND P0, PT, R3, 0x1, PT ;  /* 0x000000010300780c */ /* 0x000fda0003f06270 */
[----:B------:R-:W-:Y:S05]  /*141b0*/  @P0 BRA `(.L_x_468) ;  /* 0x0000000000740947 */ /* 0x000fea0003800000 */
[----:B------:R-:W-:Y:S02]  /*141c0*/  ISETP.GE.AND P0, PT, R3, -0x18, PT ;  /* 0xffffffe80300780c */ /* 0x000fe40003f06270 */
[----:B------:R-:W-:-:S11]  /*141d0*/  LOP3.LUT R7, R7, 0x80000000, RZ, 0xc0, !PT ;  /* 0x8000000007077812 */ /* 0x000fd600078ec0ff */
[----:B------:R-:W-:Y:S05]  /*141e0*/  @!P0 BRA `(.L_x_468) ;  /* 0x0000000000688947 */ /* 0x000fea0003800000 */
[CCC-:B------:R-:W-:Y:S01]  /*141f0*/  FFMA.RZ R8, R0.reuse, R6.reuse, R5.reuse ;  /* 0x0000000600087223 */ /* 0x1c0fe2000000c005 */
[CCC-:B------:R-:W-:Y:S01]  /*14200*/  FFMA.RP R9, R0.reuse, R6.reuse, R5.reuse ;  /* 0x0000000600097223 */ /* 0x1c0fe20000008005 */
[----:B------:R-:W-:Y:S01]  /*14210*/  FFMA.RM R6, R0, R6, R5 ;  /* 0x0000000600067223 */ /* 0x000fe20000004005 */
[C---:B------:R-:W-:Y:S01]  /*14220*/  VIADD R0, R3.reuse, 0x20 ;  /* 0x0000002003007836 */ /* 0x040fe20000000000 */
[C---:B------:R-:W-:Y:S02]  /*14230*/  ISETP.NE.AND P0, PT, R3.reuse, RZ, PT ;  /* 0x000000ff0300720c */ /* 0x040fe40003f05270 */
[----:B------:R-:W-:Y:S02]  /*14240*/  LOP3.LUT R8, R8, 0x7fffff, RZ, 0xc0, !PT ;  /* 0x007fffff08087812 */ /* 0x000fe400078ec0ff */
[----:B------:R-:W-:Y:S01]  /*14250*/  ISETP.NE.AND P1, PT, R3, RZ, PT ;  /* 0x000000ff0300720c */ /* 0x000fe20003f25270 */
[----:B------:R-:W-:Y:S01]  /*14260*/  IMAD.MOV R3, RZ, RZ, -R3 ;  /* 0x000000ffff037224 */ /* 0x000fe200078e0a03 */
[----:B------:R-:W-:-:S02]  /*14270*/  LOP3.LUT R5, R8, 0x800000, RZ, 0xfc, !PT ;  /* 0x0080000008057812 */ /* 0x000fc400078efcff */
[----:B------:R-:W-:Y:S02]  /*14280*/  FSETP.NEU.FTZ.AND P2, PT, R9, R6, PT ;  /* 0x000000060900720b */ /* 0x000fe40003f5d000 */
[----:B------:R-:W-:Y:S02]  /*14290*/  SHF.L.U32 R0, R5, R0, RZ ;  /* 0x0000000005007219 */ /* 0x000fe400000006ff */
[----:B------:R-:W-:Y:S02]  /*142a0*/  SEL R6, R3, RZ, P0 ;  /* 0x000000ff03067207 */ /* 0x000fe40000000000 */
[----:B------:R-:W-:Y:S02]  /*142b0*/  ISETP.NE.AND P1, PT, R0, RZ, P1 ;  /* 0x000000ff0000720c */ /* 0x000fe40000f25270 */
[----:B------:R-:W-:Y:S02]  /*142c0*/  SHF.R.U32.HI R5, RZ, R6, R5 ;  /* 0x00000006ff057219 */ /* 0x000fe40000011605 */
[----:B------:R-:W-:-:S02]  /*142d0*/  PLOP3.LUT P1, PT, P2, P1, PT, 0xf8, 0x8f ;  /* 0x00000000008f781c */ /* 0x000fc40001723f70 */
[----:B------:R-:W-:Y:S02]  /*142e0*/  SHF.R.U32.HI R3, RZ, 0x1, R5 ;  /* 0x00000001ff037819 */ /* 0x000fe40000011605 */
[----:B------:R-:W-:-:S04]  /*142f0*/  SEL R0, RZ, 0x1, !P1 ;  /* 0x00000001ff007807 */ /* 0x000fc80004800000 */
[----:B------:R-:W-:-:S04]  /*14300*/  LOP3.LUT R0, R0, 0x1, R3, 0xf8, !PT ;  /* 0x0000000100007812 */ /* 0x000fc800078ef803 */
[----:B------:R-:W-:-:S05]  /*14310*/  LOP3.LUT R0, R0, R5, RZ, 0xc0, !PT ;  /* 0x0000000500007212 */ /* 0x000fca00078ec0ff */
[----:B------:R-:W-:-:S05]  /*14320*/  IMAD.IADD R0, R3, 0x1, R0 ;  /* 0x0000000103007824 */ /* 0x000fca00078e0200 */
[----:B------:R-:W-:Y:S01]  /*14330*/  LOP3.LUT R7, R0, R7, RZ, 0xfc, !PT ;  /* 0x0000000700077212 */ /* 0x000fe200078efcff */
[----:B------:R-:W-:Y:S05]  /*14340*/  BRA `(.L_x_468) ;  /* 0x0000000000107947 */ /* 0x000fea0003800000 */
.L_x_467:
[----:B------:R-:W-:-:S04]  /*14350*/  LOP3.LUT R7, R7, 0x80000000, RZ, 0xc0, !PT ;  /* 0x8000000007077812 */ /* 0x000fc800078ec0ff */
[----:B------:R-:W-:Y:S01]  /*14360*/  LOP3.LUT R7, R7, 0x7f800000, RZ, 0xfc, !PT ;  /* 0x7f80000007077812 */ /* 0x000fe200078efcff */
[----:B------:R-:W-:Y:S05]  /*14370*/  BRA `(.L_x_468) ;  /* 0x0000000000047947 */ /* 0x000fea0003800000 */
.L_x_466:
[----:B------:R-:W-:Y:S02]  /*14380*/  LEA R7, R10, R7, 0x17 ;  /* 0x000000070a077211 */ /* 0x000fe400078eb8ff */
.L_x_468:
[----:B------:R-:W-:Y:S05]  /*14390*/  BSYNC B0 ;  /* 0x0000000000007941 */ /* 0x000fea0003800000 */
.L_x_465:
[----:B------:R-:W-:Y:S01]  /*143a0*/  MOV R32, R7 ;  /* 0x0000000700207202 */ /* 0x000fe20000000f00 */
[----:B------:R-:W-:Y:S05]  /*143b0*/  BRA `(.L_x_469) ;  /* 0x0000000000207947 */ /* 0x000fea0003800000 */
.L_x_464:
[----:B------:R-:W-:-:S04]  /*143c0*/  LOP3.LUT R6, R6, 0x80000000, R7, 0x48, !PT ;  /* 0x8000000006067812 */ /* 0x000fc800078e4807 */
[----:B------:R-:W-:Y:S01]  /*143d0*/  LOP3.LUT R32, R6, 0x7f800000, RZ, 0xfc, !PT ;  /* 0x7f80000006207812 */ /* 0x000fe200078efcff */
[----:B------:R-:W-:Y:S05]  /*143e0*/  BRA `(.L_x_469) ;  /* 0x0000000000147947 */ /* 0x000fea0003800000 */
.L_x_463:
[----:B------:R-:W-:Y:S01]  /*143f0*/  LOP3.LUT R32, R6, 0x80000000, R7, 0x48, !PT ;  /* 0x8000000006207812 */ /* 0x000fe200078e4807 */
[----:B------:R-:W-:Y:S05]  /*14400*/  BRA `(.L_x_469) ;  /* 0x00000000000c7947 */ /* 0x000fea0003800000 */
.L_x_462:
[----:B------:R-:W1:Y:S01]  /*14410*/  MUFU.RSQ R32, -QNAN ;  /* 0xffc0000000207908 */ /* 0x000e620000001400 */
[----:B------:R-:W-:Y:S05]  /*14420*/  BRA `(.L_x_469) ;  /* 0x0000000000047947 */ /* 0x000fea0003800000 */
.L_x_461:
[----:B------:R-:W-:-:S07]  /*14430*/  FADD.FTZ R32, R30, R22 ;  /* 0x000000161e207221 */ /* 0x000fce0000010000 */
.L_x_469:
[----:B------:R-:W-:Y:S05]  /*14440*/  BSYNC B1 ;  /* 0x0000000000017941 */ /* 0x000fea0003800000 */
.L_x_459:
[----:B------:R-:W-:-:S04]  /*14450*/  HFMA2 R5, -RZ, RZ, 0, 0 ;  /* 0x00000000ff057431 */ /* 0x000fc800000001ff */
[----:B-1----:R-:W-:Y:S05]  /*14460*/  RET.REL.NODEC R4 `(_ZN7cutlass13device_kernelINS_4fmha6kernel36Sm100FmhaFwdKernelTmaWarpspecializedIN4cute5tupleIJiiiNS5_IJNS5_IJiiEEEiEEEEEENS1_10collective38Sm100FmhaFwdMainloopTmaWarpspecializedINS_6half_tEffNS5_IJNS4_1CILi256EEENSC_ILi128EEENSC_ILi32EEEEEENS5_IJiNSC_ILi1EEES7_EEENS5_IJiSH_NS5_IJNS5_IJNSC_ILi0EEEiEEEiEEEEEESM_NS9_6NoMaskENS5_IJNSC_ILi2EEESH_SH_EEENSC_ILb0EEEEENS9_38Sm100FmhaFwdEpilogueTmaWarpspecializedISB_fNS5_IJSE_SF_SE_EEESI_NS5_IJSH_S7_EEESQ_EENS2_23PersistentTileSchedulerENS2_41Sm100FmhaCtxKernelWarpspecializedScheduleEEEEEvNT_6ParamsE) ;  /* 0xfffffeb804e47950 */ /* 0x002fea0003c3ffff */
.L_x_470:
[----:B------:R-:W-:-:S00]  /*14470*/  BRA `(.L_x_470) ;  /* 0xfffffffc00fc7947 */ /* 0x000fc0000383ffff */
[----:B------:R-:W-:-:S00]  /*14480*/  NOP ;  /* 0x0000000000007918 */ /* 0x000fc00000000000 */
[----:B------:R-:W-:-:S00]  /*14490*/  NOP ;  /* 0x0000000000007918 */ /* 0x000fc00000000000 */
[----:B------:R-:W-:-:S00]  /*144a0*/  NOP ;  /* 0x0000000000007918 */ /* 0x000fc00000000000 */
[----:B------:R-:W-:-:S00]  /*144b0*/  NOP ;  /* 0x0000000000007918 */ /* 0x000fc00000000000 */
[----:B------:R-:W-:-:S00]  /*144c0*/  NOP ;  /* 0x0000000000007918 */ /* 0x000fc00000000000 */
[----:B------:R-:W-:-:S00]  /*144d0*/  NOP ;  /* 0x0000000000007918 */ /* 0x000fc00000000000 */
[----:B------:R-:W-:-:S00]  /*144e0*/  NOP ;  /* 0x0000000000007918 */ /* 0x000fc00000000000 */
[----:B------:R-:W-:-:S00]  /*144f0*/  NOP ;  /* 0x0000000000007918 */ /* 0x000fc00000000000 */
.L_x_475:


//--------------------- .nv.global.init           --------------------------
	.section	.nv.global.init,"aw",@progbits
.nv.global.init:
	.type		$str$23,@object
	.size		$str$23,($str$37 - $str$23)
$str$23:
        /*0000*/ 	.byte	0x0a, 0x00
	.type		$str$37,@object
	.size		$str$37,($str$32 - $str$37)
$str$37:
        /*0002*/ 	.byte	0x3a, 0x00
	.type		$str$32,@object
	.size		$str$32,($str$29 - $str$32)
$str$32:
        /*0004*/ 	.byte	0x5f, 0x00
	.type		$str$29,@object
	.size		$str$29,($str$28 - $str$29)
$str$29:
        /*0006*/ 	.byte	0x25, 0x64, 0x00
	.type		$str$28,@object
	.size		$str$28,($str$30 - $str$28)
$str$28:
        /*0009*/ 	.byte	0x25, 0x63, 0x00
	.type		$str$30,@object
	.size		$str$30,($str$31 - $str$30)
$str$30:
        /*000c*/ 	.byte	0x25, 0x73, 0x00
	.type		$str$31,@object
	.size		$str$31,($str$35 - $str$31)
$str$31:
        /*000f*/ 	.byte	0x20, 0x6f, 0x20, 0x00
	.type		$str$35,@object
	.size		$str$35,($str$22 - $str$35)
$str$35:
        /*0013*/ 	.byte	0x70, 0x74, 0x72, 0x5b, 0x00
	.type		$str$22,@object
	.size		$str$22,($str$34 - $str$22)
$str$22:
        /*0018*/ 	.byte	0x73, 0x4f, 0x3a, 0x20, 0x00
	.type		$str$34,@object
	.size		$str$34,($str$36 - $str$34)
$str$34:
        /*001d*/ 	.byte	0x73, 0x6d, 0x65, 0x6d, 0x5f, 0x00
	.type		$str$36,@object
	.size		$str$36,($str$33 - $str$36)
$str$36:
        /*0023*/ 	.byte	0x62, 0x5d, 0x28, 0x25, 0x70, 0x29, 0x00
	.type		$str$33,@object
	.size		$str$33,($str$27 - $str$33)
$str$33:
        /*002a*/ 	.byte	0x53, 0x77, 0x3c, 0x25, 0x64, 0x2c, 0x25, 0x64, 0x2c, 0x25, 0x64, 0x3e, 0x00
	.type		$str$27,@object
	.size		$str$27,($str$26 - $str$27)
$str$27:
        /*0037*/ 	.byte	0x2f, 0x74, 0x6d, 0x70, 0x2f, 0x63, 0x75, 0x74, 0x6c, 0x61, 0x73, 0x73, 0x5f, 0x73, 0x77, 0x65
        /*0047*/ 	.byte	0x65, 0x70, 0x5f, 0x73, 0x72, 0x63, 0x2f, 0x69, 0x6e, 0x63, 0x6c, 0x75, 0x64, 0x65, 0x2f, 0x63
        /*0057*/ 	.byte	0x75, 0x74, 0x65, 0x2f, 0x61, 0x74, 0x6f, 0x6d, 0x2f, 0x63, 0x6f, 0x70, 0x79, 0x5f, 0x74, 0x72
        /*0067*/ 	.byte	0x61, 0x69, 0x74, 0x73, 0x5f, 0x73, 0x6d, 0x31, 0x30, 0x30, 0x2e, 0x68, 0x70, 0x70, 0x00
	.type		$str$26,@object
	.size		$str$26,(__unnamed_4 - $str$26)
$str$26:
        /*0076*/ 	.byte	0x28, 0x28, 0x75, 0x69, 0x6e, 0x74, 0x33, 0x32, 0x5f, 0x74, 0x28, 0x74, 0x68, 0x72, 0x65, 0x61
        /*0086*/ 	.byte	0x64, 0x49, 0x64, 0x78, 0x2e, 0x78, 0x29, 0x20, 0x2f, 0x20, 0x33, 0x32, 0x29, 0x20, 0x25, 0x20
        /*0096*/ 	.byte	0x34, 0x29, 0x20, 0x3d, 0x3d, 0x20, 0x28, 0x28, 0x28, 0x74, 0x6d, 0x65, 0x6d, 0x5f, 0x61, 0x64
        /*00a6*/ 	.byte	0x64, 0x72, 0x20, 0x3e, 0x3e, 0x20, 0x31, 0x36, 0x29, 0x20, 0x2f, 0x20, 0x33, 0x32, 0x29, 0x20
        /*00b6*/ 	.byte	0x25, 0x20, 0x34, 0x29, 0x00
	.type		__unnamed_4,@object
	.size		__unnamed_4,(__unnamed_1 - __unnamed_4)
__unnamed_4:
        /* <DEDUP_REMOVED lines=37> */
        /*030b*/ 	.byte	0x30, 0x3e, 0x3e, 0x3e, 0x3e, 0x5d, 0x00
	.type		__unnamed_1,@object
	.size		__unnamed_1,(__unnamed_5 - __unnamed_1)
__unnamed_1:
        /* <DEDUP_REMOVED lines=37> */
        /*0562*/ 	.byte	0x3a, 0x43, 0x3c, 0x30, 0x3e, 0x3e, 0x3e, 0x3e, 0x5d, 0x00
	.type		__unnamed_5,@object
	.size		__unnamed_5,(__unnamed_6 - __unnamed_5)
__unnamed_5:
        /* <DEDUP_REMOVED lines=38> */
	.type		__unnamed_6,@object
	.size		__unnamed_6,(__unnamed_7 - __unnamed_6)
__unnamed_6:
        /* <DEDUP_REMOVED lines=37> */
        /*0a16*/ 	.byte	0x74, 0x65, 0x3a, 0x3a, 0x43, 0x3c, 0x30, 0x3e, 0x3e, 0x3e, 0x3e, 0x5d, 0x00
	.type		__unnamed_7,@object
	.size		__unnamed_7,(__unnamed_2 - __unnamed_7)
__unnamed_7:
        /* <DEDUP_REMOVED lines=37> */
        /*0c73*/ 	.byte	0x63, 0x75, 0x74, 0x65, 0x3a, 0x3a, 0x43, 0x3c, 0x30, 0x3e, 0x3e, 0x3e, 0x3e, 0x5d, 0x00
	.type		__unnamed_2,@object
	.size		__unnamed_2,(__unnamed_3 - __unnamed_2)
__unnamed_2:
        /* <DEDUP_REMOVED lines=38> */
	.type		__unnamed_3,@object
	.size		__unnamed_3,(.L_3 - __unnamed_3)
__unnamed_3:
        /* <DEDUP_REMOVED lines=38> */
        /*1142*/ 	.byte	0x3e, 0x3e, 0x5d, 0x00
.L_3:


//--------------------- .nv.shared._ZN7cutlass13device_kernelINS_4fmha6kernel36Sm100FmhaFwdKernelTmaWarpspecializedIN4cute5tupleIJiiiNS5_IJNS5_IJiiEEEiEEEEEENS1_10collective38Sm100FmhaFwdMainloopTmaWarpspecializedINS_6half_tEffNS5_IJNS4_1CILi256EEENSC_ILi128EEENSC_ILi32EEEEEENS5_IJiNSC_ILi1EEES7_EEENS5_IJiSH_NS5_IJNS5_IJNSC_ILi0EEEiEEEiEEEEEESM_NS9_6NoMaskENS5_IJNSC_ILi2EEESH_SH_EEENSC_ILb0EEEEENS9_38Sm100FmhaFwdEpilogueTmaWarpspecializedISB_fNS5_IJSE_SF_SE_EEESI_NS5_IJSH_S7_EEESQ_EENS2_23PersistentTileSchedulerENS2_41Sm100FmhaCtxKernelWarpspecializedScheduleEEEEEvNT_6ParamsE --------------------------
	.section	.nv.shared._ZN7cutlass13device_kernelINS_4fmha6kernel36Sm100FmhaFwdKernelTmaWarpspecializedIN4cute5tupleIJiiiNS5_IJNS5_IJiiEEEiEEEEEENS1_10collective38Sm100FmhaFwdMainloopTmaWarpspecializedINS_6half_tEffNS5_IJNS4_1CILi256EEENSC_ILi128EEENSC_ILi32EEEEEENS5_IJiNSC_ILi1EEES7_EEENS5_IJiSH_NS5_IJNS5_IJNSC_ILi0EEEiEEEiEEEEEESM_NS9_6NoMaskENS5_IJNSC_ILi2EEESH_SH_EEENSC_ILb0EEEEENS9_38Sm100FmhaFwdEpilogueTmaWarpspecializedISB_fNS5_IJSE_SF_SE_EEESI_NS5_IJSH_S7_EEESQ_EENS2_23PersistentTileSchedulerENS2_41Sm100FmhaCtxKernelWarpspecializedScheduleEEEEEvNT_6ParamsE,"aw",@nobits
	.sectionflags	@""
	.align	16
	.zero		1024


//--------------------- .nv.shared.reserved.0     --------------------------
	.section	.nv.shared.reserved.0,"aw",@nobits
	.weak		__nv_reservedSMEM_offset_0_alias
	.size		__nv_reservedSMEM_offset_0_alias, 0, 64
	.other		__nv_reservedSMEM_offset_0_alias,@"STO_CUDA_RESERVED_SHARED STV_DEFAULT"
__nv_reservedSMEM_offset_0_alias:
	.zero		0
.nv.shared.reserved.0:
	.zero		64
	.weak		__nv_reservedSMEM_tcgen05_partition
	.type		__nv_reservedSMEM_tcgen05_partition,@object
	.size		__nv_reservedSMEM_tcgen05_partition,(.L_0 - __nv_reservedSMEM_tcgen05_partition)
__nv_reservedSMEM_tcgen05_partition:
	.zero		32
.L_0:


//--------------------- .nv.global                --------------------------
	.section	.nv.global,"aw",@nobits
.nv.global:
	.type		_ZN39_INTERNAL_596f5fea_4_k_cu_075a633c_32974cute1_E,@object
	.size		_ZN39_INTERNAL_596f5fea_4_k_cu_075a633c_32974cute1_E,(_ZN39_INTERNAL_596f5fea_4_k_cu_075a633c_32974cuda3std3__45__cpo6cbeginE - _ZN39_INTERNAL_596f5fea_4_k_cu_075a633c_32974cute1_E)
_ZN39_INTERNAL_596f5fea_4_k_cu_075a633c_32974cute1_E:
	.zero		1
	.type		_ZN39_INTERNAL_596f5fea_4_k_cu_075a633c_32974cuda3std3__45__cpo6cbeginE,@object
	.size		_ZN39_INTERNAL_596f5fea_4_k_cu_075a633c_32974cuda3std3__45__cpo6cbeginE,(_ZN39_INTERNAL_596f5fea_4_k_cu_075a633c_32974cuda3std3__48in_placeE - _ZN39_INTERNAL_596f5fea_4_k_cu_075a633c_32974cuda3std3__45__cpo6cbeginE)
_ZN39_INTERNAL_596f5fea_4_k_cu_075a633c_32974cuda3std3__45__cpo6cbeginE:
	.zero		1
	.type		_ZN39_INTERNAL_596f5fea_4_k_cu_075a633c_32974cuda3std3__48in_placeE,@object
	.size		_ZN39_INTERNAL_596f5fea_4_k_cu_075a633c_32974cuda3std3__48in_placeE,(_ZN39_INTERNAL_596f5fea_4_k_cu_075a633c_32974cuda3std6ranges3__45__cpo9iter_moveE - _ZN39_INTERNAL_596f5fea_4_k_cu_075a633c_32974cuda3std3__48in_placeE)
_ZN39_INTERNAL_596f5fea_4_k_cu_075a633c_32974cuda3std3__48in_placeE:
	.zero		1
	.type		_ZN39_INTERNAL_596f5fea_4_k_cu_075a633c_32974cuda3std6ranges3__45__cpo9iter_moveE,@object
	.size		_ZN39_INTERNAL_596f5fea_4_k_cu_075a633c_32974cuda3std6ranges3__45__cpo9iter_moveE,(_ZN39_INTERNAL_596f5fea_4_k_cu_075a633c_32974cuda3std3__45__cpo5beginE - _ZN39_INTERNAL_596f5fea_4_k_cu_075a633c_32974cuda3std6ranges3__45__cpo9iter_moveE)
_ZN39_INTERNAL_596f5fea_4_k_cu_075a633c_32974cuda3std6ranges3__45__cpo9iter_moveE:
	.zero		1
	.type		_ZN39_INTERNAL_596f5fea_4_k_cu_075a633c_32974cuda3std3__45__cpo5beginE,@object
	.size		_ZN39_INTERNAL_596f5fea_4_k_cu_075a633c_32974cuda3std3__45__cpo5beginE,(_ZN39_INTERNAL_596f5fea_4_k_cu_075a633c_32974cuda3std3__441_GLOBAL__N__596f5fea_4_k_cu_075a633c_32976ignoreE - _ZN39_INTERNAL_596f5fea_4_k_cu_075a633c_32974cuda3std3__45__cpo5beginE)
_ZN39_INTERNAL_596f5fea_4_k_cu_075a633c_32974cuda3std3__45__cpo5beginE:
	.zero		1
	.type		_ZN39_INTERNAL_596f5fea_4_k_cu_075a633c_32974cuda3std3__441_GLOBAL__N__596f5fea_4_k_cu_075a633c_32976ignoreE,@object
	.size		_ZN39_INTERNAL_596f5fea_4_k_cu_075a633c_32974cuda3std3__441_GLOBAL__N__596f5fea_4_k_cu_075a633c_32976ignoreE,(_ZN39_INTERNAL_596f5fea_4_k_cu_075a633c_32974cute7productE - _ZN39_INTERNAL_596f5fea_4_k_cu_075a633c_32974cuda3std3__441_GLOBAL__N__596f5fea_4_k_cu_075a633c_32976ignoreE)
_ZN39_INTERNAL_596f5fea_4_k_cu_075a633c_32974cuda3std3__441_GLOBAL__N__596f5fea_4_k_cu_075a633c_32976ignoreE:
	.zero		1
	.type		_ZN39_INTERNAL_596f5fea_4_k_cu_075a633c_32974cute7productE,@object
	.size		_ZN39_INTERNAL_596f5fea_4_k_cu_075a633c_32974cute7productE,(_ZN39_INTERNAL_596f5fea_4_k_cu_075a633c_32974cuda3std3__45__cpo3endE - _ZN39_INTERNAL_596f5fea_4_k_cu_075a633c_32974cute7productE)
_ZN39_INTERNAL_596f5fea_4_k_cu_075a633c_32974cute7productE:
	.zero		1
	.type		_ZN39_INTERNAL_596f5fea_4_k_cu_075a633c_32974cuda3std3__45__cpo3endE,@object
	.size		_ZN39_INTERNAL_596f5fea_4_k_cu_075a633c_32974cuda3std3__45__cpo3endE,(_ZN39_INTERNAL_596f5fea_4_k_cu_075a633c_32974cuda3std3__419piecewise_constructE - _ZN39_INTERNAL_596f5fea_4_k_cu_075a633c_32974cuda3std3__45__cpo3endE)
_ZN39_INTERNAL_596f5fea_4_k_cu_075a633c_32974cuda3std3__45__cpo3endE:
	.zero		1
	.type		_ZN39_INTERNAL_596f5fea_4_k_cu_075a633c_32974cuda3std3__419piecewise_constructE,@object
	.size		_ZN39_INTERNAL_596f5fea_4_k_cu_075a633c_32974cuda3std3__419piecewise_constructE,(_ZN39_INTERNAL_596f5fea_4_k_cu_075a633c_32974cuda3std3__45__cpo4cendE - _ZN39_INTERNAL_596f5fea_4_k_cu_075a633c_32974cuda3std3__419piecewise_constructE)
_ZN39_INTERNAL_596f5fea_4_k_cu_075a633c_32974cuda3std3__419piecewise_constructE:
	.zero		1
	.type		_ZN39_INTERNAL_596f5fea_4_k_cu_075a633c_32974cuda3std3__45__cpo4cendE,@object
	.size		_ZN39_INTERNAL_596f5fea_4_k_cu_075a633c_32974cuda3std3__45__cpo4cendE,(_ZN39_INTERNAL_596f5fea_4_k_cu_075a633c_32974cuda3std6ranges3__45__cpo4swapE - _ZN39_INTERNAL_596f5fea_4_k_cu_075a633c_32974cuda3std3__45__cpo4cendE)
_ZN39_INTERNAL_596f5fea_4_k_cu_075a633c_32974cuda3std3__45__cpo4cendE:
	.zero		1
	.type		_ZN39_INTERNAL_596f5fea_4_k_cu_075a633c_32974cuda3std6ranges3__45__cpo4swapE,@object
	.size		_ZN39_INTERNAL_596f5fea_4_k_cu_075a633c_32974cuda3std6ranges3__45__cpo4swapE,(.L_15 - _ZN39_INTERNAL_596f5fea_4_k_cu_075a633c_32974cuda3std6ranges3__45__cpo4swapE)
_ZN39_INTERNAL_596f5fea_4_k_cu_075a633c_32974cuda3std6ranges3__45__cpo4swapE:
	.zero		1
.L_15:


//--------------------- .nv.constant0._ZN7cutlass13device_kernelINS_4fmha6kernel36Sm100FmhaFwdKernelTmaWarpspecializedIN4cute5tupleIJiiiNS5_IJNS5_IJiiEEEiEEEEEENS1_10collective38Sm100FmhaFwdMainloopTmaWarpspecializedINS_6half_tEffNS5_IJNS4_1CILi256EEENSC_ILi128EEENSC_ILi32EEEEEENS5_IJiNSC_ILi1EEES7_EEENS5_IJiSH_NS5_IJNS5_IJNSC_ILi0EEEiEEEiEEEEEESM_NS9_6NoMaskENS5_IJNSC_ILi2EEESH_SH_EEENSC_ILb0EEEEENS9_38Sm100FmhaFwdEpilogueTmaWarpspecializedISB_fNS5_IJSE_SF_SE_EEESI_NS5_IJSH_S7_EEESQ_EENS2_23PersistentTileSchedulerENS2_41Sm100FmhaCtxKernelWarpspecializedScheduleEEEEEvNT_6ParamsE --------------------------
	.section	.nv.constant0._ZN7cutlass13device_kernelINS_4fmha6kernel36Sm100FmhaFwdKernelTmaWarpspecializedIN4cute5tupleIJiiiNS5_IJNS5_IJiiEEEiEEEEEENS1_10collective38Sm100FmhaFwdMainloopTmaWarpspecializedINS_6half_tEffNS5_IJNS4_1CILi256EEENSC_ILi128EEENSC_ILi32EEEEEENS5_IJiNSC_ILi1EEES7_EEENS5_IJiSH_NS5_IJNS5_IJNSC_ILi0EEEiEEEiEEEEEESM_NS9_6NoMaskENS5_IJNSC_ILi2EEESH_SH_EEENSC_ILb0EEEEENS9_38Sm100FmhaFwdEpilogueTmaWarpspecializedISB_fNS5_IJSE_SF_SE_EEESI_NS5_IJSH_S7_EEESQ_EENS2_23PersistentTileSchedulerENS2_41Sm100FmhaCtxKernelWarpspecializedScheduleEEEEEvNT_6ParamsE,"a",@progbits
	.sectionflags	@""
	.align	4
.nv.constant0._ZN7cutlass13device_kernelINS_4fmha6kernel36Sm100FmhaFwdKernelTmaWarpspecializedIN4cute5tupleIJiiiNS5_IJNS5_IJiiEEEiEEEEEENS1_10collective38Sm100FmhaFwdMainloopTmaWarpspecializedINS_6half_tEffNS5_IJNS4_1CILi256EEENSC_ILi128EEENSC_ILi32EEEEEENS5_IJiNSC_ILi1EEES7_EEENS5_IJiSH_NS5_IJNS5_IJNSC_ILi0EEEiEEEiEEEEEESM_NS9_6NoMaskENS5_IJNSC_ILi2EEESH_SH_EEENSC_ILb0EEEEENS9_38Sm100FmhaFwdEpilogueTmaWarpspecializedISB_fNS5_IJSE_SF_SE_EEESI_NS5_IJSH_S7_EEESQ_EENS2_23PersistentTileSchedulerENS2_41Sm100FmhaCtxKernelWarpspecializedScheduleEEEEEvNT_6ParamsE:
	.zero		2432


//--------------------- SYMBOLS --------------------------

	.type		.nv.reservedSmem.offset0,@object
	.size		.nv.reservedSmem.offset0,0x4
	.type		.nv.reservedSmem.cap,@object
	.size		.nv.reservedSmem.cap,0x4
	.type		vprintf,@function
	.type		__assertfail,@function
